def matmul_kernel(
    a_ptr,
    b_ptr,
    c_ptr,
    M,
    N,
    K,
    stride_am,
    stride_ak,
    stride_bk,
    stride_bn,
    stride_cm,
    stride_cn,
    BLOCK_M: tl.constexpr,
    BLOCK_N: tl.constexpr,
    BLOCK_K: tl.constexpr,
    GROUP_M: tl.constexpr,
):
    pid = tl.program_id(axis=0)
    num_pid_m = tl.cdiv(M, BLOCK_M)
    num_pid_n = tl.cdiv(N, BLOCK_N)
    num_pid_in_group = GROUP_M * num_pid_n
    group_id = pid // num_pid_in_group
    first_pid_m = group_id * GROUP_M
    group_size_m = min(num_pid_m - first_pid_m, GROUP_M)
    pid_m = first_pid_m + ((pid % num_pid_in_group) % group_size_m)
    pid_n = (pid % num_pid_in_group) // group_size_m

    offs_am = (pid_m * BLOCK_M + tl.arange(0, BLOCK_M)) % M
    offs_bn = (pid_n * BLOCK_N + tl.arange(0, BLOCK_N)) % N
    offs_k = tl.arange(0, BLOCK_K)
    a_ptrs = a_ptr + offs_am[:, None] * stride_am + offs_k[None, :] * stride_ak
    b_ptrs = b_ptr + offs_k[:, None] * stride_bk + offs_bn[None, :] * stride_bn

    acc = tl.zeros((BLOCK_M, BLOCK_N), dtype=tl.float32)
    for kk in range(0, tl.cdiv(K, BLOCK_K)):
        a = tl.load(a_ptrs, mask=offs_k[None, :] < K - kk * BLOCK_K, other=0.0)
        b = tl.load(b_ptrs, mask=offs_k[:, None] < K - kk * BLOCK_K, other=0.0)
        acc = tl.dot(a, b, acc)
        a_ptrs += BLOCK_K * stride_ak
        b_ptrs += BLOCK_K * stride_bk

    c = acc.to(c_ptr.dtype.element_ty)
    offs_cm = pid_m * BLOCK_M + tl.arange(0, BLOCK_M)
    offs_cn = pid_n * BLOCK_N + tl.arange(0, BLOCK_N)
    c_ptrs = c_ptr + offs_cm[:, None] * stride_cm + offs_cn[None, :] * stride_cn
    mask = (offs_cm[:, None] < M) & (offs_cn[None, :] < N)
    tl.store(c_ptrs, c, mask=mask)

# config = {"BLOCK_K": 64, "BLOCK_M": 16, "BLOCK_N": 512, "GROUP_M": 8, "arch": "sm_100", "dtype": "bf16", "num_ctas": 1, "num_stages": 4, "num_warps": 8}
# arch = sm_100


// ===== COMPILED SASS (sm_100a) =====

	.target	sm_100a

	.elftype	@"ET_EXEC"


//--------------------- .note.nv.tkinfo           --------------------------
	.section	.note.nv.tkinfo,"",@"SHT_NOTE"
	.sectionflags	@"SHF_NOTE_NV_TKINFO"
	.tkinfo
        /*0018*/ 	.word	0x00000081
        /*0030*/ 	.string	""
        /*0030*/ 	.string	"ptxas-blackwell"
        /*0030*/ 	.string	"Cuda compilation tools, release 12.9, V12.9.86"
        /*0030*/ 	.string	"Build cuda_12.9.r12.9/compiler.36037853_0"
        /*0030*/ 	.string	"-v  -suppress-debug-info  -lineinfo  -arch sm_100a "



//--------------------- .note.nv.cuver            --------------------------
	.section	.note.nv.cuver,"",@"SHT_NOTE"
	.sectionflags	@"SHF_NOTE_NV_CUVER"
        /*0018*/ 	.short	0x0001
        /*001a*/ 	.short	0x0064
        /*001c*/ 	.short	0x0001
        /*001e*/ 	.short	0x0000
        /*0020*/ 	.short	0x0001
        /*0022*/ 	.short	0x0000


//--------------------- .nv.info                  --------------------------
	.section	.nv.info,"",@"SHT_CUDA_INFO"
	.align	4


	//----- nvinfo : EIATTR_REGCOUNT
	.align		4
        /*0000*/ 	.byte	0x04, 0x2f
        /*0002*/ 	.short	(.L_1 - .L_0)
	.align		4
.L_0:
        /*0004*/ 	.word	index@(matmul_kernel)
        /*0008*/ 	.word	0x00000020


	//----- nvinfo : EIATTR_FRAME_SIZE
	.align		4
.L_1:
        /*000c*/ 	.byte	0x04, 0x11
        /*000e*/ 	.short	(.L_3 - .L_2)
	.align		4
.L_2:
        /*0010*/ 	.word	index@(matmul_kernel)
        /*0014*/ 	.word	0x00000a78


	//----- nvinfo : EIATTR_MIN_STACK_SIZE
	.align		4
.L_3:
        /*0018*/ 	.byte	0x04, 0x12
        /*001a*/ 	.short	(.L_5 - .L_4)
	.align		4
.L_4:
        /*001c*/ 	.word	index@(matmul_kernel)
        /*0020*/ 	.word	0x00000a78
.L_5:


//--------------------- .nv.info.matmul_kernel    --------------------------
	.section	.nv.info.matmul_kernel,"",@"SHT_CUDA_INFO"
	.sectionflags	@""
	.align	4


	//----- nvinfo : EIATTR_CUDA_API_VERSION
	.align		4
        /*0000*/ 	.byte	0x04, 0x37
        /*0002*/ 	.short	(.L_7 - .L_6)
.L_6:
        /*0004*/ 	.word	0x00000081


	//----- nvinfo : EIATTR_KPARAM_INFO
	.align		4
.L_7:
        /*0008*/ 	.byte	0x04, 0x17
        /*000a*/ 	.short	(.L_9 - .L_8)
.L_8:
        /*000c*/ 	.word	0x00000000
        /*0010*/ 	.short	0x000d
        /*0012*/ 	.short	0x0048
        /*0014*/ 	.byte	0x00, 0xf4, 0x21, 0x00


	//----- nvinfo : EIATTR_KPARAM_INFO
	.align		4
.L_9:
        /*0018*/ 	.byte	0x04, 0x17
        /*001a*/ 	.short	(.L_11 - .L_10)
.L_10:
        /*001c*/ 	.word	0x00000000
        /*0020*/ 	.short	0x000c
        /*0022*/ 	.short	0x0040
        /*0024*/ 	.byte	0x00, 0xf4, 0x21, 0x00


	//----- nvinfo : EIATTR_KPARAM_INFO
	.align		4
.L_11:
        /*0028*/ 	.byte	0x04, 0x17
        /*002a*/ 	.short	(.L_13 - .L_12)
.L_12:
        /*002c*/ 	.word	0x00000000
        /*0030*/ 	.short	0x000b
        /*0032*/ 	.short	0x0038
        /*0034*/ 	.byte	0x00, 0xf0, 0x11, 0x00


	//----- nvinfo : EIATTR_KPARAM_INFO
	.align		4
.L_13:
        /*0038*/ 	.byte	0x04, 0x17
        /*003a*/ 	.short	(.L_15 - .L_14)
.L_14:
        /*003c*/ 	.word	0x00000000
        /*0040*/ 	.short	0x000a
        /*0042*/ 	.short	0x0034
        /*0044*/ 	.byte	0x00, 0xf0, 0x11, 0x00


	//----- nvinfo : EIATTR_KPARAM_INFO
	.align		4
.L_15:
        /*0048*/ 	.byte	0x04, 0x17
        /*004a*/ 	.short	(.L_17 - .L_16)
.L_16:
        /*004c*/ 	.word	0x00000000
        /*0050*/ 	.short	0x0009
        /*0052*/ 	.short	0x0030
        /*0054*/ 	.byte	0x00, 0xf0, 0x11, 0x00


	//----- nvinfo : EIATTR_KPARAM_INFO
	.align		4
.L_17:
        /*0058*/ 	.byte	0x04, 0x17
        /*005a*/ 	.short	(.L_19 - .L_18)
.L_18:
        /*005c*/ 	.word	0x00000000
        /*0060*/ 	.short	0x0008
        /*0062*/ 	.short	0x002c
        /*0064*/ 	.byte	0x00, 0xf0, 0x11, 0x00


	//----- nvinfo : EIATTR_KPARAM_INFO
	.align		4
.L_19:
        /*0068*/ 	.byte	0x04, 0x17
        /*006a*/ 	.short	(.L_21 - .L_20)
.L_20:
        /*006c*/ 	.word	0x00000000
        /*0070*/ 	.short	0x0007
        /*0072*/ 	.short	0x0028
        /*0074*/ 	.byte	0x00, 0xf0, 0x11, 0x00


	//----- nvinfo : EIATTR_KPARAM_INFO
	.align		4
.L_21:
        /*0078*/ 	.byte	0x04, 0x17
        /*007a*/ 	.short	(.L_23 - .L_22)
.L_22:
        /*007c*/ 	.word	0x00000000
        /*0080*/ 	.short	0x0006
        /*0082*/ 	.short	0x0024
        /*0084*/ 	.byte	0x00, 0xf0, 0x11, 0x00


	//----- nvinfo : EIATTR_KPARAM_INFO
	.align		4
.L_23:
        /*0088*/ 	.byte	0x04, 0x17
        /*008a*/ 	.short	(.L_25 - .L_24)
.L_24:
        /*008c*/ 	.word	0x00000000
        /*0090*/ 	.short	0x0005
        /*0092*/ 	.short	0x0020
        /*0094*/ 	.byte	0x00, 0xf0, 0x11, 0x00


	//----- nvinfo : EIATTR_KPARAM_INFO
	.align		4
.L_25:
        /*0098*/ 	.byte	0x04, 0x17
        /*009a*/ 	.short	(.L_27 - .L_26)
.L_26:
        /*009c*/ 	.word	0x00000000
        /*00a0*/ 	.short	0x0004
        /*00a2*/ 	.short	0x001c
        /*00a4*/ 	.byte	0x00, 0xf0, 0x11, 0x00


	//----- nvinfo : EIATTR_KPARAM_INFO
	.align		4
.L_27:
        /*00a8*/ 	.byte	0x04, 0x17
        /*00aa*/ 	.short	(.L_29 - .L_28)
.L_28:
        /*00ac*/ 	.word	0x00000000
        /*00b0*/ 	.short	0x0003
        /*00b2*/ 	.short	0x0018
        /*00b4*/ 	.byte	0x00, 0xf0, 0x11, 0x00


	//----- nvinfo : EIATTR_KPARAM_INFO
	.align		4
.L_29:
        /*00b8*/ 	.byte	0x04, 0x17
        /*00ba*/ 	.short	(.L_31 - .L_30)
.L_30:
        /*00bc*/ 	.word	0x00000000
        /*00c0*/ 	.short	0x0002
        /*00c2*/ 	.short	0x0010
        /*00c4*/ 	.byte	0x00, 0xf4, 0x21, 0x00


	//----- nvinfo : EIATTR_KPARAM_INFO
	.align		4
.L_31:
        /*00c8*/ 	.byte	0x04, 0x17
        /*00ca*/ 	.short	(.L_33 - .L_32)
.L_32:
        /*00cc*/ 	.word	0x00000000
        /*00d0*/ 	.short	0x0001
        /*00d2*/ 	.short	0x0008
        /*00d4*/ 	.byte	0x00, 0xf4, 0x21, 0x00


	//----- nvinfo : EIATTR_KPARAM_INFO
	.align		4
.L_33:
        /*00d8*/ 	.byte	0x04, 0x17
        /*00da*/ 	.short	(.L_35 - .L_34)
.L_34:
        /*00dc*/ 	.word	0x00000000
        /*00e0*/ 	.short	0x0000
        /*00e2*/ 	.short	0x0000
        /*00e4*/ 	.byte	0x00, 0xf4, 0x21, 0x00


	//----- nvinfo : EIATTR_SPARSE_MMA_MASK
	.align		4
.L_35:
        /*00e8*/ 	.byte	0x03, 0x50
        /*00ea*/ 	.short	0x0000


	//----- nvinfo : EIATTR_MAXREG_COUNT
	.align		4
        /*00ec*/ 	.byte	0x03, 0x1b
        /*00ee*/ 	.short	0x00ff


	//----- nvinfo : EIATTR_NUM_BARRIERS
	.align		4
        /*00f0*/ 	.byte	0x02, 0x4c
        /*00f2*/ 	.byte	0x01
	.zero		1


	//----- nvinfo : EIATTR_ANNOTATIONS
	.align		4
        /*00f4*/ 	.byte	0x04, 0x55
        /*00f6*/ 	.short	(.L_37 - .L_36)


	//   ....[0]....
.L_36:
        /*00f8*/ 	.word	0x00000001
        /*00fc*/ 	.byte	0x20, 0x05, 0x00, 0x00, 0x01, 0x00, 0x00, 0x00, 0x50, 0x05, 0x00, 0x00, 0x01, 0x00, 0x00, 0x00
        /* <DEDUP_REMOVED lines=1356> */
        /*55cc*/ 	.byte	0xb0, 0x93, 0x01, 0x00


	//----- nvinfo : EIATTR_VRC_CTA_INIT_COUNT
	.align		4
.L_37:
        /*55d0*/ 	.byte	0x02, 0x4a
	.zero		1
	.zero		1


	//----- nvinfo : EIATTR_EXIT_INSTR_OFFSETS
	.align		4
        /*55d4*/ 	.byte	0x04, 0x1c
        /*55d6*/ 	.short	(.L_39 - .L_38)


	//   ....[0]....
.L_38:
        /*55d8*/ 	.word	0x00019700


	//   ....[1]....
        /*55dc*/ 	.word	0x00019730


	//----- nvinfo : EIATTR_REQNTID
	.align		4
.L_39:
        /*55e0*/ 	.byte	0x04, 0x10
        /*55e2*/ 	.short	(.L_41 - .L_40)
.L_40:
        /*55e4*/ 	.word	0x00000100
        /*55e8*/ 	.word	0x00000001
        /*55ec*/ 	.word	0x00000001


	//----- nvinfo : EIATTR_CBANK_PARAM_SIZE
	.align		4
.L_41:
        /*55f0*/ 	.byte	0x03, 0x19
        /*55f2*/ 	.short	0x0050


	//----- nvinfo : EIATTR_PARAM_CBANK
	.align		4
        /*55f4*/ 	.byte	0x04, 0x0a
        /*55f6*/ 	.short	(.L_43 - .L_42)
	.align		4
.L_42:
        /*55f8*/ 	.word	index@(.nv.constant0.matmul_kernel)
        /*55fc*/ 	.short	0x0380
        /*55fe*/ 	.short	0x0050


	//----- nvinfo : EIATTR_SW_WAR
	.align		4
.L_43:
        /*5600*/ 	.byte	0x04, 0x36
        /*5602*/ 	.short	(.L_45 - .L_44)
.L_44:
        /*5604*/ 	.word	0x00000008
.L_45:


//--------------------- .nv.compat                --------------------------
	.section	.nv.compat,"",@"SHT_CUDA_COMPAT_INFO"
	.align	4
        /*0000*/ 	.byte	0x02, 0x02, 0x01, 0x00, 0x02, 0x05, 0x05, 0x00, 0x02, 0x03, 0x00, 0x00, 0x02, 0x06, 0x01, 0x00


//--------------------- .nv.callgraph             --------------------------
	.section	.nv.callgraph,"",@"SHT_CUDA_CALLGRAPH"
	.align	4
	.sectionentsize	8
	.align		4
        /*0000*/ 	.word	0x00000000
	.align		4
        /*0004*/ 	.word	0xffffffff
	.align		4
        /*0008*/ 	.word	0x00000000
	.align		4
        /*000c*/ 	.word	0xfffffffe
	.align		4
        /*0010*/ 	.word	0x00000000
	.align		4
        /*0014*/ 	.word	0xfffffffd
	.align		4
        /*0018*/ 	.word	0x00000000
	.align		4
        /*001c*/ 	.word	0xfffffffc


//--------------------- .text.matmul_kernel       --------------------------
	.section	.text.matmul_kernel,"ax",@progbits
	.align	128
        .global         matmul_kernel
        .type           matmul_kernel,@function
        .size           matmul_kernel,(.L_x_4 - matmul_kernel)
        .other          matmul_kernel,@"STO_CUDA_ENTRY STV_DEFAULT"
matmul_kernel:
.text.matmul_kernel:
[----:B------:R-:W0:Y:S08]  /*0000*/  LDC R1, c[0x0][0x37c] ;  /* 0x0000df00ff017b82 */ /* 0x000e300000000800 */
[----:B------:R-:W1:Y:S01]  /*0010*/  LDC.64 R4, c[0x0][0x398] ;  /* 0x0000e600ff047b82 */ /* 0x000e620000000a00 */
[----:B------:R-:W2:Y:S01]  /*0020*/  S2R R22, SR_TID.X ;  /* 0x0000000000167919 */ /* 0x000ea20000002100 */
[----:B------:R-:W3:Y:S01]  /*0030*/  LDCU UR4, c[0x0][0x3a0] ;  /* 0x00007400ff0477ac */ /* 0x000ee20008000800 */
[----:B0-----:R-:W-:Y:S01]  /*0040*/  VIADD R1, R1, 0xfffff588 ;  /* 0xfffff58801017836 */ /* 0x001fe20000000000 */
[----:B------:R-:W0:Y:S01]  /*0050*/  LDCU.64 UR8, c[0x0][0x358] ;  /* 0x00006b00ff0877ac */ /* 0x000e220008000a00 */
[----:B------:R-:W4:Y:S01]  /*0060*/  LDCU UR7, c[0x0][0x3a0] ;  /* 0x00007400ff0777ac */ /* 0x000f220008000800 */
[----:B---3--:R-:W-:Y:S01]  /*0070*/  UIADD3 UR4, UPT, UPT, UR4, 0x3f, URZ ;  /* 0x0000003f04047890 */ /* 0x008fe2000fffe0ff */
[----:B-1----:R-:W-:-:S03]  /*0080*/  VIADD R0, R5, 0x1ff ;  /* 0x000001ff05007836 */ /* 0x002fc60000000000 */
[----:B------:R-:W-:Y:S02]  /*0090*/  UISETP.GT.AND UP0, UPT, UR4, 0x3f, UPT ;  /* 0x0000003f0400788c */ /* 0x000fe4000bf04270 */
[----:B------:R-:W-:-:S04]  /*00a0*/  SHF.R.S32.HI R3, RZ, 0x1f, R0 ;  /* 0x0000001fff037819 */ /* 0x000fc80000011400 */
[----:B------:R-:W-:-:S04]  /*00b0*/  LEA.HI R3, R3, R0, RZ, 0x9 ;  /* 0x0000000003037211 */ /* 0x000fc800078f48ff */
[----:B------:R-:W-:Y:S02]  /*00c0*/  SHF.R.S32.HI R0, RZ, 0x9, R3 ;  /* 0x00000009ff007819 */ /* 0x000fe40000011403 */
[----:B------:R-:W1:Y:S03]  /*00d0*/  S2R R3, SR_CTAID.X ;  /* 0x0000000000037919 */ /* 0x000e660000002500 */
[----:B------:R-:W-:-:S05]  /*00e0*/  IMAD.SHL.U32 R0, R0, 0x8, RZ ;  /* 0x0000000800007824 */ /* 0x000fca00078e00ff */
[-C--:B------:R-:W-:Y:S02]  /*00f0*/  IABS R9, R0.reuse ;  /* 0x0000000000097213 */ /* 0x080fe40000000000 */
[----:B------:R-:W-:Y:S02]  /*0100*/  IABS R12, R0 ;  /* 0x00000000000c7213 */ /* 0x000fe40000000000 */
[----:B------:R-:W3:Y:S08]  /*0110*/  I2F.RP R2, R9 ;  /* 0x0000000900027306 */ /* 0x000ef00000209400 */
[----:B---3--:R-:W3:Y:S01]  /*0120*/  MUFU.RCP R2, R2 ;  /* 0x0000000200027308 */ /* 0x008ee20000001000 */
[----:B-1----:R-:W-:Y:S01]  /*0130*/  IABS R10, R3 ;  /* 0x00000003000a7213 */ /* 0x002fe20000000000 */
[----:B---3--:R-:W-:-:S02]  /*0140*/  VIADD R6, R2, 0xffffffe ;  /* 0x0ffffffe02067836 */ /* 0x008fc40000000000 */
[----:B------:R-:W-:-:S04]  /*0150*/  IMAD.MOV R2, RZ, RZ, -R12 ;  /* 0x000000ffff027224 */ /* 0x000fc800078e0a0c */
[----:B------:R1:W3:Y:S02]  /*0160*/  F2I.FTZ.U32.TRUNC.NTZ R7, R6 ;  /* 0x0000000600077305 */ /* 0x0002e4000021f000 */
[----:B-1----:R-:W-:Y:S02]  /*0170*/  IMAD.MOV.U32 R6, RZ, RZ, RZ ;  /* 0x000000ffff067224 */ /* 0x002fe400078e00ff */
[----:B---3--:R-:W-:-:S04]  /*0180*/  IMAD.MOV R8, RZ, RZ, -R7 ;  /* 0x000000ffff087224 */ /* 0x008fc800078e0a07 */
[----:B------:R-:W-:Y:S02]  /*0190*/  IMAD R11, R8, R9, RZ ;  /* 0x00000009080b7224 */ /* 0x000fe400078e02ff */
[----:B------:R-:W-:Y:S02]  /*01a0*/  IMAD.MOV.U32 R8, RZ, RZ, R10 ;  /* 0x000000ffff087224 */ /* 0x000fe400078e000a */
[----:B------:R-:W-:-:S06]  /*01b0*/  IMAD.HI.U32 R7, R7, R11, R6 ;  /* 0x0000000b07077227 */ /* 0x000fcc00078e0006 */
[----:B------:R-:W-:-:S04]  /*01c0*/  IMAD.HI.U32 R7, R7, R8, RZ ;  /* 0x0000000807077227 */ /* 0x000fc800078e00ff */
[----:B------:R-:W-:-:S05]  /*01d0*/  IMAD R2, R7, R2, R8 ;  /* 0x0000000207027224 */ /* 0x000fca00078e0208 */
[----:B------:R-:W-:-:S13]  /*01e0*/  ISETP.GT.U32.AND P1, PT, R9, R2, PT ;  /* 0x000000020900720c */ /* 0x000fda0003f24070 */
[----:B------:R-:W-:Y:S02]  /*01f0*/  @!P1 IMAD.IADD R2, R2, 0x1, -R9 ;  /* 0x0000000102029824 */ /* 0x000fe400078e0a09 */
[----:B------:R-:W-:Y:S01]  /*0200*/  @!P1 VIADD R7, R7, 0x1 ;  /* 0x0000000107079836 */ /* 0x000fe20000000000 */
[----:B------:R-:W-:Y:S02]  /*0210*/  ISETP.NE.AND P1, PT, R0, RZ, PT ;  /* 0x000000ff0000720c */ /* 0x000fe40003f25270 */
[----:B------:R-:W-:Y:S02]  /*0220*/  ISETP.GE.U32.AND P0, PT, R2, R9, PT ;  /* 0x000000090200720c */ /* 0x000fe40003f06070 */
[----:B------:R-:W-:-:S04]  /*0230*/  LOP3.LUT R2, R3, R0, RZ, 0x3c, !PT ;  /* 0x0000000003027212 */ /* 0x000fc800078e3cff */
[----:B------:R-:W-:Y:S01]  /*0240*/  ISETP.GE.AND P2, PT, R2, RZ, PT ;  /* 0x000000ff0200720c */ /* 0x000fe20003f46270 */
[----:B------:R-:W-:-:S06]  /*0250*/  VIADD R2, R4, 0xf ;  /* 0x0000000f04027836 */ /* 0x000fcc0000000000 */
[----:B------:R-:W-:-:S04]  /*0260*/  @P0 VIADD R7, R7, 0x1 ;  /* 0x0000000107070836 */ /* 0x000fc80000000000 */
[----:B------:R-:W-:Y:S01]  /*0270*/  IMAD.MOV.U32 R6, RZ, RZ, R7 ;  /* 0x000000ffff067224 */ /* 0x000fe200078e0007 */
[----:B------:R-:W-:-:S03]  /*0280*/  SHF.R.S32.HI R7, RZ, 0x1f, R2 ;  /* 0x0000001fff077819 */ /* 0x000fc60000011402 */
[----:B------:R-:W-:Y:S01]  /*0290*/  @!P2 IMAD.MOV R6, RZ, RZ, -R6 ;  /* 0x000000ffff06a224 */ /* 0x000fe200078e0a06 */
[----:B------:R-:W-:Y:S02]  /*02a0*/  @!P1 LOP3.LUT R6, RZ, R0, RZ, 0x33, !PT ;  /* 0x00000000ff069212 */ /* 0x000fe400078e33ff */
[----:B------:R-:W-:-:S03]  /*02b0*/  LEA.HI R7, R7, R2, RZ, 0x4 ;  /* 0x0000000207077211 */ /* 0x000fc600078f20ff */
[----:B------:R-:W-:Y:S02]  /*02c0*/  IMAD.SHL.U32 R2, R6, 0x8, RZ ;  /* 0x0000000806027824 */ /* 0x000fe400078e00ff */
[----:B------:R-:W-:-:S03]  /*02d0*/  IMAD.MOV R6, RZ, RZ, -R6 ;  /* 0x000000ffff067224 */ /* 0x000fc600078e0a06 */
[----:B------:R-:W-:Y:S01]  /*02e0*/  LEA.HI.SX32 R7, R7, -R2, 0x1c ;  /* 0x8000000207077211 */ /* 0x000fe200078fe2ff */
[----:B------:R-:W-:Y:S02]  /*02f0*/  IMAD R15, R0, R6, R3 ;  /* 0x00000006000f7224 */ /* 0x000fe400078e0203 */
[----:B------:R-:W-:Y:S01]  /*0300*/  IMAD.MOV.U32 R6, RZ, RZ, RZ ;  /* 0x000000ffff067224 */ /* 0x000fe200078e00ff */
[----:B------:R-:W-:Y:S02]  /*0310*/  VIMNMX R8, PT, PT, R7, 0x8, PT ;  /* 0x0000000807087848 */ /* 0x000fe40003fe0100 */
[----:B------:R-:W-:Y:S02]  /*0320*/  IABS R13, R15 ;  /* 0x0000000f000d7213 */ /* 0x000fe40000000000 */
[----:B------:R-:W-:-:S04]  /*0330*/  IABS R11, R8 ;  /* 0x00000008000b7213 */ /* 0x000fc80000000000 */
[----:B------:R-:W1:Y:S08]  /*0340*/  I2F.RP R9, R11 ;  /* 0x0000000b00097306 */ /* 0x000e700000209400 */
[----:B-1----:R-:W1:Y:S02]  /*0350*/  MUFU.RCP R9, R9 ;  /* 0x0000000900097308 */ /* 0x002e640000001000 */
[----:B-1----:R-:W-:-:S06]  /*0360*/  VIADD R7, R9, 0xffffffe ;  /* 0x0ffffffe09077836 */ /* 0x002fcc0000000000 */
[----:B------:R-:W1:Y:S02]  /*0370*/  F2I.FTZ.U32.TRUNC.NTZ R7, R7 ;  /* 0x0000000700077305 */ /* 0x000e64000021f000 */
[----:B-1----:R-:W-:-:S04]  /*0380*/  IMAD.MOV R10, RZ, RZ, -R7 ;  /* 0x000000ffff0a7224 */ /* 0x002fc800078e0a07 */
[----:B------:R-:W-:-:S04]  /*0390*/  IMAD.MOV.U32 R0, RZ, RZ, R10 ;  /* 0x000000ffff007224 */ /* 0x000fc800078e000a */
[----:B------:R-:W-:Y:S01]  /*03a0*/  IMAD R3, R0, R11, RZ ;  /* 0x0000000b00037224 */ /* 0x000fe200078e02ff */
[----:B------:R-:W-:-:S03]  /*03b0*/  IABS R0, R8 ;  /* 0x0000000800007213 */ /* 0x000fc60000000000 */
[----:B------:R-:W-:-:S04]  /*03c0*/  IMAD.HI.U32 R6, R7, R3, R6 ;  /* 0x0000000307067227 */ /* 0x000fc800078e0006 */
[----:B------:R-:W-:Y:S02]  /*03d0*/  IMAD.MOV R0, RZ, RZ, -R0 ;  /* 0x000000ffff007224 */ /* 0x000fe400078e0a00 */
        /* <DEDUP_REMOVED lines=8> */
[----:B------:R-:W-:Y:S02]  /*0460*/  ISETP.GE.AND P2, PT, R0, RZ, PT ;  /* 0x000000ff0000720c */ /* 0x000fe40003f46270 */
[----:B--2---:R-:W-:-:S05]  /*0470*/  LOP3.LUT R0, R22, 0xf, RZ, 0xc0, !PT ;  /* 0x0000000f16007812 */ /* 0x004fca00078ec0ff */
[----:B------:R-:W-:-:S06]  /*0480*/  @P0 VIADD R6, R6, 0x1 ;  /* 0x0000000106060836 */ /* 0x000fcc0000000000 */
[----:B------:R-:W-:Y:S01]  /*0490*/  @!P2 IMAD.MOV R6, RZ, RZ, -R6 ;  /* 0x000000ffff06a224 */ /* 0x000fe200078e0a06 */
[----:B------:R-:W-:-:S05]  /*04a0*/  @!P1 LOP3.LUT R6, RZ, R8, RZ, 0x33, !PT ;  /* 0x00000008ff069212 */ /* 0x000fca00078e33ff */
[----:B------:R-:W-:Y:S02]  /*04b0*/  IMAD.MOV R3, RZ, RZ, -R6 ;  /* 0x000000ffff037224 */ /* 0x000fe400078e0a06 */
[----:B------:R-:W-:Y:S02]  /*04c0*/  IMAD.SHL.U32 R21, R6, 0x200, RZ ;  /* 0x0000020006157824 */ /* 0x000fe400078e00ff */
[----:B------:R-:W-:-:S04]  /*04d0*/  IMAD R3, R8, R3, R15 ;  /* 0x0000000308037224 */ /* 0x000fc800078e020f */
[----:B------:R-:W-:Y:S01]  /*04e0*/  IMAD.IADD R3, R2, 0x1, R3 ;  /* 0x0000000102037824 */ /* 0x000fe200078e0203 */
[----:B------:R-:W-:-:S03]  /*04f0*/  SHF.R.U32.HI R2, RZ, 0x4, R22 ;  /* 0x00000004ff027819 */ /* 0x000fc60000011616 */
[----:B------:R-:W-:Y:S01]  /*0500*/  IMAD R20, R3, 0x10, R0 ;  /* 0x0000001003147824 */ /* 0x000fe200078e0200 */
[----:B------:R-:W-:-:S04]  /*0510*/  SGXT.U32 R14, R2, 0x4 ;  /* 0x00000004020e781a */ /* 0x000fc80000000000 */
[----:B------:R1:W-:Y:S01]  /*0520*/  STL [R1+0x644], R20 ;  /* 0x0006441401007387 */ /* 0x0003e20000100800 */
[C---:B------:R-:W-:Y:S02]  /*0530*/  LOP3.LUT R2, R14.reuse, 0x10, RZ, 0xfc, !PT ;  /* 0x000000100e027812 */ /* 0x040fe400078efcff */
[----:B------:R-:W-:Y:S01]  /*0540*/  LOP3.LUT R0, R14, 0x20, RZ, 0xfc, !PT ;  /* 0x000000200e007812 */ /* 0x000fe200078efcff */
[----:B------:R1:W-:Y:S01]  /*0550*/  STL [R1+0x618], R21 ;  /* 0x0006181501007387 */ /* 0x0003e20000100800 */
[----:B0---4-:R-:W-:Y:S05]  /*0560*/  BRA.U UP0, `(.L_x_0) ;  /* 0x0000000100387547 */ /* 0x011fea000b800000 */
[C---:B------:R-:W-:Y:S01]  /*0570*/  IMAD.SHL.U32 R0, R22.reuse, 0x20, RZ ;  /* 0x0000002016007824 */ /* 0x040fe200078e00ff */
[----:B------:R-:W-:Y:S01]  /*0580*/  CS2R R16, SRZ ;  /* 0x0000000000107805 */ /* 0x000fe2000001ff00 */
[----:B------:R-:W-:Y:S01]  /*0590*/  IMAD.SHL.U32 R2, R22, 0x10, RZ ;  /* 0x0000001016027824 */ /* 0x000fe200078e00ff */
[----:B------:R-:W-:Y:S02]  /*05a0*/  CS2R R18, SRZ ;  /* 0x0000000000127805 */ /* 0x000fe4000001ff00 */
[----:B------:R-:W-:Y:S02]  /*05b0*/  CS2R R12, SRZ ;  /* 0x00000000000c7805 */ /* 0x000fe4000001ff00 */
[----:B------:R-:W-:Y:S02]  /*05c0*/  LOP3.LUT R0, R0, 0x60, RZ, 0xc0, !PT ;  /* 0x0000006000007812 */ /* 0x000fe400078ec0ff */
[----:B------:R-:W-:Y:S01]  /*05d0*/  CS2R R14, SRZ ;  /* 0x00000000000e7805 */ /* 0x000fe2000001ff00 */
[----:B------:R0:W-:Y:S01]  /*05e0*/  STL [R1+0x63c], R2 ;  /* 0x00063c0201007387 */ /* 0x0001e20000100800 */
[----:B------:R-:W-:-:S02]  /*05f0*/  CS2R R8, SRZ ;  /* 0x0000000000087805 */ /* 0x000fc4000001ff00 */
[----:B------:R-:W-:Y:S02]  /*0600*/  CS2R R10, SRZ ;  /* 0x00000000000a7805 */ /* 0x000fe4000001ff00 */
[----:B------:R-:W-:Y:S01]  /*0610*/  CS2R R4, SRZ ;  /* 0x0000000000047805 */ /* 0x000fe2000001ff00 */
[----:B------:R0:W-:Y:S01]  /*0620*/  STL [R1+0x640], R0 ;  /* 0x0006400001007387 */ /* 0x0001e20000100800 */
[----:B------:R-:W-:Y:S01]  /*0630*/  CS2R R6, SRZ ;  /* 0x0000000000067805 */ /* 0x000fe2000001ff00 */
[----:B------:R-:W-:Y:S06]  /*0640*/  BRA `(.L_x_1) ;  /* 0x0000017c00ac7947 */ /* 0x000fec0003800000 */
.L_x_0:
[----:B------:R-:W-:Y:S01]  /*0650*/  IABS R6, R4 ;  /* 0x0000000400067213 */ /* 0x000fe20000000000 */
[----:B------:R0:W-:Y:S01]  /*0660*/  STL [R1+0x764], R5 ;  /* 0x0007640501007387 */ /* 0x0001e20000100800 */
[----:B------:R-:W-:Y:S01]  /*0670*/  IABS R0, R5 ;  /* 0x0000000500007213 */ /* 0x000fe20000000000 */
[----:B------:R-:W2:Y:S01]  /*0680*/  LDCU UR10, c[0x0][0x3a8] ;  /* 0x00007500ff0a77ac */ /* 0x000ea20008000800 */
[----:B------:R-:W3:Y:S01]  /*0690*/  I2F.RP R10, R6 ;  /* 0x00000006000a7306 */ /* 0x000ee20000209400 */
[----:B------:R-:W-:Y:S02]  /*06a0*/  IABS R12, R20 ;  /* 0x00000014000c7213 */ /* 0x000fe40000000000 */
[----:B------:R-:W-:Y:S01]  /*06b0*/  ISETP.GE.AND P5, PT, R20, RZ, PT ;  /* 0x000000ff1400720c */ /* 0x000fe20003fa6270 */
[----:B------:R-:W4:Y:S01]  /*06c0*/  LDCU.128 UR12, c[0x0][0x380] ;  /* 0x00007000ff0c77ac */ /* 0x000f220008000c00 */
[----:B------:R-:W-:-:S03]  /*06d0*/  ISETP.NE.AND P4, PT, R4, RZ, PT ;  /* 0x000000ff0400720c */ /* 0x000fc60003f85270 */
[----:B------:R-:W5:Y:S01]  /*06e0*/  I2F.RP R7, R0 ;  /* 0x0000000000077306 */ /* 0x000f620000209400 */
[----:B------:R-:W1:Y:S01]  /*06f0*/  LDCU UR6, c[0x0][0x3b0] ;  /* 0x00007600ff0677ac */ /* 0x000e620008000800 */
[----:B------:R-:W0:Y:S06]  /*0700*/  LDCU.64 UR16, c[0x0][0x380] ;  /* 0x00007000ff1077ac */ /* 0x000e2c0008000a00 */
[----:B---3--:R-:W3:Y:S01]  /*0710*/  MUFU.RCP R10, R10 ;  /* 0x0000000a000a7308 */ /* 0x008ee20000001000 */
[----:B------:R-:W0:Y:S01]  /*0720*/  LDCU.64 UR18, c[0x0][0x380] ;  /* 0x00007000ff1277ac */ /* 0x000e220008000a00 */
[----:B------:R-:W0:Y:S06]  /*0730*/  LDCU UR11, c[0x0][0x3a4] ;  /* 0x00007480ff0b77ac */ /* 0x000e2c0008000800 */
[----:B-----5:R-:W5:Y:S01]  /*0740*/  MUFU.RCP R7, R7 ;  /* 0x0000000700077308 */ /* 0x020f620000001000 */
[----:B---3--:R-:W-:-:S07]  /*0750*/  VIADD R8, R10, 0xffffffe ;  /* 0x0ffffffe0a087836 */ /* 0x008fce0000000000 */
[----:B------:R3:W0:Y:S01]  /*0760*/  F2I.FTZ.U32.TRUNC.NTZ R9, R8 ;  /* 0x0000000800097305 */ /* 0x000622000021f000 */
[----:B-----5:R-:W-:-:S07]  /*0770*/  VIADD R2, R7, 0xffffffe ;  /* 0x0ffffffe07027836 */ /* 0x020fce0000000000 */
[----:B------:R5:W1:Y:S01]  /*0780*/  F2I.FTZ.U32.TRUNC.NTZ R3, R2 ;  /* 0x0000000200037305 */ /* 0x000a62000021f000 */
[----:B---3--:R-:W-:Y:S02]  /*0790*/  IMAD.MOV.U32 R8, RZ, RZ, RZ ;  /* 0x000000ffff087224 */ /* 0x008fe400078e00ff */
[----:B0-----:R-:W-:Y:S02]  /*07a0*/  IMAD.MOV R11, RZ, RZ, -R9 ;  /* 0x000000ffff0b7224 */ /* 0x001fe400078e0a09 */
[----:B-----5:R-:W-:Y:S02]  /*07b0*/  IMAD.MOV.U32 R2, RZ, RZ, RZ ;  /* 0x000000ffff027224 */ /* 0x020fe400078e00ff */
[----:B------:R-:W-:-:S04]  /*07c0*/  IMAD R11, R11, R6, RZ ;  /* 0x000000060b0b7224 */ /* 0x000fc800078e02ff */
[----:B------:R-:W-:Y:S01]  /*07d0*/  IMAD.HI.U32 R10, R9, R11, R8 ;  /* 0x0000000b090a7227 */ /* 0x000fe200078e0008 */
[----:B------:R-:W-:-:S03]  /*07e0*/  SHF.R.U32.HI R9, RZ, 0x6, R22 ;  /* 0x00000006ff097819 */ /* 0x000fc60000011616 */
[----:B------:R-:W-:Y:S01]  /*07f0*/  IMAD.MOV.U32 R11, RZ, RZ, R12 ;  /* 0x000000ffff0b7224 */ /* 0x000fe200078e000c */
[----:B------:R-:W-:Y:S01]  /*0800*/  SGXT.U32 R9, R9, 0x2 ;  /* 0x000000020909781a */ /* 0x000fe20000000000 */
[----:B-1----:R-:W-:Y:S02]  /*0810*/  IMAD.MOV R7, RZ, RZ, -R3 ;  /* 0x000000ffff077224 */ /* 0x002fe400078e0a03 */
[----:B------:R-:W-:Y:S01]  /*0820*/  IMAD.HI.U32 R10, R10, R11, RZ ;  /* 0x0000000b0a0a7227 */ /* 0x000fe200078e00ff */
[----:B------:R-:W-:-:S03]  /*0830*/  LOP3.LUT R9, R21, R9, RZ, 0xfc, !PT ;  /* 0x0000000915097212 */ /* 0x000fc600078efcff */
[----:B------:R-:W-:Y:S01]  /*0840*/  IMAD.MOV R10, RZ, RZ, -R10 ;  /* 0x000000ffff0a7224 */ /* 0x000fe200078e0a0a */
[----:B------:R-:W-:Y:S01]  /*0850*/  LOP3.LUT R12, R9, 0x1f4, RZ, 0xfc, !PT ;  /* 0x000001f4090c7812 */ /* 0x000fe200078efcff */
[----:B------:R-:W-:Y:S01]  /*0860*/  IMAD R7, R7, R0, RZ ;  /* 0x0000000007077224 */ /* 0x000fe200078e02ff */
[----:B------:R-:W-:Y:S01]  /*0870*/  IABS R13, R9 ;  /* 0x00000009000d7213 */ /* 0x000fe20000000000 */
[C---:B------:R-:W-:Y:S01]  /*0880*/  IMAD R11, R6.reuse, R10, R11 ;  /* 0x0000000a060b7224 */ /* 0x040fe200078e020b */
[----:B------:R-:W-:Y:S01]  /*0890*/  LOP3.LUT R14, R9, 0x1f8, RZ, 0xfc, !PT ;  /* 0x000001f8090e7812 */ /* 0x000fe200078efcff */
[----:B------:R-:W-:Y:S01]  /*08a0*/  IMAD.HI.U32 R2, R3, R7, R2 ;  /* 0x0000000703027227 */ /* 0x000fe200078e0002 */
[----:B------:R-:W-:Y:S02]  /*08b0*/  IABS R7, R12 ;  /* 0x0000000c00077213 */ /* 0x000fe40000000000 */
[----:B------:R-:W-:Y:S02]  /*08c0*/  ISETP.GT.U32.AND P0, PT, R6, R11, PT ;  /* 0x0000000b0600720c */ /* 0x000fe40003f04070 */
[----:B------:R-:W-:Y:S01]  /*08d0*/  LOP3.LUT R16, R9, 0x1fc, RZ, 0xfc, !PT ;  /* 0x000001fc09107812 */ /* 0x000fe200078efcff */
[----:B------:R-:W-:Y:S01]  /*08e0*/  IMAD.HI.U32 R3, R2, R13, RZ ;  /* 0x0000000d02037227 */ /* 0x000fe200078e00ff */
[----:B------:R-:W-:-:S02]  /*08f0*/  IABS R15, R14 ;  /* 0x0000000e000f7213 */ /* 0x000fc40000000000 */
[----:B------:R-:W-:Y:S01]  /*0900*/  IABS R17, R16 ;  /* 0x0000001000117213 */ /* 0x000fe20000000000 */
[----:B------:R-:W-:Y:S01]  /*0910*/  IMAD.HI.U32 R10, R2, R7, RZ ;  /* 0x00000007020a7227 */ /* 0x000fe200078e00ff */
[----:B------:R-:W-:Y:S02]  /*0920*/  ISETP.GE.AND P1, PT, R16, RZ, PT ;  /* 0x000000ff1000720c */ /* 0x000fe40003f26270 */
[C---:B------:R-:W-:Y:S01]  /*0930*/  LOP3.LUT R16, R9.reuse, 0x1e0, RZ, 0xfc, !PT ;  /* 0x000001e009107812 */ /* 0x040fe200078efcff */
[----:B------:R-:W-:Y:S01]  /*0940*/  IMAD.MOV R3, RZ, RZ, -R3 ;  /* 0x000000ffff037224 */ /* 0x000fe200078e0a03 */
[----:B------:R-:W-:Y:S01]  /*0950*/  LOP3.LUT R26, R9, 0x38, RZ, 0xfc, !PT ;  /* 0x00000038091a7812 */ /* 0x000fe200078efcff */
[----:B------:R-:W-:Y:S02]  /*0960*/  @!P0 IMAD.IADD R11, R11, 0x1, -R6 ;  /* 0x000000010b0b8824 */ /* 0x000fe400078e0a06 */
[----:B------:R-:W-:-:S03]  /*0970*/  IMAD.HI.U32 R8, R2, R15, RZ ;  /* 0x0000000f02087227 */ /* 0x000fc600078e00ff */
[----:B------:R-:W-:Y:S01]  /*0980*/  ISETP.GT.U32.AND P2, PT, R6, R11, PT ;  /* 0x0000000b0600720c */ /* 0x000fe20003f44070 */
[----:B------:R-:W-:Y:S02]  /*0990*/  IMAD.MOV R10, RZ, RZ, -R10 ;  /* 0x000000ffff0a7224 */ /* 0x000fe400078e0a0a */
[----:B------:R-:W-:Y:S02]  /*09a0*/  IMAD R13, R0, R3, R13 ;  /* 0x00000003000d7224 */ /* 0x000fe400078e020d */
[----:B------:R-:W-:-:S03]  /*09b0*/  IMAD.HI.U32 R3, R2, R17, RZ ;  /* 0x0000001102037227 */ /* 0x000fc600078e00ff */
[C---:B------:R-:W-:Y:S01]  /*09c0*/  ISETP.GT.U32.AND P0, PT, R0.reuse, R13, PT ;  /* 0x0000000d0000720c */ /* 0x040fe20003f04070 */
[----:B------:R-:W-:Y:S02]  /*09d0*/  IMAD.MOV R8, RZ, RZ, -R8 ;  /* 0x000000ffff087224 */ /* 0x000fe400078e0a08 */
[C---:B------:R-:W-:Y:S01]  /*09e0*/  IMAD R7, R0.reuse, R10, R7 ;  /* 0x0000000a00077224 */ /* 0x040fe200078e0207 */
[----:B------:R-:W-:Y:S01]  /*09f0*/  LOP3.LUT R10, R9, 0x1f0, RZ, 0xfc, !PT ;  /* 0x000001f0090a7812 */ /* 0x000fe200078efcff */
[----:B------:R-:W-:Y:S02]  /*0a00*/  @!P2 IMAD.IADD R11, R11, 0x1, -R6 ;  /* 0x000000010b0ba824 */ /* 0x000fe400078e0a06 */
[----:B------:R-:W-:Y:S02]  /*0a10*/  IMAD.MOV R3, RZ, RZ, -R3 ;  /* 0x000000ffff037224 */ /* 0x000fe400078e0a03 */
[----:B------:R-:W-:Y:S02]  /*0a20*/  IMAD.MOV.U32 R5, RZ, RZ, R11 ;  /* 0x000000ffff057224 */ /* 0x000fe400078e000b */
[C---:B------:R-:W-:Y:S01]  /*0a30*/  IMAD R15, R0.reuse, R8, R15 ;  /* 0x00000008000f7224 */ /* 0x040fe200078e020f */
[----:B------:R-:W-:Y:S01]  /*0a40*/  LOP3.LUT R8, R9, 0x1ec, RZ, 0xfc, !PT ;  /* 0x000001ec09087812 */ /* 0x000fe200078efcff */
[----:B------:R-:W-:Y:S01]  /*0a50*/  @!P5 IMAD.MOV R5, RZ, RZ, -R5 ;  /* 0x000000ffff05d224 */ /* 0x000fe200078e0a05 */
[C---:B------:R-:W-:Y:S01]  /*0a60*/  ISETP.GT.U32.AND P5, PT, R0.reuse, R7, PT ;  /* 0x000000070000720c */ /* 0x040fe20003fa4070 */
[C---:B------:R-:W-:Y:S01]  /*0a70*/  IMAD R17, R0.reuse, R3, R17 ;  /* 0x0000000300117224 */ /* 0x040fe200078e0211 */
[----:B------:R-:W-:Y:S01]  /*0a80*/  ISETP.GT.U32.AND P6, PT, R0, R15, PT ;  /* 0x0000000f0000720c */ /* 0x000fe20003fc4070 */
[----:B------:R-:W-:Y:S01]  /*0a90*/  @!P0 IMAD.IADD R13, R13, 0x1, -R0 ;  /* 0x000000010d0d8824 */ /* 0x000fe200078e0a00 */
[----:B------:R-:W-:-:S02]  /*0aa0*/  IABS R19, R8 ;  /* 0x0000000800137213 */ /* 0x000fc40000000000 */
[C---:B------:R-:W-:Y:S02]  /*0ab0*/  ISETP.GT.U32.AND P3, PT, R0.reuse, R17, PT ;  /* 0x000000110000720c */ /* 0x040fe40003f64070 */
[----:B------:R-:W-:Y:S02]  /*0ac0*/  ISETP.GT.U32.AND P2, PT, R0, R13, PT ;  /* 0x0000000d0000720c */ /* 0x000fe40003f44070 */
[----:B------:R-:W-:Y:S01]  /*0ad0*/  @!P4 LOP3.LUT R5, RZ, R4, RZ, 0x33, !PT ;  /* 0x00000004ff05c212 */ /* 0x000fe200078e33ff */
[----:B------:R-:W-:Y:S01]  /*0ae0*/  IMAD.HI.U32 R4, R2, R19, RZ ;  /* 0x0000001302047227 */ /* 0x000fe200078e00ff */
[----:B------:R-:W-:Y:S02]  /*0af0*/  IABS R3, R10 ;  /* 0x0000000a00037213 */ /* 0x000fe40000000000 */
[----:B------:R-:W-:Y:S01]  /*0b00*/  ISETP.GE.AND P0, PT, R14, RZ, PT ;  /* 0x000000ff0e00720c */ /* 0x000fe20003f06270 */
[--C-:B------:R-:W-:Y:S01]  /*0b10*/  @!P5 IMAD.IADD R7, R7, 0x1, -R0.reuse ;  /* 0x000000010707d824 */ /* 0x100fe200078e0a00 */
[----:B------:R-:W-:Y:S01]  /*0b20*/  ISETP.GE.AND P4, PT, R12, RZ, PT ;  /* 0x000000ff0c00720c */ /* 0x000fe20003f86270 */
[--C-:B------:R-:W-:Y:S01]  /*0b30*/  @!P6 IMAD.IADD R15, R15, 0x1, -R0.reuse ;  /* 0x000000010f0fe824 */ /* 0x100fe200078e0a00 */
[----:B------:R-:W-:Y:S01]  /*0b40*/  LOP3.LUT R12, R9, 0x1e8, RZ, 0xfc, !PT ;  /* 0x000001e8090c7812 */ /* 0x000fe200078efcff */
[----:B------:R-:W-:Y:S01]  /*0b50*/  @!P3 IMAD.IADD R17, R17, 0x1, -R0 ;  /* 0x000000011111b824 */ /* 0x000fe200078e0a00 */
[C---:B------:R-:W-:Y:S01]  /*0b60*/  ISETP.GT.U32.AND P5, PT, R0.reuse, R7, PT ;  /* 0x000000070000720c */ /* 0x040fe20003fa4070 */
[----:B------:R-:W-:Y:S01]  /*0b70*/  IMAD.MOV R4, RZ, RZ, -R4 ;  /* 0x000000ffff047224 */ /* 0x000fe200078e0a04 */
[C---:B------:R-:W-:Y:S01]  /*0b80*/  ISETP.GT.U32.AND P3, PT, R0.reuse, R15, PT ;  /* 0x0000000f0000720c */ /* 0x040fe20003f64070 */
[----:B------:R-:W-:Y:S01]  /*0b90*/  IMAD.MOV.U32 R11, RZ, RZ, R3 ;  /* 0x000000ffff0b7224 */ /* 0x000fe200078e0003 */
[C---:B------:R-:W-:Y:S01]  /*0ba0*/  ISETP.GT.U32.AND P6, PT, R0.reuse, R17, PT ;  /* 0x000000110000720c */ /* 0x040fe20003fc4070 */
[----:B------:R-:W-:Y:S01]  /*0bb0*/  IMAD R14, R0, R4, R19 ;  /* 0x00000004000e7224 */ /* 0x000fe200078e0213 */
[----:B------:R-:W-:Y:S01]  /*0bc0*/  IABS R21, R12 ;  /* 0x0000000c00157213 */ /* 0x000fe20000000000 */
[----:B------:R-:W-:Y:S01]  /*0bd0*/  IMAD.HI.U32 R3, R2, R11, RZ ;  /* 0x0000000b02037227 */ /* 0x000fe200078e00ff */
[----:B------:R0:W-:Y:S03]  /*0be0*/  STL [R1+0x2b4], R5 ;  /* 0x0002b40501007387 */ /* 0x0001e60000100800 */
[--C-:B------:R-:W-:Y:S01]  /*0bf0*/  @!P2 IMAD.IADD R13, R13, 0x1, -R0.reuse ;  /* 0x000000010d0da824 */ /* 0x100fe200078e0a00 */
[----:B------:R-:W-:Y:S01]  /*0c00*/  ISETP.GE.AND P2, PT, R10, RZ, PT ;  /* 0x000000ff0a00720c */ /* 0x000fe20003f46270 */
[--C-:B------:R-:W-:Y:S01]  /*0c10*/  @!P5 IMAD.IADD R7, R7, 0x1, -R0.reuse ;  /* 0x000000010707d824 */ /* 0x100fe200078e0a00 */
[C---:B------:R-:W-:Y:S01]  /*0c20*/  ISETP.GT.U32.AND P5, PT, R0.reuse, R14, PT ;  /* 0x0000000e0000720c */ /* 0x040fe20003fa4070 */
[----:B------:R-:W-:Y:S01]  /*0c30*/  IMAD.MOV R3, RZ, RZ, -R3 ;  /* 0x000000ffff037224 */ /* 0x000fe200078e0a03 */
[----:B------:R-:W-:Y:S01]  /*0c40*/  LOP3.LUT R10, R9, 0x1e4, RZ, 0xfc, !PT ;  /* 0x000001e4090a7812 */ /* 0x000fe200078efcff */
[--C-:B------:R-:W-:Y:S01]  /*0c50*/  @!P3 IMAD.IADD R15, R15, 0x1, -R0.reuse ;  /* 0x000000010f0fb824 */ /* 0x100fe200078e0a00 */
[----:B------:R-:W-:Y:S01]  /*0c60*/  ISETP.GE.AND P3, PT, R9, RZ, PT ;  /* 0x000000ff0900720c */ /* 0x000fe20003f66270 */
[----:B------:R-:W-:Y:S01]  /*0c70*/  IMAD R3, R0, R3, R11 ;  /* 0x0000000300037224 */ /* 0x000fe200078e020b */
[----:B------:R-:W-:Y:S01]  /*0c80*/  IABS R19, R10 ;  /* 0x0000000a00137213 */ /* 0x000fe20000000000 */
[----:B------:R-:W-:Y:S01]  /*0c90*/  @!P6 IMAD.IADD R17, R17, 0x1, -R0 ;  /* 0x000000011111e824 */ /* 0x000fe200078e0a00 */
[----:B------:R-:W-:Y:S01]  /*0ca0*/  IABS R11, R16 ;  /* 0x00000010000b7213 */ /* 0x000fe20000000000 */
[----:B------:R-:W-:Y:S01]  /*0cb0*/  IMAD.HI.U32 R18, R2, R21, RZ ;  /* 0x0000001502127227 */ /* 0x000fe200078e00ff */
[----:B------:R-:W-:-:S03]  /*0cc0*/  ISETP.GT.U32.AND P6, PT, R0, R3, PT ;  /* 0x000000030000720c */ /* 0x000fc60003fc4070 */
[----:B------:R-:W-:-:S04]  /*0cd0*/  IMAD.HI.U32 R4, R2, R19, RZ ;  /* 0x0000001302047227 */ /* 0x000fc800078e00ff */
[----:B------:R-:W-:Y:S02]  /*0ce0*/  @!P5 IMAD.IADD R14, R14, 0x1, -R0 ;  /* 0x000000010e0ed824 */ /* 0x000fe400078e0a00 */
[----:B------:R-:W-:Y:S02]  /*0cf0*/  IMAD.MOV R4, RZ, RZ, -R4 ;  /* 0x000000ffff047224 */ /* 0x000fe400078e0a04 */
[----:B------:R-:W-:Y:S01]  /*0d00*/  @!P3 IMAD.MOV R13, RZ, RZ, -R13 ;  /* 0x000000ffff0db224 */ /* 0x000fe200078e0a0d */
[C---:B------:R-:W-:Y:S01]  /*0d10*/  ISETP.GT.U32.AND P3, PT, R0.reuse, R14, PT ;  /* 0x0000000e0000720c */ /* 0x040fe20003f64070 */
[----:B------:R-:W-:Y:S02]  /*0d20*/  IMAD R4, R0, R4, R19 ;  /* 0x0000000400047224 */ /* 0x000fe400078e0213 */
[----:B------:R-:W-:Y:S01]  /*0d30*/  IMAD.HI.U32 R19, R2, R11, RZ ;  /* 0x0000000b02137227 */ /* 0x000fe200078e00ff */
[----:B------:R-:W-:Y:S03]  /*0d40*/  STL [R1+0x768], R13 ;  /* 0x0007680d01007387 */ /* 0x000fe60000100800 */
[----:B------:R-:W-:-:S02]  /*0d50*/  IMAD.MOV.U32 R20, RZ, RZ, R15 ;  /* 0x000000ffff147224 */ /* 0x000fc400078e000f */
[----:B------:R-:W-:Y:S01]  /*0d60*/  @!P6 IMAD.IADD R3, R3, 0x1, -R0 ;  /* 0x000000010303e824 */ /* 0x000fe200078e0a00 */
[----:B------:R-:W-:Y:S01]  /*0d70*/  ISETP.GE.AND P6, PT, R8, RZ, PT ;  /* 0x000000ff0800720c */ /* 0x000fe20003fc6270 */
[----:B0-----:R-:W-:Y:S01]  /*0d80*/  IMAD.MOV.U32 R5, RZ, RZ, R17 ;  /* 0x000000ffff057224 */ /* 0x001fe200078e0011 */
[----:B------:R-:W-:Y:S01]  /*0d90*/  LOP3.LUT R8, R9, 0x1dc, RZ, 0xfc, !PT ;  /* 0x000001dc09087812 */ /* 0x000fe200078efcff */
[----:B------:R-:W-:Y:S01]  /*0da0*/  IMAD.MOV R19, RZ, RZ, -R19 ;  /* 0x000000ffff137224 */ /* 0x000fe200078e0a13 */
[----:B------:R-:W-:Y:S01]  /*0db0*/  ISETP.GT.U32.AND P5, PT, R0, R3, PT ;  /* 0x000000030000720c */ /* 0x000fe20003fa4070 */
[----:B------:R-:W-:Y:S01]  /*0dc0*/  IMAD.MOV R18, RZ, RZ, -R18 ;  /* 0x000000ffff127224 */ /* 0x000fe200078e0a12 */
[----:B------:R-:W-:Y:S01]  /*0dd0*/  IABS R6, R8 ;  /* 0x0000000800067213 */ /* 0x000fe20000000000 */
[----:B------:R-:W-:Y:S01]  /*0de0*/  @!P0 IMAD.MOV R20, RZ, RZ, -R20 ;  /* 0x000000ffff148224 */ /* 0x000fe200078e0a14 */
[----:B------:R-:W-:Y:S01]  /*0df0*/  ISETP.GE.AND P0, PT, R12, RZ, PT ;  /* 0x000000ff0c00720c */ /* 0x000fe20003f06270 */
[----:B------:R-:W-:-:S02]  /*0e00*/  @!P1 IMAD.MOV R5, RZ, RZ, -R5 ;  /* 0x000000ffff059224 */ /* 0x000fc400078e0a05 */
[C---:B------:R-:W-:Y:S02]  /*0e10*/  IMAD R12, R0.reuse, R19, R11 ;  /* 0x00000013000c7224 */ /* 0x040fe400078e020b */
[----:B------:R-:W-:Y:S01]  /*0e20*/  IMAD R18, R0, R18, R21 ;  /* 0x0000001200127224 */ /* 0x000fe200078e0215 */
[----:B------:R0:W-:Y:S01]  /*0e30*/  STL [R1+0x20], R5 ;  /* 0x0000200501007387 */ /* 0x0001e20000100800 */
[----:B------:R-:W-:Y:S01]  /*0e40*/  @!P3 IMAD.IADD R14, R14, 0x1, -R0 ;  /* 0x000000010e0eb824 */ /* 0x000fe200078e0a00 */
[C---:B------:R-:W-:Y:S01]  /*0e50*/  ISETP.GT.U32.AND P3, PT, R0.reuse, R12, PT ;  /* 0x0000000c0000720c */ /* 0x040fe20003f64070 */
[----:B------:R-:W-:Y:S01]  /*0e60*/  IMAD.MOV.U32 R11, RZ, RZ, R6 ;  /* 0x000000ffff0b7224 */ /* 0x000fe200078e0006 */
[----:B------:R-:W-:Y:S01]  /*0e70*/  ISETP.GT.U32.AND P1, PT, R0, R18, PT ;  /* 0x000000120000720c */ /* 0x000fe20003f24070 */
[----:B------:R-:W-:Y:S01]  /*0e80*/  @!P5 IMAD.IADD R3, R3, 0x1, -R0 ;  /* 0x000000010303d824 */ /* 0x000fe200078e0a00 */
[C---:B------:R-:W-:Y:S01]  /*0e90*/  LOP3.LUT R6, R9.reuse, 0x1d8, RZ, 0xfc, !PT ;  /* 0x000001d809067812 */ /* 0x040fe200078efcff */
[----:B------:R-:W-:Y:S01]  /*0ea0*/  STL [R1+0x14], R20 ;  /* 0x0000141401007387 */ /* 0x000fe20000100800 */
[----:B------:R-:W-:Y:S01]  /*0eb0*/  ISETP.GE.AND P5, PT, R10, RZ, PT ;  /* 0x000000ff0a00720c */ /* 0x000fe20003fa6270 */
[----:B------:R-:W-:Y:S01]  /*0ec0*/  @!P6 IMAD.MOV R14, RZ, RZ, -R14 ;  /* 0x000000ffff0ee224 */ /* 0x000fe200078e0a0e */
[----:B------:R-:W-:Y:S01]  /*0ed0*/  LOP3.LUT R10, R9, 0x1d4, RZ, 0xfc, !PT ;  /* 0x000001d4090a7812 */ /* 0x000fe200078efcff */
[----:B0-----:R-:W-:Y:S01]  /*0ee0*/  IMAD.MOV.U32 R5, RZ, RZ, R7 ;  /* 0x000000ffff057224 */ /* 0x001fe200078e0007 */
[----:B------:R-:W-:Y:S01]  /*0ef0*/  ISETP.GE.AND P6, PT, R8, RZ, PT ;  /* 0x000000ff0800720c */ /* 0x000fe20003fc6270 */
[----:B------:R-:W-:Y:S01]  /*0f00*/  IMAD.HI.U32 R7, R2, R11, RZ ;  /* 0x0000000b02077227 */ /* 0x000fe200078e00ff */
[----:B------:R-:W-:-:S02]  /*0f10*/  IABS R15, R10 ;  /* 0x0000000a000f7213 */ /* 0x000fc40000000000 */
[----:B------:R-:W-:Y:S01]  /*0f20*/  LOP3.LUT R21, R9, 0x188, RZ, 0xfc, !PT ;  /* 0x0000018809157812 */ /* 0x000fe200078efcff */
[----:B------:R-:W-:Y:S01]  /*0f30*/  @!P4 IMAD.MOV R5, RZ, RZ, -R5 ;  /* 0x000000ffff05c224 */ /* 0x000fe200078e0a05 */
[----:B------:R-:W-:Y:S01]  /*0f40*/  ISETP.GT.U32.AND P4, PT, R0, R4, PT ;  /* 0x000000040000720c */ /* 0x000fe20003f84070 */
[--C-:B------:R-:W-:Y:S01]  /*0f50*/  @!P3 IMAD.IADD R12, R12, 0x1, -R0.reuse ;  /* 0x000000010c0cb824 */ /* 0x100fe200078e0a00 */
[----:B------:R-:W-:Y:S01]  /*0f60*/  IABS R22, R21 ;  /* 0x0000001500167213 */ /* 0x000fe20000000000 */
[----:B------:R-:W-:Y:S01]  /*0f70*/  IMAD.MOV R7, RZ, RZ, -R7 ;  /* 0x000000ffff077224 */ /* 0x000fe200078e0a07 */
[----:B------:R0:W-:Y:S01]  /*0f80*/  STL [R1+0x4], R5 ;  /* 0x0000040501007387 */ /* 0x0001e20000100800 */
[----:B------:R-:W-:Y:S01]  /*0f90*/  @!P1 IMAD.IADD R18, R18, 0x1, -R0 ;  /* 0x0000000112129824 */ /* 0x000fe200078e0a00 */
[C---:B------:R-:W-:Y:S01]  /*0fa0*/  ISETP.GT.U32.AND P3, PT, R0.reuse, R12, PT ;  /* 0x0000000c0000720c */ /* 0x040fe20003f64070 */
[----:B------:R-:W-:Y:S01]  /*0fb0*/  IMAD R11, R0, R7, R11 ;  /* 0x00000007000b7224 */ /* 0x000fe200078e020b */
[----:B------:R-:W-:Y:S01]  /*0fc0*/  ISETP.GE.AND P1, PT, R16, RZ, PT ;  /* 0x000000ff1000720c */ /* 0x000fe20003f26270 */
[----:B------:R-:W-:-:S04]  /*0fd0*/  IMAD.HI.U32 R17, R2, R15, RZ ;  /* 0x0000000f02117227 */ /* 0x000fc800078e00ff */
[----:B------:R-:W-:Y:S01]  /*0fe0*/  @!P4 IMAD.IADD R4, R4, 0x1, -R0 ;  /* 0x000000010404c824 */ /* 0x000fe200078e0a00 */
[C---:B------:R-:W-:Y:S01]  /*0ff0*/  ISETP.GT.U32.AND P4, PT, R0.reuse, R18, PT ;  /* 0x000000120000720c */ /* 0x040fe20003f84070 */
[----:B0-----:R-:W-:Y:S01]  /*1000*/  IMAD.MOV.U32 R5, RZ, RZ, R3 ;  /* 0x000000ffff057224 */ /* 0x001fe200078e0003 */
[----:B------:R-:W-:Y:S01]  /*1010*/  IABS R3, R6 ;  /* 0x0000000600037213 */ /* 0x000fe20000000000 */
[----:B------:R-:W-:Y:S02]  /*1020*/  IMAD.MOV R17, RZ, RZ, -R17 ;  /* 0x000000ffff117224 */ /* 0x000fe400078e0a11 */
[----:B------:R-:W-:Y:S01]  /*1030*/  @!P2 IMAD.MOV R5, RZ, RZ, -R5 ;  /* 0x000000ffff05a224 */ /* 0x000fe200078e0a05 */
[----:B------:R-:W-:Y:S01]  /*1040*/  ISETP.GT.U32.AND P2, PT, R0, R4, PT ;  /* 0x000000040000720c */ /* 0x000fe20003f44070 */
[----:B------:R-:W-:-:S03]  /*1050*/  IMAD.HI.U32 R7, R2, R3, RZ ;  /* 0x0000000302077227 */ /* 0x000fc600078e00ff */
[----:B------:R0:W-:Y:S01]  /*1060*/  STL [R1], R5 ;  /* 0x0000000501007387 */ /* 0x0001e20000100800 */
[----:B------:R-:W-:Y:S02]  /*1070*/  IMAD.MOV R7, RZ, RZ, -R7 ;  /* 0x000000ffff077224 */ /* 0x000fe400078e0a07 */
[--C-:B------:R-:W-:Y:S02]  /*1080*/  @!P3 IMAD.IADD R12, R12, 0x1, -R0.reuse ;  /* 0x000000010c0cb824 */ /* 0x100fe400078e0a00 */
[----:B------:R-:W-:Y:S01]  /*1090*/  IMAD R16, R0, R7, R3 ;  /* 0x0000000700107224 */ /* 0x000fe200078e0203 */
[C---:B------:R-:W-:Y:S01]  /*10a0*/  LOP3.LUT R7, R9.reuse, 0x1cc, RZ, 0xfc, !PT ;  /* 0x000001cc09077812 */ /* 0x040fe200078efcff */
[--C-:B------:R-:W-:Y:S01]  /*10b0*/  @!P4 IMAD.IADD R18, R18, 0x1, -R0.reuse ;  /* 0x000000011212c824 */ /* 0x100fe200078e0a00 */
[----:B------:R-:W-:Y:S01]  /*10c0*/  ISETP.GT.U32.AND P4, PT, R0, R11, PT ;  /* 0x0000000b0000720c */ /* 0x000fe20003f84070 */
[----:B------:R-:W-:Y:S01]  /*10d0*/  @!P2 IMAD.IADD R4, R4, 0x1, -R0 ;  /* 0x000000010404a824 */ /* 0x000fe200078e0a00 */
[----:B------:R-:W-:Y:S01]  /*10e0*/  ISETP.GT.U32.AND P3, PT, R0, R16, PT ;  /* 0x000000100000720c */ /* 0x000fe20003f64070 */
[----:B0-----:R-:W-:Y:S01]  /*10f0*/  IMAD.MOV.U32 R5, RZ, RZ, R18 ;  /* 0x000000ffff057224 */ /* 0x001fe200078e0012 */
[----:B------:R-:W-:Y:S01]  /*1100*/  ISETP.GE.AND P2, PT, R6, RZ, PT ;  /* 0x000000ff0600720c */ /* 0x000fe20003f46270 */
[----:B------:R-:W-:Y:S01]  /*1110*/  IMAD R15, R0, R17, R15 ;  /* 0x00000011000f7224 */ /* 0x000fe200078e020f */
[C---:B------:R-:W-:Y:S01]  /*1120*/  LOP3.LUT R6, R9.reuse, 0x1d0, RZ, 0xfc, !PT ;  /* 0x000001d009067812 */ /* 0x040fe200078efcff */
[----:B------:R-:W-:Y:S01]  /*1130*/  @!P0 IMAD.MOV R5, RZ, RZ, -R5 ;  /* 0x000000ffff058224 */ /* 0x000fe200078e0a05 */
[----:B------:R-:W-:Y:S01]  /*1140*/  IABS R8, R7 ;  /* 0x0000000700087213 */ /* 0x000fe20000000000 */
[----:B------:R-:W-:Y:S01]  /*1150*/  IMAD.MOV.U32 R13, RZ, RZ, R4 ;  /* 0x000000ffff0d7224 */ /* 0x000fe200078e0004 */
[----:B------:R-:W-:Y:S01]  /*1160*/  IABS R3, R6 ;  /* 0x0000000600037213 */ /* 0x000fe20000000000 */
[----:B------:R-:W-:Y:S01]  /*1170*/  IMAD.HI.U32 R25, R2, R22, RZ ;  /* 0x0000001602197227 */ /* 0x000fe200078e00ff */
[----:B------:R0:W-:Y:S01]  /*1180*/  STL [R1+0x7c], R5 ;  /* 0x00007c0501007387 */ /* 0x0001e20000100800 */
[----:B------:R-:W-:-:S02]  /*1190*/  LOP3.LUT R18, R9, 0x1bc, RZ, 0xfc, !PT ;  /* 0x000001bc09127812 */ /* 0x000fc400078efcff */
[--C-:B------:R-:W-:Y:S02]  /*11a0*/  @!P3 IMAD.IADD R16, R16, 0x1, -R0.reuse ;  /* 0x000000011010b824 */ /* 0x100fe400078e0a00 */
[----:B------:R-:W-:Y:S01]  /*11b0*/  @!P4 IMAD.IADD R11, R11, 0x1, -R0 ;  /* 0x000000010b0bc824 */ /* 0x000fe200078e0a00 */
[----:B------:R-:W-:Y:S01]  /*11c0*/  ISETP.GE.AND P4, PT, R10, RZ, PT ;  /* 0x000000ff0a00720c */ /* 0x000fe20003f86270 */
[----:B------:R-:W-:Y:S01]  /*11d0*/  IMAD.HI.U32 R10, R2, R3, RZ ;  /* 0x00000003020a7227 */ /* 0x000fe200078e00ff */
[C---:B------:R-:W-:Y:S02]  /*11e0*/  ISETP.GT.U32.AND P3, PT, R0.reuse, R16, PT ;  /* 0x000000100000720c */ /* 0x040fe40003f64070 */
[C---:B------:R-:W-:Y:S01]  /*11f0*/  ISETP.GT.U32.AND P0, PT, R0.reuse, R11, PT ;  /* 0x0000000b0000720c */ /* 0x040fe20003f04070 */
[----:B0-----:R-:W-:Y:S02]  /*1200*/  IMAD.MOV.U32 R5, RZ, RZ, R12 ;  /* 0x000000ffff057224 */ /* 0x001fe400078e000c */
[----:B------:R-:W-:Y:S01]  /*1210*/  @!P5 IMAD.MOV R13, RZ, RZ, -R13 ;  /* 0x000000ffff0dd224 */ /* 0x000fe200078e0a0d */
[----:B------:R-:W-:Y:S01]  /*1220*/  ISETP.GT.U32.AND P5, PT, R0, R15, PT ;  /* 0x0000000f0000720c */ /* 0x000fe20003fa4070 */
[----:B------:R-:W-:Y:S01]  /*1230*/  @!P1 IMAD.MOV R5, RZ, RZ, -R5 ;  /* 0x000000ffff059224 */ /* 0x000fe200078e0a05 */
[----:B------:R-:W-:Y:S01]  /*1240*/  ISETP.GE.AND P1, PT, R6, RZ, PT ;  /* 0x000000ff0600720c */ /* 0x000fe20003f26270 */
[----:B------:R-:W-:Y:S01]  /*1250*/  IMAD.MOV R6, RZ, RZ, -R10 ;  /* 0x000000ffff067224 */ /* 0x000fe200078e0a0a */
[----:B------:R0:W-:Y:S01]  /*1260*/  STL [R1+0x90], R13 ;  /* 0x0000900d01007387 */ /* 0x0001e20000100800 */
[----:B------:R-:W-:Y:S01]  /*1270*/  IMAD.HI.U32 R4, R2, R8, RZ ;  /* 0x0000000802047227 */ /* 0x000fe200078e00ff */
[----:B------:R-:W-:-:S02]  /*1280*/  LOP3.LUT R10, R9, 0x1c8, RZ, 0xfc, !PT ;  /* 0x000001c8090a7812 */ /* 0x000fc400078efcff */
[----:B------:R1:W-:Y:S01]  /*1290*/  STL [R1+0xb4], R5 ;  /* 0x0000b40501007387 */ /* 0x0003e20000100800 */
[----:B------:R-:W-:Y:S01]  /*12a0*/  IMAD R3, R0, R6, R3 ;  /* 0x0000000600037224 */ /* 0x000fe200078e0203 */
[----:B------:R-:W-:Y:S01]  /*12b0*/  LOP3.LUT R6, R9, 0x1c4, RZ, 0xfc, !PT ;  /* 0x000001c409067812 */ /* 0x000fe200078efcff */
[----:B------:R-:W-:Y:S02]  /*12c0*/  @!P3 IMAD.IADD R16, R16, 0x1, -R0 ;  /* 0x000000011010b824 */ /* 0x000fe400078e0a00 */
[----:B------:R-:W-:Y:S01]  /*12d0*/  IMAD.MOV R4, RZ, RZ, -R4 ;  /* 0x000000ffff047224 */ /* 0x000fe200078e0a04 */
[C---:B------:R-:W-:Y:S01]  /*12e0*/  ISETP.GT.U32.AND P3, PT, R0.reuse, R3, PT ;  /* 0x000000030000720c */ /* 0x040fe20003f64070 */
[--C-:B------:R-:W-:Y:S01]  /*12f0*/  @!P0 IMAD.IADD R11, R11, 0x1, -R0.reuse ;  /* 0x000000010b0b8824 */ /* 0x100fe200078e0a00 */
[----:B------:R-:W-:Y:S01]  /*1300*/  ISETP.GE.AND P0, PT, R7, RZ, PT ;  /* 0x000000ff0700720c */ /* 0x000fe20003f06270 */
[----:B------:R-:W-:Y:S01]  /*1310*/  @!P5 IMAD.IADD R15, R15, 0x1, -R0 ;  /* 0x000000010f0fd824 */ /* 0x000fe200078e0a00 */
[----:B------:R-:W-:Y:S01]  /*1320*/  IABS R7, R10 ;  /* 0x0000000a00077213 */ /* 0x000fe20000000000 */
[C---:B------:R-:W-:Y:S01]  /*1330*/  IMAD R8, R0.reuse, R4, R8 ;  /* 0x0000000400087224 */ /* 0x040fe200078e0208 */
[----:B------:R-:W-:Y:S01]  /*1340*/  IABS R12, R6 ;  /* 0x00000006000c7213 */ /* 0x000fe20000000000 */
[----:B0-----:R-:W-:Y:S01]  /*1350*/  IMAD.MOV.U32 R13, RZ, RZ, R11 ;  /* 0x000000ffff0d7224 */ /* 0x001fe200078e000b */
[C---:B------:R-:W-:Y:S01]  /*1360*/  ISETP.GT.U32.AND P5, PT, R0.reuse, R15, PT ;  /* 0x0000000f0000720c */ /* 0x040fe20003fa4070 */
[----:B-1----:R-:W-:Y:S01]  /*1370*/  IMAD.MOV.U32 R5, RZ, RZ, R16 ;  /* 0x000000ffff057224 */ /* 0x002fe200078e0010 */
[----:B------:R-:W-:Y:S01]  /*1380*/  LOP3.LUT R4, R9, 0x1c0, RZ, 0xfc, !PT ;  /* 0x000001c009047812 */ /* 0x000fe200078efcff */
[----:B------:R-:W-:Y:S01]  /*1390*/  @!P6 IMAD.MOV R13, RZ, RZ, -R13 ;  /* 0x000000ffff0de224 */ /* 0x000fe200078e0a0d */
[----:B------:R-:W-:Y:S01]  /*13a0*/  ISETP.GT.U32.AND P6, PT, R0, R8, PT ;  /* 0x000000080000720c */ /* 0x000fe20003fc4070 */
[----:B------:R-:W-:Y:S01]  /*13b0*/  @!P3 IMAD.IADD R3, R3, 0x1, -R0 ;  /* 0x000000010303b824 */ /* 0x000fe200078e0a00 */
[----:B------:R-:W-:Y:S01]  /*13c0*/  IABS R11, R4 ;  /* 0x00000004000b7213 */ /* 0x000fe20000000000 */
[----:B------:R-:W-:Y:S01]  /*13d0*/  @!P2 IMAD.MOV R5, RZ, RZ, -R5 ;  /* 0x000000ffff05a224 */ /* 0x000fe200078e0a05 */
[----:B------:R-:W-:Y:S01]  /*13e0*/  STL [R1+0xb8], R13 ;  /* 0x0000b80d01007387 */ /* 0x000fe20000100800 */
[----:B------:R-:W-:Y:S01]  /*13f0*/  IMAD.HI.U32 R16, R2, R7, RZ ;  /* 0x0000000702107227 */ /* 0x000fe200078e00ff */
[----:B------:R-:W-:-:S02]  /*1400*/  ISETP.GT.U32.AND P3, PT, R0, R3, PT ;  /* 0x000000030000720c */ /* 0x000fc40003f64070 */
[----:B------:R0:W-:Y:S01]  /*1410*/  STL [R1+0xbc], R5 ;  /* 0x0000bc0501007387 */ /* 0x0001e20000100800 */
[----:B------:R-:W-:Y:S01]  /*1420*/  @!P5 IMAD.IADD R15, R15, 0x1, -R0 ;  /* 0x000000010f0fd824 */ /* 0x000fe200078e0a00 */
[----:B------:R-:W-:Y:S01]  /*1430*/  ISETP.GE.AND P5, PT, R6, RZ, PT ;  /* 0x000000ff0600720c */ /* 0x000fe20003fa6270 */
[----:B------:R-:W-:Y:S01]  /*1440*/  IMAD.HI.U32 R6, R2, R12, RZ ;  /* 0x0000000c02067227 */ /* 0x000fe200078e00ff */
[----:B------:R-:W-:-:S03]  /*1450*/  ISETP.GE.AND P2, PT, R10, RZ, PT ;  /* 0x000000ff0a00720c */ /* 0x000fc60003f46270 */
[----:B------:R-:W-:Y:S02]  /*1460*/  @!P6 IMAD.IADD R8, R8, 0x1, -R0 ;  /* 0x000000010808e824 */ /* 0x000fe400078e0a00 */
[----:B------:R-:W-:Y:S02]  /*1470*/  IMAD.MOV R16, RZ, RZ, -R16 ;  /* 0x000000ffff107224 */ /* 0x000fe400078e0a10 */
[----:B0-----:R-:W-:Y:S01]  /*1480*/  IMAD.MOV.U32 R5, RZ, RZ, R15 ;  /* 0x000000ffff057224 */ /* 0x001fe200078e000f */
[----:B------:R-:W-:Y:S01]  /*1490*/  ISETP.GT.U32.AND P6, PT, R0, R8, PT ;  /* 0x000000080000720c */ /* 0x000fe20003fc4070 */
[----:B------:R-:W-:Y:S01]  /*14a0*/  IMAD.MOV R6, RZ, RZ, -R6 ;  /* 0x000000ffff067224 */ /* 0x000fe200078e0a06 */
[----:B------:R-:W-:Y:S01]  /*14b0*/  LOP3.LUT R15, R9, 0x1b8, RZ, 0xfc, !PT ;  /* 0x000001b8090f7812 */ /* 0x000fe200078efcff */
[----:B------:R-:W-:Y:S01]  /*14c0*/  @!P4 IMAD.MOV R5, RZ, RZ, -R5 ;  /* 0x000000ffff05c224 */ /* 0x000fe200078e0a05 */
[----:B------:R-:W-:Y:S01]  /*14d0*/  ISETP.GE.AND P4, PT, R4, RZ, PT ;  /* 0x000000ff0400720c */ /* 0x000fe20003f86270 */
[----:B------:R-:W-:-:S02]  /*14e0*/  @!P3 IMAD.IADD R3, R3, 0x1, -R0 ;  /* 0x000000010303b824 */ /* 0x000fc400078e0a00 */
[C---:B------:R-:W-:Y:S01]  /*14f0*/  IMAD R7, R0.reuse, R16, R7 ;  /* 0x0000001000077224 */ /* 0x040fe200078e0207 */
[----:B------:R0:W-:Y:S01]  /*1500*/  STL [R1+0x1c4], R5 ;  /* 0x0001c40501007387 */ /* 0x0001e20000100800 */
[----:B------:R-:W-:Y:S01]  /*1510*/  IMAD R12, R0, R6, R12 ;  /* 0x00000006000c7224 */ /* 0x000fe200078e020c */
[----:B------:R-:W-:Y:S01]  /*1520*/  IABS R16, R15 ;  /* 0x0000000f00107213 */ /* 0x000fe20000000000 */
[----:B------:R-:W-:Y:S01]  /*1530*/  IMAD.HI.U32 R10, R2, R11, RZ ;  /* 0x0000000b020a7227 */ /* 0x000fe200078e00ff */
[----:B------:R-:W-:Y:S02]  /*1540*/  ISETP.GT.U32.AND P3, PT, R0, R7, PT ;  /* 0x000000070000720c */ /* 0x000fe40003f64070 */
[C---:B------:R-:W-:Y:S01]  /*1550*/  LOP3.LUT R6, R9.reuse, 0x1b4, RZ, 0xfc, !PT ;  /* 0x000001b409067812 */ /* 0x040fe200078efcff */
[----:B------:R-:W-:Y:S02]  /*1560*/  IMAD.MOV R10, RZ, RZ, -R10 ;  /* 0x000000ffff0a7224 */ /* 0x000fe400078e0a0a */
[--C-:B------:R-:W-:Y:S01]  /*1570*/  @!P6 IMAD.IADD R8, R8, 0x1, -R0.reuse ;  /* 0x000000010808e824 */ /* 0x100fe200078e0a00 */
[----:B------:R-:W-:Y:S01]  /*1580*/  ISETP.GE.AND P6, PT, R18, RZ, PT ;  /* 0x000000ff1200720c */ /* 0x000fe20003fc6270 */
[----:B0-----:R-:W-:Y:S01]  /*1590*/  IMAD.MOV.U32 R5, RZ, RZ, R3 ;  /* 0x000000ffff057224 */ /* 0x001fe200078e0003 */
[----:B------:R-:W-:Y:S01]  /*15a0*/  IABS R18, R18 ;  /* 0x0000001200127213 */ /* 0x000fe20000000000 */
[C---:B------:R-:W-:Y:S01]  /*15b0*/  IMAD R11, R0.reuse, R10, R11 ;  /* 0x0000000a000b7224 */ /* 0x040fe200078e020b */
[----:B------:R-:W-:Y:S01]  /*15c0*/  LOP3.LUT R10, R9, 0x1b0, RZ, 0xfc, !PT ;  /* 0x000001b0090a7812 */ /* 0x000fe200078efcff */
[----:B------:R-:W-:Y:S01]  /*15d0*/  @!P1 IMAD.MOV R5, RZ, RZ, -R5 ;  /* 0x000000ffff059224 */ /* 0x000fe200078e0a05 */
[----:B------:R-:W-:Y:S01]  /*15e0*/  ISETP.GT.U32.AND P1, PT, R0, R12, PT ;  /* 0x0000000c0000720c */ /* 0x000fe20003f24070 */
[----:B------:R-:W-:Y:S01]  /*15f0*/  @!P3 IMAD.IADD R7, R7, 0x1, -R0 ;  /* 0x000000010707b824 */ /* 0x000fe200078e0a00 */
[----:B------:R-:W-:Y:S01]  /*1600*/  IABS R3, R10 ;  /* 0x0000000a00037213 */ /* 0x000fe20000000000 */
[----:B------:R-:W-:Y:S01]  /*1610*/  IMAD.HI.U32 R19, R2, R18, RZ ;  /* 0x0000001202137227 */ /* 0x000fe200078e00ff */
[----:B------:R0:W-:Y:S01]  /*1620*/  STL [R1+0x1c8], R5 ;  /* 0x0001c80501007387 */ /* 0x0001e20000100800 */
[----:B------:R-:W-:-:S02]  /*1630*/  IABS R4, R6 ;  /* 0x0000000600047213 */ /* 0x000fc40000000000 */
[----:B------:R-:W-:Y:S01]  /*1640*/  ISETP.GT.U32.AND P3, PT, R0, R7, PT ;  /* 0x000000070000720c */ /* 0x000fe20003f64070 */
[----:B------:R-:W-:Y:S02]  /*1650*/  IMAD.MOV R19, RZ, RZ, -R19 ;  /* 0x000000ffff137224 */ /* 0x000fe400078e0a13 */
[----:B------:R-:W-:-:S04]  /*1660*/  IMAD.HI.U32 R17, R2, R16, RZ ;  /* 0x0000001002117227 */ /* 0x000fc800078e00ff */
[----:B0-----:R-:W-:Y:S02]  /*1670*/  IMAD.MOV.U32 R5, RZ, RZ, R8 ;  /* 0x000000ffff057224 */ /* 0x001fe400078e0008 */
[--C-:B------:R-:W-:Y:S02]  /*1680*/  @!P1 IMAD.IADD R12, R12, 0x1, -R0.reuse ;  /* 0x000000010c0c9824 */ /* 0x100fe400078e0a00 */
[----:B------:R-:W-:Y:S01]  /*1690*/  @!P0 IMAD.MOV R5, RZ, RZ, -R5 ;  /* 0x000000ffff058224 */ /* 0x000fe200078e0a05 */
[C---:B------:R-:W-:Y:S01]  /*16a0*/  ISETP.GT.U32.AND P0, PT, R0.reuse, R11, PT ;  /* 0x0000000b0000720c */ /* 0x040fe20003f04070 */
[----:B------:R-:W-:Y:S01]  /*16b0*/  @!P3 IMAD.IADD R7, R7, 0x1, -R0 ;  /* 0x000000010707b824 */ /* 0x000fe200078e0a00 */
[C---:B------:R-:W-:Y:S01]  /*16c0*/  ISETP.GT.U32.AND P1, PT, R0.reuse, R12, PT ;  /* 0x0000000c0000720c */ /* 0x040fe20003f24070 */
[----:B------:R-:W-:Y:S01]  /*16d0*/  IMAD.MOV R17, RZ, RZ, -R17 ;  /* 0x000000ffff117224 */ /* 0x000fe200078e0a11 */
[----:B------:R-:W-:Y:S01]  /*16e0*/  ISETP.GE.AND P3, PT, R15, RZ, PT ;  /* 0x000000ff0f00720c */ /* 0x000fe20003f66270 */
[----:B------:R-:W-:Y:S01]  /*16f0*/  IMAD R15, R0, R19, R18 ;  /* 0x00000013000f7224 */ /* 0x000fe200078e0212 */
[----:B------:R0:W-:Y:S01]  /*1700*/  STL [R1+0x1cc], R5 ;  /* 0x0001cc0501007387 */ /* 0x0001e20000100800 */
[----:B------:R-:W-:-:S02]  /*1710*/  IMAD.MOV.U32 R13, RZ, RZ, R7 ;  /* 0x000000ffff0d7224 */ /* 0x000fc400078e0007 */
[----:B------:R-:W-:Y:S02]  /*1720*/  IMAD R16, R0, R17, R16 ;  /* 0x0000001100107224 */ /* 0x000fe400078e0210 */
[----:B------:R-:W-:-:S04]  /*1730*/  IMAD.HI.U32 R17, R2, R3, RZ ;  /* 0x0000000302117227 */ /* 0x000fc800078e00ff */
[--C-:B------:R-:W-:Y:S02]  /*1740*/  @!P0 IMAD.IADD R11, R11, 0x1, -R0.reuse ;  /* 0x000000010b0b8824 */ /* 0x100fe400078e0a00 */
[----:B------:R-:W-:Y:S01]  /*1750*/  @!P1 IMAD.IADD R12, R12, 0x1, -R0 ;  /* 0x000000010c0c9824 */ /* 0x000fe200078e0a00 */
[C---:B------:R-:W-:Y:S01]  /*1760*/  ISETP.GT.U32.AND P1, PT, R0.reuse, R15, PT ;  /* 0x0000000f0000720c */ /* 0x040fe20003f24070 */
[----:B------:R-:W-:Y:S01]  /*1770*/  @!P2 IMAD.MOV R13, RZ, RZ, -R13 ;  /* 0x000000ffff0da224 */ /* 0x000fe200078e0a0d */
[C---:B------:R-:W-:Y:S01]  /*1780*/  ISETP.GT.U32.AND P0, PT, R0.reuse, R11, PT ;  /* 0x0000000b0000720c */ /* 0x040fe20003f04070 */
[----:B0-----:R-:W-:Y:S01]  /*1790*/  IMAD.MOV.U32 R5, RZ, RZ, R12 ;  /* 0x000000ffff057224 */ /* 0x001fe200078e000c */
[----:B------:R-:W-:Y:S01]  /*17a0*/  ISETP.GT.U32.AND P2, PT, R0, R16, PT ;  /* 0x000000100000720c */ /* 0x000fe20003f44070 */
[----:B------:R-:W-:Y:S01]  /*17b0*/  IMAD.MOV R7, RZ, RZ, -R17 ;  /* 0x000000ffff077224 */ /* 0x000fe200078e0a11 */
[----:B------:R-:W-:Y:S01]  /*17c0*/  STL [R1+0xc0], R13 ;  /* 0x0000c00d01007387 */ /* 0x000fe20000100800 */
[----:B------:R-:W-:Y:S01]  /*17d0*/  @!P5 IMAD.MOV R5, RZ, RZ, -R5 ;  /* 0x000000ffff05d224 */ /* 0x000fe200078e0a05 */
[----:B------:R-:W-:Y:S01]  /*17e0*/  ISETP.GE.AND P5, PT, R6, RZ, PT ;  /* 0x000000ff0600720c */ /* 0x000fe20003fa6270 */
[----:B------:R-:W-:Y:S01]  /*17f0*/  IMAD R3, R0, R7, R3 ;  /* 0x0000000700037224 */ /* 0x000fe200078e0203 */
[C---:B------:R-:W-:Y:S01]  /*1800*/  LOP3.LUT R6, R9.reuse, 0x1ac, RZ, 0xfc, !PT ;  /* 0x000001ac09067812 */ /* 0x040fe200078efcff */
[----:B------:R-:W-:Y:S01]  /*1810*/  IMAD.HI.U32 R8, R2, R4, RZ ;  /* 0x0000000402087227 */ /* 0x000fe200078e00ff */
[----:B------:R0:W-:Y:S01]  /*1820*/  STL [R1+0x1bc], R5 ;  /* 0x0001bc0501007387 */ /* 0x0001e20000100800 */
[----:B------:R-:W-:-:S02]  /*1830*/  LOP3.LUT R7, R9, 0x1a8, RZ, 0xfc, !PT ;  /* 0x000001a809077812 */ /* 0x000fc400078efcff */
[--C-:B------:R-:W-:Y:S01]  /*1840*/  @!P0 IMAD.IADD R11, R11, 0x1, -R0.reuse ;  /* 0x000000010b0b8824 */ /* 0x100fe200078e0a00 */
[----:B------:R-:W-:Y:S01]  /*1850*/  IABS R17, R6 ;  /* 0x0000000600117213 */ /* 0x000fe20000000000 */
[----:B------:R-:W-:Y:S02]  /*1860*/  @!P1 IMAD.IADD R15, R15, 0x1, -R0 ;  /* 0x000000010f0f9824 */ /* 0x000fe400078e0a00 */
[----:B------:R-:W-:Y:S02]  /*1870*/  IMAD.MOV R8, RZ, RZ, -R8 ;  /* 0x000000ffff087224 */ /* 0x000fe400078e0a08 */
[----:B------:R-:W-:Y:S01]  /*1880*/  @!P2 IMAD.IADD R16, R16, 0x1, -R0 ;  /* 0x000000011010a824 */ /* 0x000fe200078e0a00 */
[C---:B------:R-:W-:Y:S01]  /*1890*/  ISETP.GT.U32.AND P1, PT, R0.reuse, R15, PT ;  /* 0x0000000f0000720c */ /* 0x040fe20003f24070 */
[----:B0-----:R-:W-:Y:S01]  /*18a0*/  IMAD.MOV.U32 R5, RZ, RZ, R11 ;  /* 0x000000ffff057224 */ /* 0x001fe200078e000b */
[----:B------:R-:W-:Y:S01]  /*18b0*/  IABS R11, R7 ;  /* 0x00000007000b7213 */ /* 0x000fe20000000000 */
[C---:B------:R-:W-:Y:S01]  /*18c0*/  IMAD R4, R0.reuse, R8, R4 ;  /* 0x0000000800047224 */ /* 0x040fe200078e0204 */
[C---:B------:R-:W-:Y:S01]  /*18d0*/  ISETP.GT.U32.AND P2, PT, R0.reuse, R16, PT ;  /* 0x000000100000720c */ /* 0x040fe20003f44070 */
[----:B------:R-:W-:Y:S01]  /*18e0*/  @!P4 IMAD.MOV R5, RZ, RZ, -R5 ;  /* 0x000000ffff05c224 */ /* 0x000fe200078e0a05 */
[----:B------:R-:W-:Y:S01]  /*18f0*/  ISETP.GT.U32.AND P4, PT, R0, R3, PT ;  /* 0x000000030000720c */ /* 0x000fe20003f84070 */
[----:B------:R-:W-:Y:S01]  /*1900*/  IMAD.HI.U32 R18, R2, R17, RZ ;  /* 0x0000001102127227 */ /* 0x000fe200078e00ff */
[----:B------:R-:W-:-:S02]  /*1910*/  ISETP.GT.U32.AND P0, PT, R0, R4, PT ;  /* 0x000000040000720c */ /* 0x000fc40003f04070 */
[----:B------:R-:W-:Y:S01]  /*1920*/  LOP3.LUT R8, R9, 0x1a4, RZ, 0xfc, !PT ;  /* 0x000001a409087812 */ /* 0x000fe200078efcff */
[----:B------:R-:W-:Y:S01]  /*1930*/  IMAD.MOV R18, RZ, RZ, -R18 ;  /* 0x000000ffff127224 */ /* 0x000fe200078e0a12 */
[----:B------:R0:W-:Y:S01]  /*1940*/  STL [R1+0x1c0], R5 ;  /* 0x0001c00501007387 */ /* 0x0001e20000100800 */
[----:B------:R-:W-:Y:S01]  /*1950*/  @!P1 IMAD.IADD R15, R15, 0x1, -R0 ;  /* 0x000000010f0f9824 */ /* 0x000fe200078e0a00 */
[----:B------:R-:W-:Y:S01]  /*1960*/  ISETP.GE.AND P1, PT, R10, RZ, PT ;  /* 0x000000ff0a00720c */ /* 0x000fe20003f26270 */
[----:B------:R-:W-:Y:S01]  /*1970*/  IMAD.HI.U32 R10, R2, R11, RZ ;  /* 0x0000000b020a7227 */ /* 0x000fe200078e00ff */
[----:B------:R-:W-:-:S03]  /*1980*/  IABS R12, R8 ;  /* 0x00000008000c7213 */ /* 0x000fc60000000000 */
[----:B------:R-:W-:Y:S02]  /*1990*/  @!P4 IMAD.IADD R3, R3, 0x1, -R0 ;  /* 0x000000010303c824 */ /* 0x000fe400078e0a00 */
[----:B------:R-:W-:Y:S02]  /*19a0*/  IMAD.MOV R10, RZ, RZ, -R10 ;  /* 0x000000ffff0a7224 */ /* 0x000fe400078e0a0a */
[--C-:B------:R-:W-:Y:S01]  /*19b0*/  @!P0 IMAD.IADD R4, R4, 0x1, -R0.reuse ;  /* 0x0000000104048824 */ /* 0x100fe200078e0a00 */
[C---:B------:R-:W-:Y:S01]  /*19c0*/  ISETP.GT.U32.AND P4, PT, R0.reuse, R3, PT ;  /* 0x000000030000720c */ /* 0x040fe20003f84070 */
[C---:B------:R-:W-:Y:S02]  /*19d0*/  IMAD R17, R0.reuse, R18, R17 ;  /* 0x0000001200117224 */ /* 0x040fe400078e0211 */
[C---:B------:R-:W-:Y:S01]  /*19e0*/  IMAD R11, R0.reuse, R10, R11 ;  /* 0x0000000a000b7224 */ /* 0x040fe200078e020b */
[----:B------:R-:W-:Y:S01]  /*19f0*/  ISETP.GT.U32.AND P0, PT, R0, R4, PT ;  /* 0x000000040000720c */ /* 0x000fe20003f04070 */
[----:B------:R-:W-:Y:S01]  /*1a00*/  @!P2 IMAD.IADD R16, R16, 0x1, -R0 ;  /* 0x000000011010a824 */ /* 0x000fe200078e0a00 */
[----:B------:R-:W-:Y:S01]  /*1a10*/  ISETP.GT.U32.AND P2, PT, R0, R17, PT ;  /* 0x000000110000720c */ /* 0x000fe20003f44070 */
[----:B------:R-:W-:-:S02]  /*1a20*/  IMAD.MOV.U32 R13, RZ, RZ, R15 ;  /* 0x000000ffff0d7224 */ /* 0x000fc400078e000f */
[----:B------:R-:W-:-:S04]  /*1a30*/  IMAD.HI.U32 R15, R2, R12, RZ ;  /* 0x0000000c020f7227 */ /* 0x000fc800078e00ff */
[--C-:B------:R-:W-:Y:S01]  /*1a40*/  @!P4 IMAD.IADD R3, R3, 0x1, -R0.reuse ;  /* 0x000000010303c824 */ /* 0x100fe200078e0a00 */
[----:B------:R-:W-:Y:S01]  /*1a50*/  ISETP.GT.U32.AND P4, PT, R0, R11, PT ;  /* 0x0000000b0000720c */ /* 0x000fe20003f84070 */
[----:B------:R-:W-:Y:S01]  /*1a60*/  @!P6 IMAD.MOV R13, RZ, RZ, -R13 ;  /* 0x000000ffff0de224 */ /* 0x000fe200078e0a0d */
[----:B------:R-:W-:Y:S01]  /*1a70*/  ISETP.GE.AND P6, PT, R6, RZ, PT ;  /* 0x000000ff0600720c */ /* 0x000fe20003fc6270 */
[--C-:B------:R-:W-:Y:S01]  /*1a80*/  @!P0 IMAD.IADD R4, R4, 0x1, -R0.reuse ;  /* 0x0000000104048824 */ /* 0x100fe200078e0a00 */
[----:B------:R-:W-:Y:S01]  /*1a90*/  LOP3.LUT R6, R9, 0x1a0, RZ, 0xfc, !PT ;  /* 0x000001a009067812 */ /* 0x000fe200078efcff */
[----:B------:R-:W-:Y:S01]  /*1aa0*/  @!P2 IMAD.IADD R17, R17, 0x1, -R0 ;  /* 0x000000011111a824 */ /* 0x000fe200078e0a00 */
[----:B------:R1:W-:Y:S01]  /*1ab0*/  STL [R1+0x110], R13 ;  /* 0x0001100d01007387 */ /* 0x0003e20000100800 */
[----:B0-----:R-:W-:Y:S01]  /*1ac0*/  IMAD.MOV.U32 R5, RZ, RZ, R16 ;  /* 0x000000ffff057224 */ /* 0x001fe200078e0010 */
[----:B------:R-:W-:Y:S01]  /*1ad0*/  IABS R16, R6 ;  /* 0x0000000600107213 */ /* 0x000fe20000000000 */
[----:B------:R-:W-:Y:S01]  /*1ae0*/  IMAD.MOV R15, RZ, RZ, -R15 ;  /* 0x000000ffff0f7224 */ /* 0x000fe200078e0a0f */
[----:B------:R-:W-:Y:S01]  /*1af0*/  ISETP.GT.U32.AND P2, PT, R0, R17, PT ;  /* 0x000000110000720c */ /* 0x000fe20003f44070 */
[----:B------:R-:W-:Y:S01]  /*1b00*/  @!P3 IMAD.MOV R5, RZ, RZ, -R5 ;  /* 0x000000ffff05b224 */ /* 0x000fe200078e0a05 */
[----:B------:R-:W-:Y:S01]  /*1b10*/  ISETP.GE.AND P0, PT, R8, RZ, PT ;  /* 0x000000ff0800720c */ /* 0x000fe20003f06270 */
[----:B------:R-:W-:Y:S01]  /*1b20*/  @!P4 IMAD.IADD R11, R11, 0x1, -R0 ;  /* 0x000000010b0bc824 */ /* 0x000fe200078e0a00 */
[C---:B------:R-:W-:Y:S01]  /*1b30*/  LOP3.LUT R8, R9.reuse, 0x194, RZ, 0xfc, !PT ;  /* 0x0000019409087812 */ /* 0x040fe200078efcff */
[----:B------:R-:W-:Y:S01]  /*1b40*/  IMAD R12, R0, R15, R12 ;  /* 0x0000000f000c7224 */ /* 0x000fe200078e020c */
[----:B------:R-:W-:Y:S01]  /*1b50*/  STL [R1+0x1b0], R5 ;  /* 0x0001b00501007387 */ /* 0x000fe20000100800 */
[----:B-1----:R-:W-:Y:S01]  /*1b60*/  IMAD.MOV.U32 R13, RZ, RZ, R4 ;  /* 0x000000ffff0d7224 */ /* 0x002fe200078e0004 */
[----:B------:R-:W-:Y:S01]  /*1b70*/  LOP3.LUT R4, R9, 0x19c, RZ, 0xfc, !PT ;  /* 0x0000019c09047812 */ /* 0x000fe200078efcff */
[----:B------:R-:W-:Y:S01]  /*1b80*/  IMAD.HI.U32 R10, R2, R16, RZ ;  /* 0x00000010020a7227 */ /* 0x000fe200078e00ff */
[----:B------:R-:W-:-:S02]  /*1b90*/  ISETP.GT.U32.AND P4, PT, R0, R11, PT ;  /* 0x0000000b0000720c */ /* 0x000fc40003f84070 */
[----:B------:R-:W-:Y:S01]  /*1ba0*/  IABS R15, R4 ;  /* 0x00000004000f7213 */ /* 0x000fe20000000000 */
[----:B------:R-:W-:Y:S01]  /*1bb0*/  @!P5 IMAD.MOV R13, RZ, RZ, -R13 ;  /* 0x000000ffff0dd224 */ /* 0x000fe200078e0a0d */
[----:B------:R-:W-:Y:S01]  /*1bc0*/  ISETP.GE.AND P5, PT, R6, RZ, PT ;  /* 0x000000ff0600720c */ /* 0x000fe20003fa6270 */
[----:B------:R-:W-:Y:S01]  /*1bd0*/  IMAD.MOV R10, RZ, RZ, -R10 ;  /* 0x000000ffff0a7224 */ /* 0x000fe200078e0a0a */
[----:B------:R-:W-:Y:S01]  /*1be0*/  ISETP.GE.AND P3, PT, R7, RZ, PT ;  /* 0x000000ff0700720c */ /* 0x000fe20003f66270 */
[----:B------:R-:W-:Y:S01]  /*1bf0*/  IMAD.HI.U32 R6, R2, R15, RZ ;  /* 0x0000000f02067227 */ /* 0x000fe200078e00ff */
[----:B------:R0:W-:Y:S03]  /*1c00*/  STL [R1+0x1b4], R13 ;  /* 0x0001b40d01007387 */ /* 0x0001e60000100800 */
[C---:B------:R-:W-:Y:S02]  /*1c10*/  IMAD R16, R0.reuse, R10, R16 ;  /* 0x0000000a00107224 */ /* 0x040fe400078e0210 */
[----:B------:R-:W-:Y:S01]  /*1c20*/  @!P2 IMAD.IADD R17, R17, 0x1, -R0 ;  /* 0x000000011111a824 */ /* 0x000fe200078e0a00 */
[----:B------:R-:W-:Y:S01]  /*1c30*/  ISETP.GT.U32.AND P2, PT, R0, R12, PT ;  /* 0x0000000c0000720c */ /* 0x000fe20003f44070 */
[----:B------:R-:W-:-:S02]  /*1c40*/  IMAD.MOV R6, RZ, RZ, -R6 ;  /* 0x000000ffff067224 */ /* 0x000fc400078e0a06 */
[--C-:B------:R-:W-:Y:S01]  /*1c50*/  @!P4 IMAD.IADD R11, R11, 0x1, -R0.reuse ;  /* 0x000000010b0bc824 */ /* 0x100fe200078e0a00 */
[C---:B------:R-:W-:Y:S01]  /*1c60*/  ISETP.GT.U32.AND P4, PT, R0.reuse, R16, PT ;  /* 0x000000100000720c */ /* 0x040fe20003f84070 */
[C---:B------:R-:W-:Y:S02]  /*1c70*/  IMAD R15, R0.reuse, R6, R15 ;  /* 0x00000006000f7224 */ /* 0x040fe400078e020f */
[----:B0-----:R-:W-:Y:S02]  /*1c80*/  IMAD.MOV.U32 R13, RZ, RZ, R17 ;  /* 0x000000ffff0d7224 */ /* 0x001fe400078e0011 */
[----:B------:R-:W-:Y:S01]  /*1c90*/  IMAD.MOV.U32 R5, RZ, RZ, R3 ;  /* 0x000000ffff057224 */ /* 0x000fe200078e0003 */
[----:B------:R-:W-:Y:S01]  /*1ca0*/  LOP3.LUT R3, R9, 0x198, RZ, 0xfc, !PT ;  /* 0x0000019809037812 */ /* 0x000fe200078efcff */
[----:B------:R-:W-:Y:S01]  /*1cb0*/  @!P6 IMAD.MOV R13, RZ, RZ, -R13 ;  /* 0x000000ffff0de224 */ /* 0x000fe200078e0a0d */
[----:B------:R-:W-:Y:S01]  /*1cc0*/  ISETP.GT.U32.AND P6, PT, R0, R15, PT ;  /* 0x0000000f0000720c */ /* 0x000fe20003fc4070 */
[----:B------:R-:W-:Y:S01]  /*1cd0*/  @!P1 IMAD.MOV R5, RZ, RZ, -R5 ;  /* 0x000000ffff059224 */ /* 0x000fe200078e0a05 */
[----:B------:R-:W-:Y:S01]  /*1ce0*/  ISETP.GE.AND P1, PT, R4, RZ, PT ;  /* 0x000000ff0400720c */ /* 0x000fe20003f26270 */
[--C-:B------:R-:W-:Y:S01]  /*1cf0*/  @!P2 IMAD.IADD R12, R12, 0x1, -R0.reuse ;  /* 0x000000010c0ca824 */ /* 0x100fe200078e0a00 */
[----:B------:R-:W-:Y:S01]  /*1d00*/  IABS R4, R8 ;  /* 0x0000000800047213 */ /* 0x000fe20000000000 */
[----:B------:R-:W-:Y:S01]  /*1d10*/  @!P4 IMAD.IADD R16, R16, 0x1, -R0 ;  /* 0x000000011010c824 */ /* 0x000fe200078e0a00 */
[----:B------:R-:W-:Y:S01]  /*1d20*/  IABS R7, R3 ;  /* 0x0000000300077213 */ /* 0x000fe20000000000 */
[----:B------:R0:W-:Y:S01]  /*1d30*/  STL [R1+0x1b8], R5 ;  /* 0x0001b80501007387 */ /* 0x0001e20000100800 */
[----:B------:R-:W-:Y:S01]  /*1d40*/  ISETP.GT.U32.AND P2, PT, R0, R12, PT ;  /* 0x0000000c0000720c */ /* 0x000fe20003f44070 */
[----:B------:R-:W-:Y:S01]  /*1d50*/  IMAD.HI.U32 R6, R2, R4, RZ ;  /* 0x0000000402067227 */ /* 0x000fe200078e00ff */
[----:B------:R-:W-:Y:S01]  /*1d60*/  ISETP.GT.U32.AND P4, PT, R0, R16, PT ;  /* 0x000000100000720c */ /* 0x000fe20003f84070 */
[----:B------:R-:W-:Y:S02]  /*1d70*/  STL [R1+0x180], R13 ;  /* 0x0001800d01007387 */ /* 0x000fe40000100800 */
[----:B------:R-:W-:-:S04]  /*1d80*/  IMAD.HI.U32 R10, R2, R7, RZ ;  /* 0x00000007020a7227 */ /* 0x000fc800078e00ff */
[----:B------:R-:W-:Y:S02]  /*1d90*/  IMAD.MOV R6, RZ, RZ, -R6 ;  /* 0x000000ffff067224 */ /* 0x000fe400078e0a06 */
[----:B------:R-:W-:Y:S02]  /*1da0*/  @!P6 IMAD.IADD R15, R15, 0x1, -R0 ;  /* 0x000000010f0fe824 */ /* 0x000fe400078e0a00 */
[----:B0-----:R-:W-:Y:S01]  /*1db0*/  IMAD.MOV.U32 R5, RZ, RZ, R11 ;  /* 0x000000ffff057224 */ /* 0x001fe200078e000b */
[C---:B------:R-:W-:Y:S01]  /*1dc0*/  LOP3.LUT R11, R9.reuse, 0x18c, RZ, 0xfc, !PT ;  /* 0x0000018c090b7812 */ /* 0x040fe200078efcff */
[----:B------:R-:W-:Y:S01]  /*1dd0*/  IMAD.MOV R10, RZ, RZ, -R10 ;  /* 0x000000ffff0a7224 */ /* 0x000fe200078e0a0a */
[C---:B------:R-:W-:Y:S01]  /*1de0*/  ISETP.GT.U32.AND P6, PT, R0.reuse, R15, PT ;  /* 0x0000000f0000720c */ /* 0x040fe20003fc4070 */
[C---:B------:R-:W-:Y:S01]  /*1df0*/  IMAD R4, R0.reuse, R6, R4 ;  /* 0x0000000600047224 */ /* 0x040fe200078e0204 */
[----:B------:R-:W-:Y:S01]  /*1e00*/  LOP3.LUT R6, R9, 0x190, RZ, 0xfc, !PT ;  /* 0x0000019009067812 */ /* 0x000fe200078efcff */
[----:B------:R-:W-:Y:S01]  /*1e10*/  @!P3 IMAD.MOV R5, RZ, RZ, -R5 ;  /* 0x000000ffff05b224 */ /* 0x000fe200078e0a05 */
[----:B------:R-:W-:Y:S01]  /*1e20*/  ISETP.GE.AND P3, PT, R3, RZ, PT ;  /* 0x000000ff0300720c */ /* 0x000fe20003f66270 */
[----:B------:R-:W-:Y:S01]  /*1e30*/  IMAD R3, R0, R10, R7 ;  /* 0x0000000a00037224 */ /* 0x000fe200078e0207 */
[----:B------:R-:W-:Y:S01]  /*1e40*/  IABS R10, R6 ;  /* 0x00000006000a7213 */ /* 0x000fe20000000000 */
[--C-:B------:R-:W-:Y:S01]  /*1e50*/  @!P4 IMAD.IADD R16, R16, 0x1, -R0.reuse ;  /* 0x000000011010c824 */ /* 0x100fe200078e0a00 */
[----:B------:R-:W-:Y:S01]  /*1e60*/  IABS R24, R11 ;  /* 0x0000000b00187213 */ /* 0x000fe20000000000 */
[----:B------:R-:W-:Y:S01]  /*1e70*/  @!P2 IMAD.IADD R12, R12, 0x1, -R0 ;  /* 0x000000010c0ca824 */ /* 0x000fe200078e0a00 */
[----:B------:R-:W-:Y:S01]  /*1e80*/  ISETP.GT.U32.AND P4, PT, R0, R3, PT ;  /* 0x000000030000720c */ /* 0x000fe20003f84070 */
[----:B------:R-:W-:Y:S01]  /*1e90*/  IMAD.HI.U32 R18, R2, R10, RZ ;  /* 0x0000000a02127227 */ /* 0x000fe200078e00ff */
[----:B------:R0:W-:Y:S01]  /*1ea0*/  STL [R1+0x188], R5 ;  /* 0x0001880501007387 */ /* 0x0001e20000100800 */
[----:B------:R-:W-:-:S02]  /*1eb0*/  ISETP.GE.AND P2, PT, R8, RZ, PT ;  /* 0x000000ff0800720c */ /* 0x000fc40003f46270 */
[----:B------:R-:W-:Y:S01]  /*1ec0*/  IMAD.MOV R18, RZ, RZ, -R18 ;  /* 0x000000ffff127224 */ /* 0x000fe200078e0a12 */
[----:B------:R-:W-:Y:S01]  /*1ed0*/  LOP3.LUT R8, R9, 0x184, RZ, 0xfc, !PT ;  /* 0x0000018409087812 */ /* 0x000fe200078efcff */
[----:B------:R-:W-:Y:S01]  /*1ee0*/  @!P6 IMAD.IADD R15, R15, 0x1, -R0 ;  /* 0x000000010f0fe824 */ /* 0x000fe200078e0a00 */
[----:B------:R-:W-:Y:S01]  /*1ef0*/  ISETP.GT.U32.AND P6, PT, R0, R4, PT ;  /* 0x000000040000720c */ /* 0x000fe20003fc4070 */
[----:B------:R-:W-:Y:S01]  /*1f00*/  IMAD.HI.U32 R23, R2, R24, RZ ;  /* 0x0000001802177227 */ /* 0x000fe200078e00ff */
[----:B------:R-:W-:Y:S02]  /*1f10*/  IABS R17, R8 ;  /* 0x0000000800117213 */ /* 0x000fe40000000000 */
[C---:B------:R-:W-:Y:S01]  /*1f20*/  LOP3.LUT R7, R9.reuse, 0x180, RZ, 0xfc, !PT ;  /* 0x0000018009077812 */ /* 0x040fe200078efcff */
[C---:B------:R-:W-:Y:S02]  /*1f30*/  IMAD R10, R0.reuse, R18, R10 ;  /* 0x00000012000a7224 */ /* 0x040fe400078e020a */
[----:B0-----:R-:W-:Y:S01]  /*1f40*/  IMAD.MOV.U32 R5, RZ, RZ, R12 ;  /* 0x000000ffff057224 */ /* 0x001fe200078e000c */
[----:B------:R-:W-:Y:S01]  /*1f50*/  IABS R19, R7 ;  /* 0x0000000700137213 */ /* 0x000fe20000000000 */
[----:B------:R-:W-:Y:S01]  /*1f60*/  IMAD.MOV R23, RZ, RZ, -R23 ;  /* 0x000000ffff177224 */ /* 0x000fe200078e0a17 */
[----:B------:R-:W-:Y:S01]  /*1f70*/  LOP3.LUT R12, R9, 0x178, RZ, 0xfc, !PT ;  /* 0x00000178090c7812 */ /* 0x000fe200078efcff */
[----:B------:R-:W-:Y:S01]  /*1f80*/  @!P4 IMAD.IADD R3, R3, 0x1, -R0 ;  /* 0x000000010303c824 */ /* 0x000fe200078e0a00 */
[----:B------:R-:W-:Y:S01]  /*1f90*/  ISETP.GT.U32.AND P4, PT, R0, R10, PT ;  /* 0x0000000a0000720c */ /* 0x000fe20003f84070 */
[----:B------:R-:W-:-:S02]  /*1fa0*/  @!P0 IMAD.MOV R5, RZ, RZ, -R5 ;  /* 0x000000ffff058224 */ /* 0x000fc400078e0a05 */
[C---:B------:R-:W-:Y:S01]  /*1fb0*/  IMAD R23, R0.reuse, R23, R24 ;  /* 0x0000001700177224 */ /* 0x040fe200078e0218 */
[----:B------:R-:W-:Y:S01]  /*1fc0*/  ISETP.GT.U32.AND P0, PT, R0, R3, PT ;  /* 0x000000030000720c */ /* 0x000fe20003f04070 */
[----:B------:R-:W-:Y:S01]  /*1fd0*/  @!P6 IMAD.IADD R4, R4, 0x1, -R0 ;  /* 0x000000010404e824 */ /* 0x000fe200078e0a00 */
[----:B------:R0:W-:Y:S01]  /*1fe0*/  STL [R1+0xc8], R5 ;  /* 0x0000c80501007387 */ /* 0x0001e20000100800 */
[----:B------:R-:W-:Y:S01]  /*1ff0*/  IMAD.HI.U32 R20, R2, R17, RZ ;  /* 0x0000001102147227 */ /* 0x000fe200078e00ff */
[----:B------:R-:W-:-:S03]  /*2000*/  ISETP.GT.U32.AND P6, PT, R0, R23, PT ;  /* 0x000000170000720c */ /* 0x000fc60003fc4070 */
[----:B------:R-:W-:Y:S02]  /*2010*/  IMAD.MOV R25, RZ, RZ, -R25 ;  /* 0x000000ffff197224 */ /* 0x000fe400078e0a19 */
[----:B------:R-:W-:Y:S02]  /*2020*/  IMAD.MOV R20, RZ, RZ, -R20 ;  /* 0x000000ffff147224 */ /* 0x000fe400078e0a14 */
[----:B------:R-:W-:Y:S01]  /*2030*/  @!P4 IMAD.IADD R10, R10, 0x1, -R0 ;  /* 0x000000010a0ac824 */ /* 0x000fe200078e0a00 */
[C---:B------:R-:W-:Y:S01]  /*2040*/  ISETP.GT.U32.AND P4, PT, R0.reuse, R4, PT ;  /* 0x000000040000720c */ /* 0x040fe20003f84070 */
[----:B0-----:R-:W-:Y:S01]  /*2050*/  IMAD.MOV.U32 R5, RZ, RZ, R16 ;  /* 0x000000ffff057224 */ /* 0x001fe200078e0010 */
[----:B------:R-:W-:Y:S01]  /*2060*/  IABS R16, R12 ;  /* 0x0000000c00107213 */ /* 0x000fe20000000000 */
[C---:B------:R-:W-:Y:S02]  /*2070*/  IMAD R22, R0.reuse, R25, R22 ;  /* 0x0000001900167224 */ /* 0x040fe400078e0216 */
[----:B------:R-:W-:Y:S01]  /*2080*/  @!P5 IMAD.MOV R5, RZ, RZ, -R5 ;  /* 0x000000ffff05d224 */ /* 0x000fe200078e0a05 */
[C---:B------:R-:W-:Y:S01]  /*2090*/  ISETP.GT.U32.AND P5, PT, R0.reuse, R10, PT ;  /* 0x0000000a0000720c */ /* 0x040fe20003fa4070 */
[----:B------:R-:W-:Y:S01]  /*20a0*/  IMAD R17, R0, R20, R17 ;  /* 0x0000001400117224 */ /* 0x000fe200078e0211 */
[----:B------:R-:W-:Y:S01]  /*20b0*/  LOP3.LUT R20, R9, 0x17c, RZ, 0xfc, !PT ;  /* 0x0000017c09147812 */ /* 0x000fe200078efcff */
[----:B------:R-:W-:Y:S01]  /*20c0*/  IMAD.HI.U32 R18, R2, R19, RZ ;  /* 0x0000001302127227 */ /* 0x000fe200078e00ff */
[----:B------:R0:W-:Y:S03]  /*20d0*/  STL [R1+0xd0], R5 ;  /* 0x0000d00501007387 */ /* 0x0001e60000100800 */
[----:B------:R-:W-:-:S02]  /*20e0*/  @!P6 IMAD.IADD R23, R23, 0x1, -R0 ;  /* 0x000000011717e824 */ /* 0x000fc400078e0a00 */
[----:B------:R-:W-:Y:S01]  /*20f0*/  @!P0 IMAD.IADD R3, R3, 0x1, -R0 ;  /* 0x0000000103038824 */ /* 0x000fe200078e0a00 */
[C---:B------:R-:W-:Y:S01]  /*2100*/  ISETP.GT.U32.AND P0, PT, R0.reuse, R17, PT ;  /* 0x000000110000720c */ /* 0x040fe20003f04070 */
[----:B------:R-:W-:Y:S01]  /*2110*/  IMAD.MOV R18, RZ, RZ, -R18 ;  /* 0x000000ffff127224 */ /* 0x000fe200078e0a12 */
[----:B------:R-:W-:Y:S01]  /*2120*/  ISETP.GT.U32.AND P6, PT, R0, R23, PT ;  /* 0x000000170000720c */ /* 0x000fe20003fc4070 */
[--C-:B------:R-:W-:Y:S01]  /*2130*/  @!P4 IMAD.IADD R4, R4, 0x1, -R0.reuse ;  /* 0x000000010404c824 */ /* 0x100fe200078e0a00 */
[----:B------:R-:W-:Y:S01]  /*2140*/  ISETP.GE.AND P4, PT, R6, RZ, PT ;  /* 0x000000ff0600720c */ /* 0x000fe20003f86270 */
[----:B0-----:R-:W-:Y:S02]  /*2150*/  IMAD.MOV.U32 R5, RZ, RZ, R15 ;  /* 0x000000ffff057224 */ /* 0x001fe400078e000f */
[C---:B------:R-:W-:Y:S01]  /*2160*/  IMAD R19, R0.reuse, R18, R19 ;  /* 0x0000001200137224 */ /* 0x040fe200078e0213 */
[----:B------:R-:W-:Y:S01]  /*2170*/  IABS R18, R20 ;  /* 0x0000001400127213 */ /* 0x000fe20000000000 */
[----:B------:R-:W-:Y:S01]  /*2180*/  @!P1 IMAD.MOV R5, RZ, RZ, -R5 ;  /* 0x000000ffff059224 */ /* 0x000fe200078e0a05 */
[----:B------:R-:W-:Y:S01]  /*2190*/  ISETP.GT.U32.AND P1, PT, R0, R22, PT ;  /* 0x000000160000720c */ /* 0x000fe20003f24070 */
[--C-:B------:R-:W-:Y:S01]  /*21a0*/  @!P5 IMAD.IADD R10, R10, 0x1, -R0.reuse ;  /* 0x000000010a0ad824 */ /* 0x100fe200078e0a00 */
[----:B------:R-:W-:Y:S01]  /*21b0*/  ISETP.GT.U32.AND P5, PT, R0, R19, PT ;  /* 0x000000130000720c */ /* 0x000fe20003fa4070 */
[----:B------:R-:W-:Y:S01]  /*21c0*/  IMAD.MOV.U32 R13, RZ, RZ, R3 ;  /* 0x000000ffff0d7224 */ /* 0x000fe200078e0003 */
[----:B------:R0:W-:Y:S01]  /*21d0*/  STL [R1+0xf4], R5 ;  /* 0x0000f40501007387 */ /* 0x0001e20000100800 */
[--C-:B------:R-:W-:Y:S01]  /*21e0*/  @!P0 IMAD.IADD R17, R17, 0x1, -R0.reuse ;  /* 0x0000000111118824 */ /* 0x100fe200078e0a00 */
[----:B------:R-:W-:Y:S01]  /*21f0*/  ISETP.GE.AND P0, PT, R8, RZ, PT ;  /* 0x000000ff0800720c */ /* 0x000fe20003f06270 */
[----:B------:R-:W-:Y:S01]  /*2200*/  @!P6 IMAD.IADD R23, R23, 0x1, -R0 ;  /* 0x000000011717e824 */ /* 0x000fe200078e0a00 */
[----:B------:R-:W-:Y:S01]  /*2210*/  ISETP.GE.AND P6, PT, R11, RZ, PT ;  /* 0x000000ff0b00720c */ /* 0x000fe20003fc6270 */
[----:B------:R-:W-:Y:S01]  /*2220*/  @!P3 IMAD.MOV R13, RZ, RZ, -R13 ;  /* 0x000000ffff0db224 */ /* 0x000fe200078e0a0d */
[----:B------:R-:W-:Y:S01]  /*2230*/  LOP3.LUT R3, R9, 0x174, RZ, 0xfc, !PT ;  /* 0x0000017409037812 */ /* 0x000fe200078efcff */
[----:B------:R-:W-:-:S03]  /*2240*/  IMAD.HI.U32 R6, R2, R16, RZ ;  /* 0x0000001002067227 */ /* 0x000fc600078e00ff */
[----:B------:R-:W-:Y:S01]  /*2250*/  STL [R1+0xfc], R13 ;  /* 0x0000fc0d01007387 */ /* 0x000fe20000100800 */
[----:B------:R-:W-:Y:S01]  /*2260*/  @!P1 IMAD.IADD R22, R22, 0x1, -R0 ;  /* 0x0000000116169824 */ /* 0x000fe200078e0a00 */
[----:B------:R-:W-:Y:S01]  /*2270*/  ISETP.GE.AND P1, PT, R21, RZ, PT ;  /* 0x000000ff1500720c */ /* 0x000fe20003f26270 */
[----:B0-----:R-:W-:Y:S01]  /*2280*/  IMAD.MOV.U32 R5, RZ, RZ, R4 ;  /* 0x000000ffff057224 */ /* 0x001fe200078e0004 */
[----:B------:R-:W-:Y:S01]  /*2290*/  LOP3.LUT R4, R9, 0x170, RZ, 0xfc, !PT ;  /* 0x0000017009047812 */ /* 0x000fe200078efcff */
[----:B------:R-:W-:Y:S01]  /*22a0*/  IMAD.HI.U32 R15, R2, R18, RZ ;  /* 0x00000012020f7227 */ /* 0x000fe200078e00ff */
[----:B------:R-:W-:-:S03]  /*22b0*/  ISETP.GT.U32.AND P3, PT, R0, R22, PT ;  /* 0x000000160000720c */ /* 0x000fc60003f64070 */
[----:B------:R-:W-:Y:S01]  /*22c0*/  @!P2 IMAD.MOV R5, RZ, RZ, -R5 ;  /* 0x000000ffff05a224 */ /* 0x000fe200078e0a05 */
[C---:B------:R-:W-:Y:S01]  /*22d0*/  ISETP.GT.U32.AND P2, PT, R0.reuse, R17, PT ;  /* 0x000000110000720c */ /* 0x040fe20003f44070 */
[----:B------:R-:W-:Y:S02]  /*22e0*/  IMAD.MOV R6, RZ, RZ, -R6 ;  /* 0x000000ffff067224 */ /* 0x000fe400078e0a06 */
[----:B------:R-:W-:Y:S01]  /*22f0*/  IMAD.MOV R15, RZ, RZ, -R15 ;  /* 0x000000ffff0f7224 */ /* 0x000fe200078e0a0f */
[----:B------:R0:W-:Y:S01]  /*2300*/  STL [R1+0x104], R5 ;  /* 0x0001040501007387 */ /* 0x0001e20000100800 */
[----:B------:R-:W-:Y:S02]  /*2310*/  @!P5 IMAD.IADD R19, R19, 0x1, -R0 ;  /* 0x000000011313d824 */ /* 0x000fe400078e0a00 */
[C---:B------:R-:W-:Y:S01]  /*2320*/  IMAD R6, R0.reuse, R6, R16 ;  /* 0x0000000600067224 */ /* 0x040fe200078e0210 */
[C---:B------:R-:W-:Y:S01]  /*2330*/  LOP3.LUT R16, R9.reuse, 0x16c, RZ, 0xfc, !PT ;  /* 0x0000016c09107812 */ /* 0x040fe200078efcff */
[C---:B------:R-:W-:Y:S01]  /*2340*/  IMAD R8, R0.reuse, R15, R18 ;  /* 0x0000000f00087224 */ /* 0x040fe200078e0212 */
[----:B------:R-:W-:Y:S01]  /*2350*/  ISETP.GT.U32.AND P5, PT, R0, R19, PT ;  /* 0x000000130000720c */ /* 0x000fe20003fa4070 */
[----:B------:R-:W-:Y:S01]  /*2360*/  @!P4 IMAD.MOV R10, RZ, RZ, -R10 ;  /* 0x000000ffff0ac224 */ /* 0x000fe200078e0a0a */
[----:B------:R-:W-:Y:S01]  /*2370*/  LOP3.LUT R15, R9, 0x15c, RZ, 0xfc, !PT ;  /* 0x0000015c090f7812 */ /* 0x000fe200078efcff */
[--C-:B------:R-:W-:Y:S01]  /*2380*/  @!P3 IMAD.IADD R22, R22, 0x1, -R0.reuse ;  /* 0x000000011616b824 */ /* 0x100fe200078e0a00 */
[C---:B------:R-:W-:Y:S01]  /*2390*/  ISETP.GT.U32.AND P3, PT, R0.reuse, R6, PT ;  /* 0x000000060000720c */ /* 0x040fe20003f64070 */
[----:B0-----:R-:W-:Y:S01]  /*23a0*/  IMAD.MOV.U32 R5, RZ, RZ, R23 ;  /* 0x000000ffff057224 */ /* 0x001fe200078e0017 */
[----:B------:R-:W-:Y:S01]  /*23b0*/  ISETP.GT.U32.AND P4, PT, R0, R8, PT ;  /* 0x000000080000720c */ /* 0x000fe20003f84070 */
[----:B------:R0:W-:Y:S01]  /*23c0*/  STL [R1+0x108], R10 ;  /* 0x0001080a01007387 */ /* 0x0001e20000100800 */
[----:B------:R-:W-:Y:S01]  /*23d0*/  @!P2 IMAD.IADD R17, R17, 0x1, -R0 ;  /* 0x000000011111a824 */ /* 0x000fe200078e0a00 */
[----:B------:R-:W-:Y:S01]  /*23e0*/  ISETP.GE.AND P2, PT, R20, RZ, PT ;  /* 0x000000ff1400720c */ /* 0x000fe20003f46270 */
[----:B------:R-:W-:Y:S01]  /*23f0*/  @!P6 IMAD.MOV R5, RZ, RZ, -R5 ;  /* 0x000000ffff05e224 */ /* 0x000fe200078e0a05 */
[----:B------:R-:W-:Y:S01]  /*2400*/  ISETP.GE.AND P6, PT, R7, RZ, PT ;  /* 0x000000ff0700720c */ /* 0x000fe20003fc6270 */
[----:B------:R-:W-:Y:S01]  /*2410*/  IMAD.MOV.U32 R13, RZ, RZ, R22 ;  /* 0x000000ffff0d7224 */ /* 0x000fe200078e0016 */
[----:B------:R-:W-:Y:S01]  /*2420*/  IABS R7, R4 ;  /* 0x0000000400077213 */ /* 0x000fe20000000000 */
[--C-:B------:R-:W-:Y:S01]  /*2430*/  @!P5 IMAD.IADD R19, R19, 0x1, -R0.reuse ;  /* 0x000000011313d824 */ /* 0x100fe200078e0a00 */
[----:B------:R1:W-:Y:S01]  /*2440*/  STL [R1+0x10c], R5 ;  /* 0x00010c0501007387 */ /* 0x0003e20000100800 */
[----:B------:R-:W-:Y:S01]  /*2450*/  @!P1 IMAD.MOV R13, RZ, RZ, -R13 ;  /* 0x000000ffff0d9224 */ /* 0x000fe200078e0a0d */
[----:B0-----:R-:W-:Y:S01]  /*2460*/  IABS R10, R3 ;  /* 0x00000003000a7213 */ /* 0x001fe20000000000 */
[--C-:B------:R-:W-:Y:S01]  /*2470*/  @!P3 IMAD.IADD R6, R6, 0x1, -R0.reuse ;  /* 0x000000010606b824 */ /* 0x100fe200078e0a00 */
[----:B------:R-:W-:Y:S01]  /*2480*/  ISETP.GE.AND P5, PT, R12, RZ, PT ;  /* 0x000000ff0c00720c */ /* 0x000fe20003fa6270 */
[----:B------:R-:W-:Y:S01]  /*2490*/  @!P4 IMAD.IADD R8, R8, 0x1, -R0 ;  /* 0x000000010808c824 */ /* 0x000fe200078e0a00 */
[----:B------:R-:W-:Y:S01]  /*24a0*/  STL [R1+0xf8], R13 ;  /* 0x0000f80d01007387 */ /* 0x000fe20000100800 */
[----:B------:R-:W-:Y:S01]  /*24b0*/  IMAD.HI.U32 R11, R2, R10, RZ ;  /* 0x0000000a020b7227 */ /* 0x000fe200078e00ff */
[----:B------:R-:W-:-:S02]  /*24c0*/  ISETP.GE.AND P4, PT, R3, RZ, PT ;  /* 0x000000ff0300720c */ /* 0x000fc40003f86270 */
[----:B------:R-:W-:Y:S01]  /*24d0*/  ISETP.GT.U32.AND P3, PT, R0, R8, PT ;  /* 0x000000080000720c */ /* 0x000fe20003f64070 */
[----:B-1----:R-:W-:Y:S01]  /*24e0*/  IMAD.MOV.U32 R5, RZ, RZ, R17 ;  /* 0x000000ffff057224 */ /* 0x002fe200078e0011 */
[----:B------:R-:W-:Y:S01]  /*24f0*/  ISETP.GE.AND P1, PT, R4, RZ, PT ;  /* 0x000000ff0400720c */ /* 0x000fe20003f26270 */
[----:B------:R-:W-:Y:S01]  /*2500*/  IMAD.MOV R11, RZ, RZ, -R11 ;  /* 0x000000ffff0b7224 */ /* 0x000fe200078e0a0b */
[----:B------:R-:W-:Y:S01]  /*2510*/  LOP3.LUT R4, R9, 0x168, RZ, 0xfc, !PT ;  /* 0x0000016809047812 */ /* 0x000fe200078efcff */
[----:B------:R-:W-:Y:S01]  /*2520*/  @!P0 IMAD.MOV R5, RZ, RZ, -R5 ;  /* 0x000000ffff058224 */ /* 0x000fe200078e0a05 */
[C---:B------:R-:W-:Y:S01]  /*2530*/  ISETP.GT.U32.AND P0, PT, R0.reuse, R6, PT ;  /* 0x000000060000720c */ /* 0x040fe20003f04070 */
[----:B------:R-:W-:Y:S01]  /*2540*/  IMAD R12, R0, R11, R10 ;  /* 0x0000000b000c7224 */ /* 0x000fe200078e020a */
[----:B------:R-:W-:Y:S01]  /*2550*/  IABS R10, R4 ;  /* 0x00000004000a7213 */ /* 0x000fe20000000000 */
[----:B------:R-:W-:Y:S01]  /*2560*/  IMAD.HI.U32 R3, R2, R7, RZ ;  /* 0x0000000702037227 */ /* 0x000fe200078e00ff */
[----:B------:R0:W-:Y:S01]  /*2570*/  STL [R1+0x114], R5 ;  /* 0x0001140501007387 */ /* 0x0001e20000100800 */
[----:B------:R-:W-:-:S02]  /*2580*/  IABS R18, R15 ;  /* 0x0000000f00127213 */ /* 0x000fc40000000000 */
[----:B------:R-:W-:Y:S02]  /*2590*/  IMAD.MOV R3, RZ, RZ, -R3 ;  /* 0x000000ffff037224 */ /* 0x000fe400078e0a03 */
[--C-:B------:R-:W-:Y:S01]  /*25a0*/  @!P3 IMAD.IADD R8, R8, 0x1, -R0.reuse ;  /* 0x000000010808b824 */ /* 0x100fe200078e0a00 */
[----:B------:R-:W-:Y:S02]  /*25b0*/  ISETP.GE.AND P3, PT, R16, RZ, PT ;  /* 0x000000ff1000720c */ /* 0x000fe40003f66270 */
[----:B------:R-:W-:Y:S01]  /*25c0*/  IABS R16, R16 ;  /* 0x0000001000107213 */ /* 0x000fe20000000000 */
[----:B------:R-:W-:Y:S02]  /*25d0*/  @!P0 IMAD.IADD R6, R6, 0x1, -R0 ;  /* 0x0000000106068824 */ /* 0x000fe400078e0a00 */
[----:B0-----:R-:W-:Y:S02]  /*25e0*/  IMAD.MOV.U32 R5, RZ, RZ, R19 ;  /* 0x000000ffff057224 */ /* 0x001fe400078e0013 */
[C---:B------:R-:W-:Y:S01]  /*25f0*/  IMAD R19, R0.reuse, R3, R7 ;  /* 0x0000000300137224 */ /* 0x040fe200078e0207 */
[----:B------:R-:W-:Y:S01]  /*2600*/  LOP3.LUT R3, R9, 0x164, RZ, 0xfc, !PT ;  /* 0x0000016409037812 */ /* 0x000fe200078efcff */
[----:B------:R-:W-:Y:S01]  /*2610*/  @!P6 IMAD.MOV R5, RZ, RZ, -R5 ;  /* 0x000000ffff05e224 */ /* 0x000fe200078e0a05 */
[----:B------:R-:W-:Y:S01]  /*2620*/  ISETP.GT.U32.AND P6, PT, R0, R12, PT ;  /* 0x0000000c0000720c */ /* 0x000fe20003fc4070 */
[----:B------:R-:W-:Y:S01]  /*2630*/  IMAD.HI.U32 R11, R2, R16, RZ ;  /* 0x00000010020b7227 */ /* 0x000fe200078e00ff */
[----:B------:R-:W-:-:S02]  /*2640*/  ISETP.GT.U32.AND P0, PT, R0, R19, PT ;  /* 0x000000130000720c */ /* 0x000fc40003f04070 */
[----:B------:R0:W-:Y:S01]  /*2650*/  STL [R1+0x118], R5 ;  /* 0x0001180501007387 */ /* 0x0001e20000100800 */
[----:B------:R-:W-:Y:S01]  /*2660*/  IABS R7, R3 ;  /* 0x0000000300077213 */ /* 0x000fe20000000000 */
[----:B------:R-:W-:-:S04]  /*2670*/  IMAD.MOV R11, RZ, RZ, -R11 ;  /* 0x000000ffff0b7224 */ /* 0x000fc800078e0a0b */
[----:B------:R-:W-:-:S03]  /*2680*/  IMAD R16, R0, R11, R16 ;  /* 0x0000000b00107224 */ /* 0x000fc600078e0210 */
[----:B------:R-:W-:Y:S02]  /*2690*/  @!P6 IMAD.IADD R12, R12, 0x1, -R0 ;  /* 0x000000010c0ce824 */ /* 0x000fe400078e0a00 */
[----:B0-----:R-:W-:Y:S02]  /*26a0*/  IMAD.MOV.U32 R5, RZ, RZ, R8 ;  /* 0x000000ffff057224 */ /* 0x001fe400078e0008 */
[----:B------:R-:W-:Y:S01]  /*26b0*/  IMAD.MOV.U32 R8, RZ, RZ, R7 ;  /* 0x000000ffff087224 */ /* 0x000fe200078e0007 */
[----:B------:R-:W-:Y:S01]  /*26c0*/  ISETP.GT.U32.AND P6, PT, R0, R12, PT ;  /* 0x0000000c0000720c */ /* 0x000fe20003fc4070 */
[----:B------:R-:W-:Y:S01]  /*26d0*/  @!P2 IMAD.MOV R5, RZ, RZ, -R5 ;  /* 0x000000ffff05a224 */ /* 0x000fe200078e0a05 */
[----:B------:R-:W-:Y:S01]  /*26e0*/  ISETP.GE.AND P2, PT, R4, RZ, PT ;  /* 0x000000ff0400720c */ /* 0x000fe20003f46270 */
[----:B------:R-:W-:Y:S02]  /*26f0*/  @!P0 IMAD.IADD R19, R19, 0x1, -R0 ;  /* 0x0000000113138824 */ /* 0x000fe400078e0a00 */
[----:B------:R-:W-:Y:S01]  /*2700*/  IMAD.HI.U32 R4, R2, R8, RZ ;  /* 0x0000000802047227 */ /* 0x000fe200078e00ff */
[----:B------:R0:W-:Y:S02]  /*2710*/  STL [R1+0x11c], R5 ;  /* 0x00011c0501007387 */ /* 0x0001e40000100800 */
[----:B------:R-:W-:Y:S01]  /*2720*/  ISETP.GT.U32.AND P0, PT, R0, R19, PT ;  /* 0x000000130000720c */ /* 0x000fe20003f04070 */
[----:B------:R-:W-:-:S04]  /*2730*/  IMAD.HI.U32 R7, R2, R10, RZ ;  /* 0x0000000a02077227 */ /* 0x000fc800078e00ff */
[----:B------:R-:W-:Y:S01]  /*2740*/  @!P6 IMAD.IADD R12, R12, 0x1, -R0 ;  /* 0x000000010c0ce824 */ /* 0x000fe200078e0a00 */
[C---:B------:R-:W-:Y:S01]  /*2750*/  ISETP.GT.U32.AND P6, PT, R0.reuse, R16, PT ;  /* 0x000000100000720c */ /* 0x040fe20003fc4070 */
[----:B------:R-:W-:Y:S02]  /*2760*/  IMAD.MOV R4, RZ, RZ, -R4 ;  /* 0x000000ffff047224 */ /* 0x000fe400078e0a04 */
[----:B0-----:R-:W-:Y:S01]  /*2770*/  IMAD.MOV.U32 R5, RZ, RZ, R6 ;  /* 0x000000ffff057224 */ /* 0x001fe200078e0006 */
[----:B------:R-:W-:Y:S01]  /*2780*/  LOP3.LUT R6, R9, 0x158, RZ, 0xfc, !PT ;  /* 0x0000015809067812 */ /* 0x000fe200078efcff */
[----:B------:R-:W-:Y:S02]  /*2790*/  IMAD.MOV R7, RZ, RZ, -R7 ;  /* 0x000000ffff077224 */ /* 0x000fe400078e0a07 */
[----:B------:R-:W-:Y:S01]  /*27a0*/  @!P5 IMAD.MOV R5, RZ, RZ, -R5 ;  /* 0x000000ffff05d224 */ /* 0x000fe200078e0a05 */
[----:B------:R-:W-:Y:S01]  /*27b0*/  ISETP.GE.AND P5, PT, R3, RZ, PT ;  /* 0x000000ff0300720c */ /* 0x000fe20003fa6270 */
[C---:B------:R-:W-:Y:S01]  /*27c0*/  IMAD R8, R0.reuse, R4, R8 ;  /* 0x0000000400087224 */ /* 0x040fe200078e0208 */
[----:B------:R-:W-:Y:S01]  /*27d0*/  LOP3.LUT R3, R9, 0x160, RZ, 0xfc, !PT ;  /* 0x0000016009037812 */ /* 0x000fe200078efcff */
[----:B------:R-:W-:Y:S01]  /*27e0*/  IMAD R10, R0, R7, R10 ;  /* 0x00000007000a7224 */ /* 0x000fe200078e020a */
[----:B------:R0:W-:Y:S01]  /*27f0*/  STL [R1+0x120], R5 ;  /* 0x0001200501007387 */ /* 0x0001e20000100800 */
[--C-:B------:R-:W-:Y:S01]  /*2800*/  @!P0 IMAD.IADD R19, R19, 0x1, -R0.reuse ;  /* 0x0000000113138824 */ /* 0x100fe200078e0a00 */
[----:B------:R-:W-:Y:S01]  /*2810*/  IABS R7, R3 ;  /* 0x0000000300077213 */ /* 0x000fe20000000000 */
[----:B------:R-:W-:Y:S01]  /*2820*/  @!P6 IMAD.IADD R16, R16, 0x1, -R0 ;  /* 0x000000011010e824 */ /* 0x000fe200078e0a00 */
[----:B------:R-:W-:-:S02]  /*2830*/  ISETP.GT.U32.AND P0, PT, R0, R10, PT ;  /* 0x0000000a0000720c */ /* 0x000fc40003f04070 */
[----:B------:R-:W-:Y:S02]  /*2840*/  LOP3.LUT R4, R9, 0x154, RZ, 0xfc, !PT ;  /* 0x0000015409047812 */ /* 0x000fe400078efcff */
[----:B------:R-:W-:Y:S01]  /*2850*/  ISETP.GT.U32.AND P6, PT, R0, R16, PT ;  /* 0x000000100000720c */ /* 0x000fe20003fc4070 */
[----:B0-----:R-:W-:Y:S01]  /*2860*/  IMAD.MOV.U32 R5, RZ, RZ, R12 ;  /* 0x000000ffff057224 */ /* 0x001fe200078e000c */
[----:B------:R-:W-:Y:S01]  /*2870*/  IABS R17, R6 ;  /* 0x0000000600117213 */ /* 0x000fe20000000000 */
[----:B------:R-:W-:Y:S01]  /*2880*/  IMAD.HI.U32 R12, R2, R7, RZ ;  /* 0x00000007020c7227 */ /* 0x000fe200078e00ff */
[----:B------:R-:W-:-:S03]  /*2890*/  IABS R11, R4 ;  /* 0x00000004000b7213 */ /* 0x000fc60000000000 */
[----:B------:R-:W-:Y:S01]  /*28a0*/  @!P4 IMAD.MOV R5, RZ, RZ, -R5 ;  /* 0x000000ffff05c224 */ /* 0x000fe200078e0a05 */
[----:B------:R-:W-:Y:S01]  /*28b0*/  ISETP.GT.U32.AND P4, PT, R0, R8, PT ;  /* 0x000000080000720c */ /* 0x000fe20003f84070 */
[----:B------:R-:W-:Y:S02]  /*28c0*/  @!P0 IMAD.IADD R10, R10, 0x1, -R0 ;  /* 0x000000010a0a8824 */ /* 0x000fe400078e0a00 */
[----:B------:R-:W-:Y:S01]  /*28d0*/  IMAD.MOV R12, RZ, RZ, -R12 ;  /* 0x000000ffff0c7224 */ /* 0x000fe200078e0a0c */
[----:B------:R0:W-:Y:S01]  /*28e0*/  STL [R1+0x124], R5 ;  /* 0x0001240501007387 */ /* 0x0001e20000100800 */
[----:B------:R-:W-:Y:S01]  /*28f0*/  @!P6 IMAD.IADD R16, R16, 0x1, -R0 ;  /* 0x000000011010e824 */ /* 0x000fe200078e0a00 */
[----:B------:R-:W-:-:S07]  /*2900*/  ISETP.GT.U32.AND P0, PT, R0, R10, PT ;  /* 0x0000000a0000720c */ /* 0x000fce0003f04070 */
[----:B------:R-:W-:Y:S02]  /*2910*/  @!P4 IMAD.IADD R8, R8, 0x1, -R0 ;  /* 0x000000010808c824 */ /* 0x000fe400078e0a00 */
[----:B0-----:R-:W-:Y:S02]  /*2920*/  IMAD.MOV.U32 R5, RZ, RZ, R19 ;  /* 0x000000ffff057224 */ /* 0x001fe400078e0013 */
[----:B------:R-:W-:Y:S01]  /*2930*/  IMAD.HI.U32 R19, R2, R18, RZ ;  /* 0x0000001202137227 */ /* 0x000fe200078e00ff */
[----:B------:R-:W-:-:S03]  /*2940*/  ISETP.GT.U32.AND P4, PT, R0, R8, PT ;  /* 0x000000080000720c */ /* 0x000fc60003f84070 */
[----:B------:R-:W-:Y:S01]  /*2950*/  @!P1 IMAD.MOV R5, RZ, RZ, -R5 ;  /* 0x000000ffff059224 */ /* 0x000fe200078e0a05 */
[----:B------:R-:W-:Y:S01]  /*2960*/  ISETP.GE.AND P1, PT, R3, RZ, PT ;  /* 0x000000ff0300720c */ /* 0x000fe20003f26270 */
[----:B------:R-:W-:Y:S02]  /*2970*/  IMAD R3, R0, R12, R7 ;  /* 0x0000000c00037224 */ /* 0x000fe400078e0207 */
[----:B------:R-:W-:Y:S01]  /*2980*/  IMAD.HI.U32 R7, R2, R17, RZ ;  /* 0x0000001102077227 */ /* 0x000fe200078e00ff */
[----:B------:R0:W-:Y:S02]  /*2990*/  STL [R1+0x128], R5 ;  /* 0x0001280501007387 */ /* 0x0001e40000100800 */
[----:B------:R-:W-:Y:S01]  /*29a0*/  ISETP.GT.U32.AND P6, PT, R0, R3, PT ;  /* 0x000000030000720c */ /* 0x000fe20003fc4070 */
[----:B------:R-:W-:-:S04]  /*29b0*/  IMAD.HI.U32 R12, R2, R11, RZ ;  /* 0x0000000b020c7227 */ /* 0x000fc800078e00ff */
[----:B------:R-:W-:Y:S02]  /*29c0*/  IMAD.MOV R7, RZ, RZ, -R7 ;  /* 0x000000ffff077224 */ /* 0x000fe400078e0a07 */
[----:B------:R-:W-:Y:S02]  /*29d0*/  IMAD.MOV R19, RZ, RZ, -R19 ;  /* 0x000000ffff137224 */ /* 0x000fe400078e0a13 */
[----:B0-----:R-:W-:Y:S02]  /*29e0*/  IMAD.MOV.U32 R5, RZ, RZ, R16 ;  /* 0x000000ffff057224 */ /* 0x001fe400078e0010 */
[----:B------:R-:W-:Y:S02]  /*29f0*/  IMAD.MOV R12, RZ, RZ, -R12 ;  /* 0x000000ffff0c7224 */ /* 0x000fe400078e0a0c */
[----:B------:R-:W-:Y:S02]  /*2a00*/  @!P3 IMAD.MOV R5, RZ, RZ, -R5 ;  /* 0x000000ffff05b224 */ /* 0x000fe400078e0a05 */
[----:B------:R-:W-:Y:S01]  /*2a10*/  IMAD R17, R0, R7, R17 ;  /* 0x0000000700117224 */ /* 0x000fe200078e0211 */
[----:B------:R-:W-:Y:S01]  /*2a20*/  LOP3.LUT R7, R9, 0x150, RZ, 0xfc, !PT ;  /* 0x0000015009077812 */ /* 0x000fe200078efcff */
[--C-:B------:R-:W-:Y:S01]  /*2a30*/  @!P4 IMAD.IADD R8, R8, 0x1, -R0.reuse ;  /* 0x000000010808c824 */ /* 0x100fe200078e0a00 */
[----:B------:R0:W-:Y:S01]  /*2a40*/  STL [R1+0x130], R5 ;  /* 0x0001300501007387 */ /* 0x0001e20000100800 */
[----:B------:R-:W-:Y:S01]  /*2a50*/  @!P0 IMAD.IADD R10, R10, 0x1, -R0 ;  /* 0x000000010a0a8824 */ /* 0x000fe200078e0a00 */
[----:B------:R-:W-:Y:S01]  /*2a60*/  ISETP.GE.AND P0, PT, R15, RZ, PT ;  /* 0x000000ff0f00720c */ /* 0x000fe20003f06270 */
[C---:B------:R-:W-:Y:S01]  /*2a70*/  IMAD R15, R0.reuse, R19, R18 ;  /* 0x00000013000f7224 */ /* 0x040fe200078e0212 */
[C---:B------:R-:W-:Y:S01]  /*2a80*/  ISETP.GT.U32.AND P4, PT, R0.reuse, R17, PT ;  /* 0x000000110000720c */ /* 0x040fe20003f84070 */
[C---:B------:R-:W-:Y:S01]  /*2a90*/  IMAD R11, R0.reuse, R12, R11 ;  /* 0x0000000c000b7224 */ /* 0x040fe200078e020b */
[----:B------:R-:W-:Y:S01]  /*2aa0*/  IABS R16, R7 ;  /* 0x0000000700107213 */ /* 0x000fe20000000000 */
[----:B------:R-:W-:Y:S01]  /*2ab0*/  @!P6 IMAD.IADD R3, R3, 0x1, -R0 ;  /* 0x000000010303e824 */ /* 0x000fe200078e0a00 */
[----:B------:R-:W-:Y:S01]  /*2ac0*/  ISETP.GT.U32.AND P3, PT, R0, R15, PT ;  /* 0x0000000f0000720c */ /* 0x000fe20003f64070 */
[----:B------:R-:W-:Y:S01]  /*2ad0*/  @!P2 IMAD.MOV R10, RZ, RZ, -R10 ;  /* 0x000000ffff0aa224 */ /* 0x000fe200078e0a0a */
[----:B------:R-:W-:Y:S01]  /*2ae0*/  ISETP.GE.AND P2, PT, R6, RZ, PT ;  /* 0x000000ff0600720c */ /* 0x000fe20003f46270 */
[----:B0-----:R-:W-:Y:S01]  /*2af0*/  IMAD.MOV.U32 R5, RZ, RZ, R8 ;  /* 0x000000ffff057224 */ /* 0x001fe200078e0008 */
[----:B------:R-:W-:Y:S01]  /*2b00*/  ISETP.GT.U32.AND P6, PT, R0, R3, PT ;  /* 0x000000030000720c */ /* 0x000fe20003fc4070 */
[----:B------:R-:W-:Y:S01]  /*2b10*/  IMAD.HI.U32 R8, R2, R16, RZ ;  /* 0x0000001002087227 */ /* 0x000fe200078e00ff */
[C---:B------:R-:W-:Y:S01]  /*2b20*/  LOP3.LUT R6, R9.reuse, 0x14c, RZ, 0xfc, !PT ;  /* 0x0000014c09067812 */ /* 0x040fe200078efcff */
[----:B------:R0:W-:Y:S01]  /*2b30*/  STL [R1+0x134], R10 ;  /* 0x0001340a01007387 */ /* 0x0001e20000100800 */
[----:B------:R-:W-:Y:S01]  /*2b40*/  LOP3.LUT R12, R9, 0x140, RZ, 0xfc, !PT ;  /* 0x00000140090c7812 */ /* 0x000fe200078efcff */
[----:B------:R-:W-:Y:S01]  /*2b50*/  @!P5 IMAD.MOV R5, RZ, RZ, -R5 ;  /* 0x000000ffff05d224 */ /* 0x000fe200078e0a05 */
[C---:B------:R-:W-:Y:S01]  /*2b60*/  ISETP.GT.U32.AND P5, PT, R0.reuse, R11, PT ;  /* 0x0000000b0000720c */ /* 0x040fe20003fa4070 */
[--C-:B------:R-:W-:Y:S01]  /*2b70*/  @!P4 IMAD.IADD R17, R17, 0x1, -R0.reuse ;  /* 0x000000011111c824 */ /* 0x100fe200078e0a00 */
[----:B------:R-:W-:Y:S01]  /*2b80*/  IABS R18, R12 ;  /* 0x0000000c00127213 */ /* 0x000fe20000000000 */
[----:B------:R-:W-:Y:S01]  /*2b90*/  @!P3 IMAD.IADD R15, R15, 0x1, -R0 ;  /* 0x000000010f0fb824 */ /* 0x000fe200078e0a00 */
[----:B------:R-:W-:Y:S01]  /*2ba0*/  ISETP.GE.AND P3, PT, R7, RZ, PT ;  /* 0x000000ff0700720c */ /* 0x000fe20003f66270 */
[----:B------:R1:W-:Y:S01]  /*2bb0*/  STL [R1+0x138], R5 ;  /* 0x0001380501007387 */ /* 0x0003e20000100800 */
[----:B------:R-:W-:Y:S01]  /*2bc0*/  IMAD.MOV R8, RZ, RZ, -R8 ;  /* 0x000000ffff087224 */ /* 0x000fe200078e0a08 */
[----:B0-----:R-:W-:Y:S01]  /*2bd0*/  IABS R10, R6 ;  /* 0x00000006000a7213 */ /* 0x001fe20000000000 */
[----:B------:R-:W-:Y:S01]  /*2be0*/  @!P6 IMAD.IADD R3, R3, 0x1, -R0 ;  /* 0x000000010303e824 */ /* 0x000fe200078e0a00 */
[C---:B------:R-:W-:Y:S01]  /*2bf0*/  ISETP.GT.U32.AND P4, PT, R0.reuse, R15, PT ;  /* 0x0000000f0000720c */ /* 0x040fe20003f84070 */
[----:B------:R-:W-:Y:S01]  /*2c00*/  IMAD R16, R0, R8, R16 ;  /* 0x0000000800107224 */ /* 0x000fe200078e0210 */
[----:B------:R-:W-:Y:S01]  /*2c10*/  ISETP.GE.AND P6, PT, R4, RZ, PT ;  /* 0x000000ff0400720c */ /* 0x000fe20003fc6270 */
[----:B------:R-:W-:Y:S01]  /*2c20*/  IMAD.HI.U32 R7, R2, R10, RZ ;  /* 0x0000000a02077227 */ /* 0x000fe200078e00ff */
[----:B------:R-:W-:-:S03]  /*2c30*/  LOP3.LUT R4, R9, 0x148, RZ, 0xfc, !PT ;  /* 0x0000014809047812 */ /* 0x000fc600078efcff */
[----:B------:R-:W-:Y:S01]  /*2c40*/  @!P5 IMAD.IADD R11, R11, 0x1, -R0 ;  /* 0x000000010b0bd824 */ /* 0x000fe200078e0a00 */
[C---:B------:R-:W-:Y:S01]  /*2c50*/  ISETP.GT.U32.AND P5, PT, R0.reuse, R17, PT ;  /* 0x000000110000720c */ /* 0x040fe20003fa4070 */
[----:B------:R-:W-:Y:S01]  /*2c60*/  IMAD.MOV R7, RZ, RZ, -R7 ;  /* 0x000000ffff077224 */ /* 0x000fe200078e0a07 */
[----:B------:R-:W-:Y:S01]  /*2c70*/  IABS R8, R4 ;  /* 0x0000000400087213 */ /* 0x000fe20000000000 */
[----:B-1----:R-:W-:Y:S01]  /*2c80*/  IMAD.MOV.U32 R5, RZ, RZ, R3 ;  /* 0x000000ffff057224 */ /* 0x002fe200078e0003 */
[----:B------:R-:W-:Y:S01]  /*2c90*/  LOP3.LUT R3, R9, 0x144, RZ, 0xfc, !PT ;  /* 0x0000014409037812 */ /* 0x000fe200078efcff */
[C---:B------:R-:W-:Y:S02]  /*2ca0*/  IMAD R10, R0.reuse, R7, R10 ;  /* 0x00000007000a7224 */ /* 0x040fe400078e020a */
[----:B------:R-:W-:Y:S01]  /*2cb0*/  @!P1 IMAD.MOV R5, RZ, RZ, -R5 ;  /* 0x000000ffff059224 */ /* 0x000fe200078e0a05 */
[C---:B------:R-:W-:Y:S01]  /*2cc0*/  ISETP.GT.U32.AND P1, PT, R0.reuse, R11, PT ;  /* 0x0000000b0000720c */ /* 0x040fe20003f24070 */
[----:B------:R-:W-:Y:S01]  /*2cd0*/  @!P4 IMAD.IADD R15, R15, 0x1, -R0 ;  /* 0x000000010f0fc824 */ /* 0x000fe200078e0a00 */
[----:B------:R-:W-:-:S02]  /*2ce0*/  ISETP.GT.U32.AND P4, PT, R0, R16, PT ;  /* 0x000000100000720c */ /* 0x000fc40003f84070 */
[----:B------:R-:W-:Y:S01]  /*2cf0*/  IABS R7, R3 ;  /* 0x0000000300077213 */ /* 0x000fe20000000000 */
[----:B------:R-:W-:Y:S01]  /*2d00*/  @!P5 IMAD.IADD R17, R17, 0x1, -R0 ;  /* 0x000000011111d824 */ /* 0x000fe200078e0a00 */
[----:B------:R-:W-:Y:S01]  /*2d10*/  ISETP.GT.U32.AND P5, PT, R0, R10, PT ;  /* 0x0000000a0000720c */ /* 0x000fe20003fa4070 */
[----:B------:R0:W-:Y:S02]  /*2d20*/  STL [R1+0x140], R5 ;  /* 0x0001400501007387 */ /* 0x0001e40000100800 */
[----:B------:R-:W-:-:S04]  /*2d30*/  IMAD.HI.U32 R19, R2, R7, RZ ;  /* 0x0000000702137227 */ /* 0x000fc800078e00ff */
[----:B------:R-:W-:Y:S01]  /*2d40*/  @!P1 IMAD.IADD R11, R11, 0x1, -R0 ;  /* 0x000000010b0b9824 */ /* 0x000fe200078e0a00 */
[----:B------:R-:W-:Y:S01]  /*2d50*/  ISETP.GE.AND P1, PT, R6, RZ, PT ;  /* 0x000000ff0600720c */ /* 0x000fe20003f26270 */
[----:B------:R-:W-:Y:S02]  /*2d60*/  IMAD.MOV.U32 R6, RZ, RZ, R18 ;  /* 0x000000ffff067224 */ /* 0x000fe400078e0012 */
[----:B0-----:R-:W-:Y:S02]  /*2d70*/  IMAD.MOV.U32 R5, RZ, RZ, R15 ;  /* 0x000000ffff057224 */ /* 0x001fe400078e000f */
[--C-:B------:R-:W-:Y:S02]  /*2d80*/  @!P5 IMAD.IADD R10, R10, 0x1, -R0.reuse ;  /* 0x000000010a0ad824 */ /* 0x100fe400078e0a00 */
[----:B------:R-:W-:Y:S01]  /*2d90*/  @!P4 IMAD.IADD R16, R16, 0x1, -R0 ;  /* 0x000000011010c824 */ /* 0x000fe200078e0a00 */
[----:B------:R-:W-:Y:S01]  /*2da0*/  ISETP.GE.AND P4, PT, R4, RZ, PT ;  /* 0x000000ff0400720c */ /* 0x000fe20003f86270 */
[----:B------:R-:W-:Y:S01]  /*2db0*/  @!P0 IMAD.MOV R5, RZ, RZ, -R5 ;  /* 0x000000ffff058224 */ /* 0x000fe200078e0a05 */
[----:B------:R-:W-:Y:S01]  /*2dc0*/  ISETP.GT.U32.AND P5, PT, R0, R10, PT ;  /* 0x0000000a0000720c */ /* 0x000fe20003fa4070 */
[----:B------:R-:W-:Y:S01]  /*2dd0*/  IMAD.HI.U32 R4, R2, R6, RZ ;  /* 0x0000000602047227 */ /* 0x000fe200078e00ff */
[----:B------:R-:W-:-:S02]  /*2de0*/  ISETP.GT.U32.AND P0, PT, R0, R16, PT ;  /* 0x000000100000720c */ /* 0x000fc40003f04070 */
[----:B------:R0:W-:Y:S01]  /*2df0*/  STL [R1+0x144], R5 ;  /* 0x0001440501007387 */ /* 0x0001e20000100800 */
[----:B------:R-:W-:Y:S01]  /*2e00*/  IMAD.MOV R15, RZ, RZ, -R19 ;  /* 0x000000ffff0f7224 */ /* 0x000fe200078e0a13 */
[----:B------:R-:W-:Y:S01]  /*2e10*/  LOP3.LUT R19, R9, 0x13c, RZ, 0xfc, !PT ;  /* 0x0000013c09137812 */ /* 0x000fe200078efcff */
[----:B------:R-:W-:Y:S02]  /*2e20*/  IMAD.MOV R4, RZ, RZ, -R4 ;  /* 0x000000ffff047224 */ /* 0x000fe400078e0a04 */
[C---:B------:R-:W-:Y:S02]  /*2e30*/  IMAD R7, R0.reuse, R15, R7 ;  /* 0x0000000f00077224 */ /* 0x040fe400078e0207 */
[----:B------:R-:W-:Y:S01]  /*2e40*/  IMAD R6, R0, R4, R6 ;  /* 0x0000000400067224 */ /* 0x000fe200078e0206 */
[----:B------:R-:W-:Y:S01]  /*2e50*/  IABS R4, R19 ;  /* 0x0000001300047213 */ /* 0x000fe20000000000 */
[----:B------:R-:W-:-:S04]  /*2e60*/  IMAD.HI.U32 R18, R2, R8, RZ ;  /* 0x0000000802127227 */ /* 0x000fc800078e00ff */
[----:B0-----:R-:W-:Y:S01]  /*2e70*/  IMAD.MOV.U32 R5, RZ, RZ, R11 ;  /* 0x000000ffff057224 */ /* 0x001fe200078e000b */
[----:B------:R-:W-:Y:S01]  /*2e80*/  LOP3.LUT R11, R9, 0x138, RZ, 0xfc, !PT ;  /* 0x00000138090b7812 */ /* 0x000fe200078efcff */
[----:B------:R-:W-:Y:S01]  /*2e90*/  @!P5 IMAD.IADD R10, R10, 0x1, -R0 ;  /* 0x000000010a0ad824 */ /* 0x000fe200078e0a00 */
[C---:B------:R-:W-:Y:S01]  /*2ea0*/  ISETP.GT.U32.AND P5, PT, R0.reuse, R6, PT ;  /* 0x000000060000720c */ /* 0x040fe20003fa4070 */
[----:B------:R-:W-:Y:S01]  /*2eb0*/  @!P6 IMAD.MOV R5, RZ, RZ, -R5 ;  /* 0x000000ffff05e224 */ /* 0x000fe200078e0a05 */
[C---:B------:R-:W-:Y:S01]  /*2ec0*/  ISETP.GT.U32.AND P6, PT, R0.reuse, R7, PT ;  /* 0x000000070000720c */ /* 0x040fe20003fc4070 */
[----:B------:R-:W-:Y:S02]  /*2ed0*/  IMAD.MOV R18, RZ, RZ, -R18 ;  /* 0x000000ffff127224 */ /* 0x000fe400078e0a12 */
[----:B------:R-:W-:Y:S02]  /*2ee0*/  IMAD.MOV.U32 R13, RZ, RZ, R17 ;  /* 0x000000ffff0d7224 */ /* 0x000fe400078e0011 */
[----:B------:R-:W-:-:S02]  /*2ef0*/  IMAD R8, R0, R18, R8 ;  /* 0x0000001200087224 */ /* 0x000fc400078e0208 */
[--C-:B------:R-:W-:Y:S01]  /*2f00*/  @!P0 IMAD.IADD R16, R16, 0x1, -R0.reuse ;  /* 0x0000000110108824 */ /* 0x100fe200078e0a00 */
[----:B------:R-:W-:Y:S01]  /*2f10*/  ISETP.GE.AND P0, PT, R3, RZ, PT ;  /* 0x000000ff0300720c */ /* 0x000fe20003f06270 */
[----:B------:R-:W-:Y:S01]  /*2f20*/  @!P2 IMAD.MOV R13, RZ, RZ, -R13 ;  /* 0x000000ffff0da224 */ /* 0x000fe200078e0a0d */
[----:B------:R-:W-:Y:S01]  /*2f30*/  IABS R3, R11 ;  /* 0x0000000b00037213 */ /* 0x000fe20000000000 */
[--C-:B------:R-:W-:Y:S01]  /*2f40*/  @!P5 IMAD.IADD R6, R6, 0x1, -R0.reuse ;  /* 0x000000010606d824 */ /* 0x100fe200078e0a00 */
[----:B------:R-:W-:Y:S01]  /*2f50*/  ISETP.GT.U32.AND P2, PT, R0, R8, PT ;  /* 0x000000080000720c */ /* 0x000fe20003f44070 */
[----:B------:R-:W-:Y:S01]  /*2f60*/  @!P6 IMAD.IADD R7, R7, 0x1, -R0 ;  /* 0x000000010707e824 */ /* 0x000fe200078e0a00 */
[----:B------:R-:W-:Y:S01]  /*2f70*/  STL [R1+0x14c], R13 ;  /* 0x00014c0d01007387 */ /* 0x000fe20000100800 */
[----:B------:R-:W-:-:S03]  /*2f80*/  IMAD.HI.U32 R17, R2, R3, RZ ;  /* 0x0000000302117227 */ /* 0x000fc600078e00ff */
[----:B------:R-:W-:Y:S01]  /*2f90*/  ISETP.GT.U32.AND P5, PT, R0, R7, PT ;  /* 0x000000070000720c */ /* 0x000fe20003fa4070 */
[----:B------:R-:W-:Y:S01]  /*2fa0*/  IMAD.MOV R17, RZ, RZ, -R17 ;  /* 0x000000ffff117224 */ /* 0x000fe200078e0a11 */
[----:B------:R0:W-:Y:S01]  /*2fb0*/  STL [R1+0x158], R5 ;  /* 0x0001580501007387 */ /* 0x0001e20000100800 */
[----:B------:R-:W-:-:S04]  /*2fc0*/  IMAD.HI.U32 R15, R2, R4, RZ ;  /* 0x00000004020f7227 */ /* 0x000fc800078e00ff */
[----:B------:R-:W-:Y:S01]  /*2fd0*/  IMAD R3, R0, R17, R3 ;  /* 0x0000001100037224 */ /* 0x000fe200078e0203 */
[C---:B------:R-:W-:Y:S01]  /*2fe0*/  LOP3.LUT R17, R9.reuse, 0x12c, RZ, 0xfc, !PT ;  /* 0x0000012c09117812 */ /* 0x040fe200078efcff */
[----:B------:R-:W-:Y:S01]  /*2ff0*/  @!P2 IMAD.IADD R8, R8, 0x1, -R0 ;  /* 0x000000010808a824 */ /* 0x000fe200078e0a00 */
[----:B------:R-:W-:Y:S01]  /*3000*/  ISETP.GE.AND P2, PT, R12, RZ, PT ;  /* 0x000000ff0c00720c */ /* 0x000fe20003f46270 */
[----:B------:R-:W-:Y:S01]  /*3010*/  IMAD.MOV R15, RZ, RZ, -R15 ;  /* 0x000000ffff0f7224 */ /* 0x000fe200078e0a0f */
[----:B------:R-:W-:Y:S01]  /*3020*/  LOP3.LUT R12, R9, 0x134, RZ, 0xfc, !PT ;  /* 0x00000134090c7812 */ /* 0x000fe200078efcff */
[----:B0-----:R-:W-:Y:S01]  /*3030*/  IMAD.MOV.U32 R5, RZ, RZ, R16 ;  /* 0x000000ffff057224 */ /* 0x001fe200078e0010 */
[C---:B------:R-:W-:Y:S01]  /*3040*/  ISETP.GT.U32.AND P6, PT, R0.reuse, R8, PT ;  /* 0x000000080000720c */ /* 0x040fe20003fc4070 */
[----:B------:R-:W-:Y:S01]  /*3050*/  @!P5 IMAD.IADD R7, R7, 0x1, -R0 ;  /* 0x000000010707d824 */ /* 0x000fe200078e0a00 */
[C---:B------:R-:W-:Y:S01]  /*3060*/  ISETP.GT.U32.AND P5, PT, R0.reuse, R3, PT ;  /* 0x000000030000720c */ /* 0x040fe20003fa4070 */
[----:B------:R-:W-:Y:S01]  /*3070*/  @!P3 IMAD.MOV R5, RZ, RZ, -R5 ;  /* 0x000000ffff05b224 */ /* 0x000fe200078e0a05 */
[C---:B------:R-:W-:Y:S01]  /*3080*/  ISETP.GT.U32.AND P3, PT, R0.reuse, R6, PT ;  /* 0x000000060000720c */ /* 0x040fe20003f64070 */
[----:B------:R-:W-:Y:S01]  /*3090*/  IMAD R4, R0, R15, R4 ;  /* 0x0000000f00047224 */ /* 0x000fe200078e0204 */
[----:B------:R-:W-:Y:S01]  /*30a0*/  IABS R16, R12 ;  /* 0x0000000c00107213 */ /* 0x000fe20000000000 */
[----:B------:R-:W-:Y:S01]  /*30b0*/  @!P0 IMAD.MOV R7, RZ, RZ, -R7 ;  /* 0x000000ffff078224 */ /* 0x000fe200078e0a07 */
[----:B------:R-:W-:Y:S01]  /*30c0*/  LOP3.LUT R15, R9, 0x130, RZ, 0xfc, !PT ;  /* 0x00000130090f7812 */ /* 0x000fe200078efcff */
[----:B------:R0:W-:Y:S01]  /*30d0*/  STL [R1+0x15c], R5 ;  /* 0x00015c0501007387 */ /* 0x0001e20000100800 */
[----:B------:R-:W-:Y:S01]  /*30e0*/  ISETP.GE.AND P0, PT, R12, RZ, PT ;  /* 0x000000ff0c00720c */ /* 0x000fe20003f06270 */
[----:B------:R-:W-:Y:S01]  /*30f0*/  IMAD.HI.U32 R20, R2, R16, RZ ;  /* 0x0000001002147227 */ /* 0x000fe200078e00ff */
[----:B------:R-:W-:-:S02]  /*3100*/  IABS R18, R15 ;  /* 0x0000000f00127213 */ /* 0x000fc40000000000 */
[----:B------:R-:W-:Y:S01]  /*3110*/  LOP3.LUT R12, R9, 0x120, RZ, 0xfc, !PT ;  /* 0x00000120090c7812 */ /* 0x000fe200078efcff */
[--C-:B------:R-:W-:Y:S02]  /*3120*/  @!P5 IMAD.IADD R3, R3, 0x1, -R0.reuse ;  /* 0x000000010303d824 */ /* 0x100fe400078e0a00 */
[--C-:B------:R-:W-:Y:S01]  /*3130*/  @!P6 IMAD.IADD R8, R8, 0x1, -R0.reuse ;  /* 0x000000010808e824 */ /* 0x100fe200078e0a00 */
[----:B------:R-:W-:Y:S01]  /*3140*/  ISETP.GT.U32.AND P6, PT, R0, R4, PT ;  /* 0x000000040000720c */ /* 0x000fe20003fc4070 */
[----:B------:R-:W-:Y:S01]  /*3150*/  @!P3 IMAD.IADD R6, R6, 0x1, -R0 ;  /* 0x000000010606b824 */ /* 0x000fe200078e0a00 */
[----:B------:R-:W-:Y:S01]  /*3160*/  ISETP.GE.AND P3, PT, R19, RZ, PT ;  /* 0x000000ff1300720c */ /* 0x000fe20003f66270 */
[----:B------:R-:W-:Y:S01]  /*3170*/  IMAD.MOV R19, RZ, RZ, -R20 ;  /* 0x000000ffff137224 */ /* 0x000fe200078e0a14 */
[----:B------:R-:W-:Y:S01]  /*3180*/  ISETP.GT.U32.AND P5, PT, R0, R3, PT ;  /* 0x000000030000720c */ /* 0x000fe20003fa4070 */
[----:B------:R-:W-:Y:S01]  /*3190*/  IMAD.HI.U32 R21, R2, R18, RZ ;  /* 0x0000001202157227 */ /* 0x000fe200078e00ff */
[----:B------:R-:W-:-:S03]  /*31a0*/  IABS R20, R17 ;  /* 0x0000001100147213 */ /* 0x000fc60000000000 */
[C---:B------:R-:W-:Y:S02]  /*31b0*/  IMAD R16, R0.reuse, R19, R16 ;  /* 0x0000001300107224 */ /* 0x040fe400078e0210 */
[----:B0-----:R-:W-:Y:S02]  /*31c0*/  IMAD.MOV.U32 R5, RZ, RZ, R10 ;  /* 0x000000ffff057224 */ /* 0x001fe400078e000a */
[----:B------:R-:W-:Y:S02]  /*31d0*/  IMAD.MOV R21, RZ, RZ, -R21 ;  /* 0x000000ffff157224 */ /* 0x000fe400078e0a15 */
[----:B------:R-:W-:Y:S02]  /*31e0*/  @!P1 IMAD.MOV R5, RZ, RZ, -R5 ;  /* 0x000000ffff059224 */ /* 0x000fe400078e0a05 */
[----:B------:R-:W-:Y:S01]  /*31f0*/  @!P4 IMAD.MOV R8, RZ, RZ, -R8 ;  /* 0x000000ffff08c224 */ /* 0x000fe200078e0a08 */
[C---:B------:R-:W-:Y:S01]  /*3200*/  ISETP.GT.U32.AND P4, PT, R0.reuse, R16, PT ;  /* 0x000000100000720c */ /* 0x040fe20003f84070 */
[----:B------:R-:W-:Y:S01]  /*3210*/  IMAD R18, R0, R21, R18 ;  /* 0x0000001500127224 */ /* 0x000fe200078e0212 */
[----:B------:R0:W-:Y:S01]  /*3220*/  STL [R1+0x164], R5 ;  /* 0x0001640501007387 */ /* 0x0001e20000100800 */
[--C-:B------:R-:W-:Y:S01]  /*3230*/  @!P6 IMAD.IADD R4, R4, 0x1, -R0.reuse ;  /* 0x000000010404e824 */ /* 0x100fe200078e0a00 */
[----:B------:R-:W-:Y:S01]  /*3240*/  ISETP.GE.AND P6, PT, R11, RZ, PT ;  /* 0x000000ff0b00720c */ /* 0x000fe20003fc6270 */
[----:B------:R-:W-:Y:S01]  /*3250*/  @!P5 IMAD.IADD R3, R3, 0x1, -R0 ;  /* 0x000000010303d824 */ /* 0x000fe200078e0a00 */
[----:B------:R-:W-:Y:S01]  /*3260*/  STL [R1+0x168], R8 ;  /* 0x0001680801007387 */ /* 0x000fe20000100800 */
[----:B------:R-:W-:-:S02]  /*3270*/  ISETP.GT.U32.AND P5, PT, R0, R18, PT ;  /* 0x000000120000720c */ /* 0x000fc40003fa4070 */
[----:B------:R-:W-:Y:S01]  /*3280*/  ISETP.GT.U32.AND P1, PT, R0, R4, PT ;  /* 0x000000040000720c */ /* 0x000fe20003f24070 */
[----:B------:R1:W-:Y:S01]  /*3290*/  STL [R1+0x170], R7 ;  /* 0x0001700701007387 */ /* 0x0003e20000100800 */
[----:B0-----:R-:W-:Y:S01]  /*32a0*/  IMAD.MOV.U32 R5, RZ, RZ, R6 ;  /* 0x000000ffff057224 */ /* 0x001fe200078e0006 */
[----:B------:R-:W-:Y:S01]  /*32b0*/  LOP3.LUT R6, R9, 0x128, RZ, 0xfc, !PT ;  /* 0x0000012809067812 */ /* 0x000fe200078efcff */
[----:B------:R-:W-:Y:S02]  /*32c0*/  @!P4 IMAD.IADD R16, R16, 0x1, -R0 ;  /* 0x000000011010c824 */ /* 0x000fe400078e0a00 */
[----:B------:R-:W-:Y:S01]  /*32d0*/  @!P2 IMAD.MOV R5, RZ, RZ, -R5 ;  /* 0x000000ffff05a224 */ /* 0x000fe200078e0a05 */
[----:B------:R-:W-:Y:S02]  /*32e0*/  IABS R11, R6 ;  /* 0x00000006000b7213 */ /* 0x000fe40000000000 */
[----:B------:R-:W-:Y:S01]  /*32f0*/  ISETP.GT.U32.AND P4, PT, R0, R16, PT ;  /* 0x000000100000720c */ /* 0x000fe20003f84070 */
[----:B-1----:R-:W-:Y:S01]  /*3300*/  IMAD.HI.U32 R7, R2, R20, RZ ;  /* 0x0000001402077227 */ /* 0x002fe200078e00ff */
[----:B------:R0:W-:Y:S01]  /*3310*/  STL [R1+0x174], R5 ;  /* 0x0001740501007387 */ /* 0x0001e20000100800 */
[----:B------:R-:W-:-:S02]  /*3320*/  ISETP.GE.AND P2, PT, R15, RZ, PT ;  /* 0x000000ff0f00720c */ /* 0x000fc40003f46270 */
[----:B------:R-:W-:Y:S02]  /*3330*/  IMAD.MOV R7, RZ, RZ, -R7 ;  /* 0x000000ffff077224 */ /* 0x000fe400078e0a07 */
[----:B------:R-:W-:Y:S02]  /*3340*/  @!P5 IMAD.IADD R18, R18, 0x1, -R0 ;  /* 0x000000011212d824 */ /* 0x000fe400078e0a00 */
[----:B------:R-:W-:Y:S02]  /*3350*/  IMAD R7, R0, R7, R20 ;  /* 0x0000000700077224 */ /* 0x000fe400078e0214 */
[----:B------:R-:W-:Y:S01]  /*3360*/  @!P1 IMAD.IADD R4, R4, 0x1, -R0 ;  /* 0x0000000104049824 */ /* 0x000fe200078e0a00 */
[C---:B------:R-:W-:Y:S01]  /*3370*/  ISETP.GT.U32.AND P5, PT, R0.reuse, R18, PT ;  /* 0x000000120000720c */ /* 0x040fe20003fa4070 */
[----:B0-----:R-:W-:Y:S01]  /*3380*/  IMAD.MOV.U32 R5, RZ, RZ, R3 ;  /* 0x000000ffff057224 */ /* 0x001fe200078e0003 */
[----:B------:R-:W-:Y:S01]  /*3390*/  ISETP.GE.AND P1, PT, R17, RZ, PT ;  /* 0x000000ff1100720c */ /* 0x000fe20003f26270 */
[----:B------:R-:W-:Y:S01]  /*33a0*/  IMAD.MOV.U32 R8, RZ, RZ, R4 ;  /* 0x000000ffff087224 */ /* 0x000fe200078e0004 */
[C---:B------:R-:W-:Y:S01]  /*33b0*/  LOP3.LUT R4, R9.reuse, 0x124, RZ, 0xfc, !PT ;  /* 0x0000012409047812 */ /* 0x040fe200078efcff */
[----:B------:R-:W-:Y:S01]  /*33c0*/  @!P6 IMAD.MOV R5, RZ, RZ, -R5 ;  /* 0x000000ffff05e224 */ /* 0x000fe200078e0a05 */
[----:B------:R-:W-:Y:S01]  /*33d0*/  ISETP.GT.U32.AND P6, PT, R0, R7, PT ;  /* 0x000000070000720c */ /* 0x000fe20003fc4070 */
[----:B------:R-:W-:Y:S01]  /*33e0*/  IMAD.HI.U32 R3, R2, R11, RZ ;  /* 0x0000000b02037227 */ /* 0x000fe200078e00ff */
[----:B------:R-:W-:-:S03]  /*33f0*/  LOP3.LUT R17, R9, 0x118, RZ, 0xfc, !PT ;  /* 0x0000011809117812 */ /* 0x000fc600078efcff */
[----:B------:R-:W-:Y:S01]  /*3400*/  @!P3 IMAD.MOV R8, RZ, RZ, -R8 ;  /* 0x000000ffff08b224 */ /* 0x000fe200078e0a08 */
[----:B------:R-:W-:Y:S01]  /*3410*/  ISETP.GE.AND P3, PT, R6, RZ, PT ;  /* 0x000000ff0600720c */ /* 0x000fe20003f66270 */
[----:B------:R-:W-:Y:S01]  /*3420*/  IMAD.MOV R3, RZ, RZ, -R3 ;  /* 0x000000ffff037224 */ /* 0x000fe200078e0a03 */
[----:B------:R-:W-:Y:S01]  /*3430*/  IABS R6, R4 ;  /* 0x0000000400067213 */ /* 0x000fe20000000000 */
[--C-:B------:R-:W-:Y:S01]  /*3440*/  @!P4 IMAD.IADD R16, R16, 0x1, -R0.reuse ;  /* 0x000000011010c824 */ /* 0x100fe200078e0a00 */
[----:B------:R0:W-:Y:S01]  /*3450*/  STL [R1+0x17c], R8 ;  /* 0x00017c0801007387 */ /* 0x0001e20000100800 */
[----:B------:R-:W-:Y:S01]  /*3460*/  IMAD R11, R0, R3, R11 ;  /* 0x00000003000b7224 */ /* 0x000fe200078e020b */
[----:B------:R-:W-:Y:S01]  /*3470*/  ISETP.GE.AND P4, PT, R4, RZ, PT ;  /* 0x000000ff0400720c */ /* 0x000fe20003f86270 */
[--C-:B------:R-:W-:Y:S01]  /*3480*/  @!P6 IMAD.IADD R7, R7, 0x1, -R0.reuse ;  /* 0x000000010707e824 */ /* 0x100fe200078e0a00 */
[----:B------:R1:W-:Y:S01]  /*3490*/  STL [R1+0x150], R5 ;  /* 0x0001500501007387 */ /* 0x0003e20000100800 */
[----:B------:R-:W-:Y:S01]  /*34a0*/  @!P5 IMAD.IADD R18, R18, 0x1, -R0 ;  /* 0x000000011212d824 */ /* 0x000fe200078e0a00 */
[----:B------:R-:W-:Y:S01]  /*34b0*/  ISETP.GT.U32.AND P5, PT, R0, R11, PT ;  /* 0x0000000b0000720c */ /* 0x000fe20003fa4070 */
[----:B------:R-:W-:Y:S01]  /*34c0*/  IMAD.HI.U32 R10, R2, R6, RZ ;  /* 0x00000006020a7227 */ /* 0x000fe200078e00ff */
[----:B------:R-:W-:-:S02]  /*34d0*/  ISETP.GT.U32.AND P6, PT, R0, R7, PT ;  /* 0x000000070000720c */ /* 0x000fc40003fc4070 */
[----:B0-----:R-:W-:Y:S01]  /*34e0*/  IABS R8, R12 ;  /* 0x0000000c00087213 */ /* 0x001fe20000000000 */
[----:B------:R-:W-:Y:S01]  /*34f0*/  IMAD.MOV R10, RZ, RZ, -R10 ;  /* 0x000000ffff0a7224 */ /* 0x000fe200078e0a0a */
[----:B------:R-:W-:Y:S01]  /*3500*/  LOP3.LUT R4, R9, 0x11c, RZ, 0xfc, !PT ;  /* 0x0000011c09047812 */ /* 0x000fe200078efcff */
[----:B-1----:R-:W-:Y:S02]  /*3510*/  IMAD.MOV.U32 R5, RZ, RZ, R16 ;  /* 0x000000ffff057224 */ /* 0x002fe400078e0010 */
[----:B------:R-:W-:Y:S01]  /*3520*/  IMAD.HI.U32 R15, R2, R8, RZ ;  /* 0x00000008020f7227 */ /* 0x000fe200078e00ff */
[----:B------:R-:W-:-:S03]  /*3530*/  IABS R3, R4 ;  /* 0x0000000400037213 */ /* 0x000fc60000000000 */
[----:B------:R-:W-:Y:S01]  /*3540*/  @!P0 IMAD.MOV R5, RZ, RZ, -R5 ;  /* 0x000000ffff058224 */ /* 0x000fe200078e0a05 */
[----:B------:R-:W-:Y:S01]  /*3550*/  ISETP.GE.AND P0, PT, R12, RZ, PT ;  /* 0x000000ff0c00720c */ /* 0x000fe20003f06270 */
[----:B------:R-:W-:Y:S02]  /*3560*/  IMAD.MOV R15, RZ, RZ, -R15 ;  /* 0x000000ffff0f7224 */ /* 0x000fe400078e0a0f */
[C---:B------:R-:W-:Y:S01]  /*3570*/  IMAD R6, R0.reuse, R10, R6 ;  /* 0x0000000a00067224 */ /* 0x040fe200078e0206 */
[----:B------:R0:W-:Y:S01]  /*3580*/  STL [R1+0x154], R5 ;  /* 0x0001540501007387 */ /* 0x0001e20000100800 */
[--C-:B------:R-:W-:Y:S01]  /*3590*/  @!P6 IMAD.IADD R7, R7, 0x1, -R0.reuse ;  /* 0x000000010707e824 */ /* 0x100fe200078e0a00 */
[----:B------:R-:W-:Y:S01]  /*35a0*/  IABS R10, R17 ;  /* 0x00000011000a7213 */ /* 0x000fe20000000000 */
[----:B------:R-:W-:Y:S01]  /*35b0*/  @!P5 IMAD.IADD R11, R11, 0x1, -R0 ;  /* 0x000000010b0bd824 */ /* 0x000fe200078e0a00 */
[----:B------:R-:W-:-:S03]  /*35c0*/  ISETP.GT.U32.AND P6, PT, R0, R6, PT ;  /* 0x000000060000720c */ /* 0x000fc60003fc4070 */
[----:B------:R-:W-:Y:S01]  /*35d0*/  IMAD.HI.U32 R12, R2, R10, RZ ;  /* 0x0000000a020c7227 */ /* 0x000fe200078e00ff */
[----:B------:R-:W-:-:S03]  /*35e0*/  ISETP.GT.U32.AND P5, PT, R0, R11, PT ;  /* 0x0000000b0000720c */ /* 0x000fc60003fa4070 */
[----:B0-----:R-:W-:Y:S01]  /*35f0*/  IMAD.MOV.U32 R5, RZ, RZ, R18 ;  /* 0x000000ffff057224 */ /* 0x001fe200078e0012 */
[----:B------:R-:W-:Y:S01]  /*3600*/  LOP3.LUT R18, R9, 0x108, RZ, 0xfc, !PT ;  /* 0x0000010809127812 */ /* 0x000fe200078efcff */
[----:B------:R-:W-:Y:S02]  /*3610*/  IMAD.MOV R12, RZ, RZ, -R12 ;  /* 0x000000ffff0c7224 */ /* 0x000fe400078e0a0c */
[----:B------:R-:W-:Y:S01]  /*3620*/  @!P2 IMAD.MOV R5, RZ, RZ, -R5 ;  /* 0x000000ffff05a224 */ /* 0x000fe200078e0a05 */
[----:B------:R-:W-:Y:S01]  /*3630*/  ISETP.GE.AND P2, PT, R4, RZ, PT ;  /* 0x000000ff0400720c */ /* 0x000fe20003f46270 */
[----:B------:R-:W-:Y:S02]  /*3640*/  IMAD R4, R0, R15, R8 ;  /* 0x0000000f00047224 */ /* 0x000fe400078e0208 */
[----:B------:R-:W-:Y:S01]  /*3650*/  IMAD.HI.U32 R8, R2, R3, RZ ;  /* 0x0000000302087227 */ /* 0x000fe200078e00ff */
[----:B------:R0:W-:Y:S03]  /*3660*/  STL [R1+0x194], R5 ;  /* 0x0001940501007387 */ /* 0x0001e60000100800 */
[----:B------:R-:W-:-:S02]  /*3670*/  @!P6 IMAD.IADD R6, R6, 0x1, -R0 ;  /* 0x000000010606e824 */ /* 0x000fc400078e0a00 */
[----:B------:R-:W-:Y:S02]  /*3680*/  @!P5 IMAD.IADD R11, R11, 0x1, -R0 ;  /* 0x000000010b0bd824 */ /* 0x000fe400078e0a00 */
[C---:B------:R-:W-:Y:S01]  /*3690*/  IMAD R10, R0.reuse, R12, R10 ;  /* 0x0000000c000a7224 */ /* 0x040fe200078e020a */
[C---:B------:R-:W-:Y:S01]  /*36a0*/  ISETP.GT.U32.AND P6, PT, R0.reuse, R6, PT ;  /* 0x000000060000720c */ /* 0x040fe20003fc4070 */
[----:B0-----:R-:W-:Y:S01]  /*36b0*/  IMAD.MOV.U32 R5, RZ, RZ, R7 ;  /* 0x000000ffff057224 */ /* 0x001fe200078e0007 */
[C---:B------:R-:W-:Y:S01]  /*36c0*/  LOP3.LUT R12, R9.reuse, 0x104, RZ, 0xfc, !PT ;  /* 0x00000104090c7812 */ /* 0x040fe200078efcff */
[----:B------:R-:W-:Y:S01]  /*36d0*/  IMAD.MOV R7, RZ, RZ, -R8 ;  /* 0x000000ffff077224 */ /* 0x000fe200078e0a08 */
[----:B------:R-:W-:Y:S01]  /*36e0*/  LOP3.LUT R8, R9, 0x114, RZ, 0xfc, !PT ;  /* 0x0000011409087812 */ /* 0x000fe200078efcff */
[----:B------:R-:W-:Y:S01]  /*36f0*/  @!P1 IMAD.MOV R5, RZ, RZ, -R5 ;  /* 0x000000ffff059224 */ /* 0x000fe200078e0a05 */
[C---:B------:R-:W-:Y:S01]  /*3700*/  ISETP.GT.U32.AND P1, PT, R0.reuse, R4, PT ;  /* 0x000000040000720c */ /* 0x040fe20003f24070 */
[----:B------:R-:W-:Y:S01]  /*3710*/  IMAD R7, R0, R7, R3 ;  /* 0x0000000700077224 */ /* 0x000fe200078e0203 */
[----:B------:R-:W-:-:S02]  /*3720*/  IABS R16, R8 ;  /* 0x0000000800107213 */ /* 0x000fc40000000000 */
[C---:B------:R-:W-:Y:S01]  /*3730*/  LOP3.LUT R3, R9.reuse, 0x110, RZ, 0xfc, !PT ;  /* 0x0000011009037812 */ /* 0x040fe200078efcff */
[----:B------:R0:W-:Y:S01]  /*3740*/  STL [R1+0x1ac], R5 ;  /* 0x0001ac0501007387 */ /* 0x0001e20000100800 */
[----:B------:R-:W-:Y:S01]  /*3750*/  ISETP.GT.U32.AND P5, PT, R0, R7, PT ;  /* 0x000000070000720c */ /* 0x000fe20003fa4070 */
[----:B------:R-:W-:Y:S01]  /*3760*/  @!P6 IMAD.IADD R6, R6, 0x1, -R0 ;  /* 0x000000010606e824 */ /* 0x000fe200078e0a00 */
[----:B------:R-:W-:Y:S02]  /*3770*/  IABS R15, R3 ;  /* 0x00000003000f7213 */ /* 0x000fe40000000000 */
[----:B------:R-:W-:Y:S01]  /*3780*/  ISETP.GE.AND P6, PT, R8, RZ, PT ;  /* 0x000000ff0800720c */ /* 0x000fe20003fc6270 */
[----:B------:R-:W-:Y:S01]  /*3790*/  IMAD.MOV.U32 R13, RZ, RZ, R6 ;  /* 0x000000ffff0d7224 */ /* 0x000fe200078e0006 */
[----:B------:R-:W-:Y:S01]  /*37a0*/  LOP3.LUT R6, R9, 0x10c, RZ, 0xfc, !PT ;  /* 0x0000010c09067812 */ /* 0x000fe200078efcff */
[----:B------:R-:W-:Y:S02]  /*37b0*/  @!P1 IMAD.IADD R4, R4, 0x1, -R0 ;  /* 0x0000000104049824 */ /* 0x000fe400078e0a00 */
[----:B0-----:R-:W-:-:S02]  /*37c0*/  IMAD.MOV.U32 R5, RZ, RZ, R11 ;  /* 0x000000ffff057224 */ /* 0x001fc400078e000b */
[----:B------:R-:W-:Y:S01]  /*37d0*/  IMAD.HI.U32 R11, R2, R16, RZ ;  /* 0x00000010020b7227 */ /* 0x000fe200078e00ff */
[----:B------:R-:W-:-:S03]  /*37e0*/  ISETP.GT.U32.AND P1, PT, R0, R4, PT ;  /* 0x000000040000720c */ /* 0x000fc60003f24070 */
[----:B------:R-:W-:Y:S02]  /*37f0*/  @!P5 IMAD.IADD R7, R7, 0x1, -R0 ;  /* 0x000000010707d824 */ /* 0x000fe400078e0a00 */
[----:B------:R-:W-:Y:S01]  /*3800*/  @!P3 IMAD.MOV R5, RZ, RZ, -R5 ;  /* 0x000000ffff05b224 */ /* 0x000fe200078e0a05 */
[----:B------:R-:W-:Y:S01]  /*3810*/  ISETP.GE.AND P3, PT, R17, RZ, PT ;  /* 0x000000ff1100720c */ /* 0x000fe20003f66270 */
[----:B------:R-:W-:Y:S01]  /*3820*/  IMAD.MOV R11, RZ, RZ, -R11 ;  /* 0x000000ffff0b7224 */ /* 0x000fe200078e0a0b */
[----:B------:R-:W-:Y:S01]  /*3830*/  ISETP.GT.U32.AND P5, PT, R0, R7, PT ;  /* 0x000000070000720c */ /* 0x000fe20003fa4070 */
[----:B------:R-:W-:Y:S01]  /*3840*/  IMAD.HI.U32 R17, R2, R15, RZ ;  /* 0x0000000f02117227 */ /* 0x000fe200078e00ff */
[----:B------:R0:W-:Y:S03]  /*3850*/  STL [R1+0x1a8], R5 ;  /* 0x0001a80501007387 */ /* 0x0001e60000100800 */
[----:B------:R-:W-:-:S02]  /*3860*/  IMAD R16, R0, R11, R16 ;  /* 0x0000000b00107224 */ /* 0x000fc400078e0210 */
[--C-:B------:R-:W-:Y:S01]  /*3870*/  @!P1 IMAD.IADD R4, R4, 0x1, -R0.reuse ;  /* 0x0000000104049824 */ /* 0x100fe200078e0a00 */
[C---:B------:R-:W-:Y:S01]  /*3880*/  ISETP.GT.U32.AND P1, PT, R0.reuse, R10, PT ;  /* 0x0000000a0000720c */ /* 0x040fe20003f24070 */
[----:B------:R-:W-:Y:S02]  /*3890*/  IMAD.MOV R8, RZ, RZ, -R17 ;  /* 0x000000ffff087224 */ /* 0x000fe400078e0a11 */
[----:B------:R-:W-:Y:S01]  /*38a0*/  @!P4 IMAD.MOV R13, RZ, RZ, -R13 ;  /* 0x000000ffff0dc224 */ /* 0x000fe200078e0a0d */
[C---:B------:R-:W-:Y:S01]  /*38b0*/  ISETP.GT.U32.AND P4, PT, R0.reuse, R16, PT ;  /* 0x000000100000720c */ /* 0x040fe20003f84070 */
[C---:B------:R-:W-:Y:S01]  /*38c0*/  IMAD R15, R0.reuse, R8, R15 ;  /* 0x00000008000f7224 */ /* 0x040fe200078e020f */
[----:B------:R-:W-:Y:S01]  /*38d0*/  IABS R8, R12 ;  /* 0x0000000c00087213 */ /* 0x000fe20000000000 */
[----:B------:R-:W-:Y:S01]  /*38e0*/  @!P5 IMAD.IADD R7, R7, 0x1, -R0 ;  /* 0x000000010707d824 */ /* 0x000fe200078e0a00 */
[----:B------:R-:W-:Y:S01]  /*38f0*/  STL [R1+0x198], R13 ;  /* 0x0001980d01007387 */ /* 0x000fe20000100800 */
[----:B0-----:R-:W-:Y:S01]  /*3900*/  IMAD.MOV.U32 R5, RZ, RZ, R4 ;  /* 0x000000ffff057224 */ /* 0x001fe200078e0004 */
[----:B------:R-:W-:Y:S01]  /*3910*/  ISETP.GT.U32.AND P5, PT, R0, R15, PT ;  /* 0x0000000f0000720c */ /* 0x000fe20003fa4070 */
[----:B------:R-:W-:Y:S01]  /*3920*/  IMAD.HI.U32 R11, R2, R8, RZ ;  /* 0x00000008020b7227 */ /* 0x000fe200078e00ff */
[----:B------:R-:W-:-:S03]  /*3930*/  IABS R4, R6 ;  /* 0x0000000600047213 */ /* 0x000fc60000000000 */
[--C-:B------:R-:W-:Y:S01]  /*3940*/  @!P1 IMAD.IADD R10, R10, 0x1, -R0.reuse ;  /* 0x000000010a0a9824 */ /* 0x100fe200078e0a00 */
[----:B------:R-:W-:Y:S01]  /*3950*/  ISETP.GE.AND P1, PT, R6, RZ, PT ;  /* 0x000000ff0600720c */ /* 0x000fe20003f26270 */
[----:B------:R-:W-:Y:S02]  /*3960*/  @!P4 IMAD.IADD R16, R16, 0x1, -R0 ;  /* 0x000000011010c824 */ /* 0x000fe400078e0a00 */
[----:B------:R-:W-:Y:S01]  /*3970*/  @!P0 IMAD.MOV R5, RZ, RZ, -R5 ;  /* 0x000000ffff058224 */ /* 0x000fe200078e0a05 */
[----:B------:R-:W-:Y:S01]  /*3980*/  ISETP.GT.U32.AND P4, PT, R0, R10, PT ;  /* 0x0000000a0000720c */ /* 0x000fe20003f84070 */
[----:B------:R-:W-:Y:S01]  /*3990*/  IMAD.HI.U32 R6, R2, R4, RZ ;  /* 0x0000000402067227 */ /* 0x000fe200078e00ff */
[----:B------:R-:W-:Y:S02]  /*39a0*/  ISETP.GE.AND P0, PT, R3, RZ, PT ;  /* 0x000000ff0300720c */ /* 0x000fe40003f06270 */
[----:B------:R-:W-:Y:S01]  /*39b0*/  IABS R3, R18 ;  /* 0x0000001200037213 */ /* 0x000fe20000000000 */
[----:B------:R0:W-:Y:S01]  /*39c0*/  STL [R1+0x1a0], R5 ;  /* 0x0001a00501007387 */ /* 0x0001e20000100800 */
[----:B------:R-:W-:-:S02]  /*39d0*/  IMAD.MOV R6, RZ, RZ, -R6 ;  /* 0x000000ffff067224 */ /* 0x000fc400078e0a06 */
[----:B------:R-:W-:Y:S01]  /*39e0*/  @!P5 IMAD.IADD R15, R15, 0x1, -R0 ;  /* 0x000000010f0fd824 */ /* 0x000fe200078e0a00 */
[C---:B------:R-:W-:Y:S01]  /*39f0*/  ISETP.GT.U32.AND P5, PT, R0.reuse, R16, PT ;  /* 0x000000100000720c */ /* 0x040fe20003fa4070 */
[----:B------:R-:W-:Y:S01]  /*3a00*/  IMAD R4, R0, R6, R4 ;  /* 0x0000000600047224 */ /* 0x000fe200078e0204 */
[----:B------:R-:W-:Y:S01]  /*3a10*/  LOP3.LUT R6, R9, 0x100, RZ, 0xfc, !PT ;  /* 0x0000010009067812 */ /* 0x000fe200078efcff */
[----:B------:R-:W-:Y:S02]  /*3a20*/  IMAD.MOV R11, RZ, RZ, -R11 ;  /* 0x000000ffff0b7224 */ /* 0x000fe400078e0a0b */
[----:B------:R-:W-:Y:S01]  /*3a30*/  @!P4 IMAD.IADD R10, R10, 0x1, -R0 ;  /* 0x000000010a0ac824 */ /* 0x000fe200078e0a00 */
[----:B------:R-:W-:Y:S01]  /*3a40*/  ISETP.GT.U32.AND P4, PT, R0, R4, PT ;  /* 0x000000040000720c */ /* 0x000fe20003f84070 */
[----:B0-----:R-:W-:Y:S01]  /*3a50*/  IMAD.MOV.U32 R5, RZ, RZ, R7 ;  /* 0x000000ffff057224 */ /* 0x001fe200078e0007 */
[----:B------:R-:W-:Y:S01]  /*3a60*/  IABS R17, R6 ;  /* 0x0000000600117213 */ /* 0x000fe20000000000 */
[----:B------:R-:W-:-:S04]  /*3a70*/  IMAD.HI.U32 R7, R2, R3, RZ ;  /* 0x0000000302077227 */ /* 0x000fc800078e00ff */
[----:B------:R-:W-:Y:S02]  /*3a80*/  IMAD.MOV R7, RZ, RZ, -R7 ;  /* 0x000000ffff077224 */ /* 0x000fe400078e0a07 */
[--C-:B------:R-:W-:Y:S02]  /*3a90*/  @!P5 IMAD.IADD R16, R16, 0x1, -R0.reuse ;  /* 0x000000011010d824 */ /* 0x100fe400078e0a00 */
[C---:B------:R-:W-:Y:S01]  /*3aa0*/  IMAD R3, R0.reuse, R7, R3 ;  /* 0x0000000700037224 */ /* 0x040fe200078e0203 */
[----:B------:R-:W-:Y:S01]  /*3ab0*/  LOP3.LUT R7, R9, 0xfc, RZ, 0xfc, !PT ;  /* 0x000000fc09077812 */ /* 0x000fe200078efcff */
[----:B------:R-:W-:Y:S01]  /*3ac0*/  @!P2 IMAD.MOV R5, RZ, RZ, -R5 ;  /* 0x000000ffff05a224 */ /* 0x000fe200078e0a05 */
[----:B------:R-:W-:Y:S01]  /*3ad0*/  ISETP.GT.U32.AND P2, PT, R0, R15, PT ;  /* 0x0000000f0000720c */ /* 0x000fe20003f44070 */
[----:B------:R-:W-:Y:S01]  /*3ae0*/  @!P4 IMAD.IADD R4, R4, 0x1, -R0 ;  /* 0x000000010404c824 */ /* 0x000fe200078e0a00 */
[C---:B------:R-:W-:Y:S01]  /*3af0*/  ISETP.GT.U32.AND P5, PT, R0.reuse, R3, PT ;  /* 0x000000030000720c */ /* 0x040fe20003fa4070 */
[C---:B------:R-:W-:Y:S01]  /*3b00*/  IMAD R8, R0.reuse, R11, R8 ;  /* 0x0000000b00087224 */ /* 0x040fe200078e0208 */
[----:B------:R0:W-:Y:S01]  /*3b10*/  STL [R1+0x1a4], R5 ;  /* 0x0001a40501007387 */ /* 0x0001e20000100800 */
[----:B------:R-:W-:Y:S01]  /*3b20*/  IMAD.MOV.U32 R13, RZ, RZ, R16 ;  /* 0x000000ffff0d7224 */ /* 0x000fe200078e0010 */
[----:B------:R-:W-:-:S02]  /*3b30*/  ISETP.GT.U32.AND P4, PT, R0, R4, PT ;  /* 0x000000040000720c */ /* 0x000fc40003f84070 */
[----:B------:R-:W-:Y:S01]  /*3b40*/  IABS R19, R7 ;  /* 0x0000000700137213 */ /* 0x000fe20000000000 */
[----:B------:R-:W-:Y:S01]  /*3b50*/  @!P6 IMAD.MOV R13, RZ, RZ, -R13 ;  /* 0x000000ffff0de224 */ /* 0x000fe200078e0a0d */
[----:B------:R-:W-:Y:S02]  /*3b60*/  ISETP.GT.U32.AND P6, PT, R0, R8, PT ;  /* 0x000000080000720c */ /* 0x000fe40003fc4070 */
[----:B------:R-:W-:Y:S01]  /*3b70*/  LOP3.LUT R16, R9, 0xe8, RZ, 0xfc, !PT ;  /* 0x000000e809107812 */ /* 0x000fe200078efcff */
[----:B------:R-:W-:Y:S01]  /*3b80*/  @!P2 IMAD.IADD R15, R15, 0x1, -R0 ;  /* 0x000000010f0fa824 */ /* 0x000fe200078e0a00 */
[----:B------:R-:W-:Y:S01]  /*3b90*/  ISETP.GE.AND P2, PT, R18, RZ, PT ;  /* 0x000000ff1200720c */ /* 0x000fe20003f46270 */
[----:B0-----:R-:W-:Y:S02]  /*3ba0*/  IMAD.MOV.U32 R5, RZ, RZ, R10 ;  /* 0x000000ffff057224 */ /* 0x001fe400078e000a */
[----:B------:R-:W-:Y:S02]  /*3bb0*/  @!P5 IMAD.IADD R3, R3, 0x1, -R0 ;  /* 0x000000010303d824 */ /* 0x000fe400078e0a00 */
[----:B------:R-:W-:Y:S01]  /*3bc0*/  IMAD.MOV.U32 R10, RZ, RZ, R17 ;  /* 0x000000ffff0a7224 */ /* 0x000fe200078e0011 */
[----:B------:R-:W-:Y:S01]  /*3bd0*/  LOP3.LUT R17, R9, 0xe0, RZ, 0xfc, !PT ;  /* 0x000000e009117812 */ /* 0x000fe200078efcff */
[----:B------:R-:W-:Y:S01]  /*3be0*/  @!P3 IMAD.MOV R5, RZ, RZ, -R5 ;  /* 0x000000ffff05b224 */ /* 0x000fe200078e0a05 */
[----:B------:R-:W-:Y:S01]  /*3bf0*/  ISETP.GE.AND P3, PT, R12, RZ, PT ;  /* 0x000000ff0c00720c */ /* 0x000fe20003f66270 */
[----:B------:R-:W-:Y:S01]  /*3c00*/  IMAD.HI.U32 R12, R2, R10, RZ ;  /* 0x0000000a020c7227 */ /* 0x000fe200078e00ff */
[----:B------:R-:W-:-:S02]  /*3c10*/  ISETP.GT.U32.AND P5, PT, R0, R3, PT ;  /* 0x000000030000720c */ /* 0x000fc40003fa4070 */
[----:B------:R0:W-:Y:S01]  /*3c20*/  STL [R1+0x19c], R5 ;  /* 0x00019c0501007387 */ /* 0x0001e20000100800 */
[----:B------:R-:W-:Y:S02]  /*3c30*/  IMAD.MOV R12, RZ, RZ, -R12 ;  /* 0x000000ffff0c7224 */ /* 0x000fe400078e0a0c */
[----:B------:R-:W-:Y:S01]  /*3c40*/  @!P4 IMAD.IADD R4, R4, 0x1, -R0 ;  /* 0x000000010404c824 */ /* 0x000fe200078e0a00 */
[----:B------:R-:W-:Y:S01]  /*3c50*/  ISETP.GE.AND P4, PT, R7, RZ, PT ;  /* 0x000000ff0700720c */ /* 0x000fe20003f86270 */
[----:B------:R-:W-:Y:S01]  /*3c60*/  IMAD R7, R0, R12, R10 ;  /* 0x0000000c00077224 */ /* 0x000fe200078e020a */
[----:B------:R-:W-:Y:S01]  /*3c70*/  STL [R1+0x160], R13 ;  /* 0x0001600d01007387 */ /* 0x000fe20000100800 */
[----:B------:R-:W-:Y:S01]  /*3c80*/  IMAD.HI.U32 R11, R2, R19, RZ ;  /* 0x00000013020b7227 */ /* 0x000fe200078e00ff */
[----:B------:R-:W-:-:S03]  /*3c90*/  LOP3.LUT R10, R9, 0xf4, RZ, 0xfc, !PT ;  /* 0x000000f4090a7812 */ /* 0x000fc600078efcff */
[----:B0-----:R-:W-:Y:S01]  /*3ca0*/  IMAD.MOV.U32 R5, RZ, RZ, R15 ;  /* 0x000000ffff057224 */ /* 0x001fe200078e000f */
[----:B------:R-:W-:Y:S01]  /*3cb0*/  IABS R18, R10 ;  /* 0x0000000a00127213 */ /* 0x000fe20000000000 */
[--C-:B------:R-:W-:Y:S01]  /*3cc0*/  @!P5 IMAD.IADD R3, R3, 0x1, -R0.reuse ;  /* 0x000000010303d824 */ /* 0x100fe200078e0a00 */
[----:B------:R-:W-:Y:S01]  /*3cd0*/  ISETP.GT.U32.AND P5, PT, R0, R7, PT ;  /* 0x000000070000720c */ /* 0x000fe20003fa4070 */
[----:B------:R-:W-:Y:S01]  /*3ce0*/  @!P0 IMAD.MOV R5, RZ, RZ, -R5 ;  /* 0x000000ffff058224 */ /* 0x000fe200078e0a05 */
[----:B------:R-:W-:Y:S01]  /*3cf0*/  ISETP.GE.AND P0, PT, R6, RZ, PT ;  /* 0x000000ff0600720c */ /* 0x000fe20003f06270 */
[----:B------:R-:W-:Y:S01]  /*3d00*/  IMAD.MOV R11, RZ, RZ, -R11 ;  /* 0x000000ffff0b7224 */ /* 0x000fe200078e0a0b */
[C---:B------:R-:W-:Y:S01]  /*3d10*/  LOP3.LUT R6, R9.reuse, 0xf0, RZ, 0xfc, !PT ;  /* 0x000000f009067812 */ /* 0x040fe200078efcff */
[----:B------:R-:W-:Y:S01]  /*3d20*/  @!P6 IMAD.IADD R8, R8, 0x1, -R0 ;  /* 0x000000010808e824 */ /* 0x000fe200078e0a00 */
[----:B------:R0:W-:Y:S01]  /*3d30*/  STL [R1+0x16c], R5 ;  /* 0x00016c0501007387 */ /* 0x0001e20000100800 */
[----:B------:R-:W-:Y:S01]  /*3d40*/  IMAD R19, R0, R11, R19 ;  /* 0x0000000b00137224 */ /* 0x000fe200078e0213 */
[----:B------:R-:W-:-:S02]  /*3d50*/  LOP3.LUT R11, R9, 0xf8, RZ, 0xfc, !PT ;  /* 0x000000f8090b7812 */ /* 0x000fc400078efcff */
[----:B------:R-:W-:Y:S02]  /*3d60*/  ISETP.GT.U32.AND P6, PT, R0, R8, PT ;  /* 0x000000080000720c */ /* 0x000fe40003fc4070 */
[----:B------:R-:W-:Y:S01]  /*3d70*/  IABS R21, R11 ;  /* 0x0000000b00157213 */ /* 0x000fe20000000000 */
[----:B------:R-:W-:Y:S01]  /*3d80*/  @!P5 IMAD.IADD R7, R7, 0x1, -R0 ;  /* 0x000000010707d824 */ /* 0x000fe200078e0a00 */
[----:B------:R-:W-:Y:S01]  /*3d90*/  ISETP.GE.AND P5, PT, R11, RZ, PT ;  /* 0x000000ff0b00720c */ /* 0x000fe20003fa6270 */
[----:B0-----:R-:W-:Y:S01]  /*3da0*/  IMAD.MOV.U32 R5, RZ, RZ, R4 ;  /* 0x000000ffff057224 */ /* 0x001fe200078e0004 */
[----:B------:R-:W-:Y:S01]  /*3db0*/  IABS R11, R6 ;  /* 0x00000006000b7213 */ /* 0x000fe20000000000 */
[----:B------:R-:W-:Y:S01]  /*3dc0*/  IMAD.HI.U32 R4, R2, R21, RZ ;  /* 0x0000001502047227 */ /* 0x000fe200078e00ff */
[----:B------:R-:W-:-:S03]  /*3dd0*/  LOP3.LUT R15, R9, 0xe4, RZ, 0xfc, !PT ;  /* 0x000000e4090f7812 */ /* 0x000fc600078efcff */
[----:B------:R-:W-:Y:S01]  /*3de0*/  @!P1 IMAD.MOV R5, RZ, RZ, -R5 ;  /* 0x000000ffff059224 */ /* 0x000fe200078e0a05 */
[----:B------:R-:W-:Y:S01]  /*3df0*/  ISETP.GT.U32.AND P1, PT, R0, R19, PT ;  /* 0x000000130000720c */ /* 0x000fe20003f24070 */
[----:B------:R-:W-:Y:S02]  /*3e00*/  IMAD.MOV R4, RZ, RZ, -R4 ;  /* 0x000000ffff047224 */ /* 0x000fe400078e0a04 */
[----:B------:R-:W-:Y:S01]  /*3e10*/  @!P6 IMAD.IADD R8, R8, 0x1, -R0 ;  /* 0x000000010808e824 */ /* 0x000fe200078e0a00 */
[----:B------:R0:W-:Y:S01]  /*3e20*/  STL [R1+0x18c], R5 ;  /* 0x00018c0501007387 */ /* 0x0001e20000100800 */
[----:B------:R-:W-:Y:S01]  /*3e30*/  IMAD R21, R0, R4, R21 ;  /* 0x0000000400157224 */ /* 0x000fe200078e0215 */
[----:B------:R-:W-:Y:S01]  /*3e40*/  LOP3.LUT R4, R9, 0xec, RZ, 0xfc, !PT ;  /* 0x000000ec09047812 */ /* 0x000fe200078efcff */
[----:B------:R-:W-:Y:S01]  /*3e50*/  IMAD.MOV.U32 R12, RZ, RZ, R8 ;  /* 0x000000ffff0c7224 */ /* 0x000fe200078e0008 */
[----:B------:R-:W-:Y:S02]  /*3e60*/  ISETP.GE.AND P6, PT, R10, RZ, PT ;  /* 0x000000ff0a00720c */ /* 0x000fe40003fc6270 */
[----:B------:R-:W-:Y:S01]  /*3e70*/  IABS R10, R4 ;  /* 0x00000004000a7213 */ /* 0x000fe20000000000 */
[----:B------:R-:W-:Y:S01]  /*3e80*/  @!P3 IMAD.MOV R12, RZ, RZ, -R12 ;  /* 0x000000ffff0cb224 */ /* 0x000fe200078e0a0c */
[----:B------:R-:W-:Y:S01]  /*3e90*/  IABS R8, R16 ;  /* 0x0000001000087213 */ /* 0x000fe20000000000 */
[----:B------:R-:W-:-:S02]  /*3ea0*/  @!P1 IMAD.IADD R19, R19, 0x1, -R0 ;  /* 0x0000000113139824 */ /* 0x000fc400078e0a00 */
[----:B0-----:R-:W-:Y:S02]  /*3eb0*/  IMAD.MOV.U32 R5, RZ, RZ, R3 ;  /* 0x000000ffff057224 */ /* 0x001fe400078e0003 */
[----:B------:R-:W-:Y:S01]  /*3ec0*/  IMAD.HI.U32 R3, R2, R18, RZ ;  /* 0x0000001202037227 */ /* 0x000fe200078e00ff */
[----:B------:R-:W-:-:S03]  /*3ed0*/  ISETP.GT.U32.AND P1, PT, R0, R19, PT ;  /* 0x000000130000720c */ /* 0x000fc60003f24070 */
[----:B------:R-:W-:Y:S01]  /*3ee0*/  @!P2 IMAD.MOV R5, RZ, RZ, -R5 ;  /* 0x000000ffff05a224 */ /* 0x000fe200078e0a05 */
[----:B------:R-:W-:Y:S01]  /*3ef0*/  ISETP.GT.U32.AND P2, PT, R0, R7, PT ;  /* 0x000000070000720c */ /* 0x000fe20003f44070 */
[----:B------:R-:W-:-:S03]  /*3f00*/  IMAD.MOV R3, RZ, RZ, -R3 ;  /* 0x000000ffff037224 */ /* 0x000fc600078e0a03 */
[----:B------:R-:W-:Y:S01]  /*3f10*/  STL [R1+0x190], R5 ;  /* 0x0001900501007387 */ /* 0x000fe20000100800 */
[----:B------:R-:W-:Y:S02]  /*3f20*/  IMAD R18, R0, R3, R18 ;  /* 0x0000000300127224 */ /* 0x000fe400078e0212 */
[----:B------:R-:W-:Y:S01]  /*3f30*/  IMAD.HI.U32 R3, R2, R11, RZ ;  /* 0x0000000b02037227 */ /* 0x000fe200078e00ff */
[----:B------:R0:W-:Y:S02]  /*3f40*/  STL [R1+0x178], R12 ;  /* 0x0001780c01007387 */ /* 0x0001e40000100800 */
[C---:B------:R-:W-:Y:S01]  /*3f50*/  ISETP.GT.U32.AND P3, PT, R0.reuse, R18, PT ;  /* 0x000000120000720c */ /* 0x040fe20003f64070 */
[----:B------:R-:W-:Y:S02]  /*3f60*/  IMAD.MOV R3, RZ, RZ, -R3 ;  /* 0x000000ffff037224 */ /* 0x000fe400078e0a03 */
[----:B------:R-:W-:Y:S01]  /*3f70*/  @!P2 IMAD.IADD R7, R7, 0x1, -R0 ;  /* 0x000000010707a824 */ /* 0x000fe200078e0a00 */
[C---:B------:R-:W-:Y:S01]  /*3f80*/  ISETP.GT.U32.AND P2, PT, R0.reuse, R21, PT ;  /* 0x000000150000720c */ /* 0x040fe20003f44070 */
[----:B------:R-:W-:-:S02]  /*3f90*/  IMAD R11, R0, R3, R11 ;  /* 0x00000003000b7224 */ /* 0x000fc400078e020b */
[----:B------:R-:W-:Y:S01]  /*3fa0*/  IMAD.HI.U32 R3, R2, R10, RZ ;  /* 0x0000000a02037227 */ /* 0x000fe200078e00ff */
[----:B0-----:R-:W-:-:S03]  /*3fb0*/  LOP3.LUT R12, R9, 0xdc, RZ, 0xfc, !PT ;  /* 0x000000dc090c7812 */ /* 0x001fc600078efcff */
[----:B------:R-:W-:Y:S01]  /*3fc0*/  IMAD.MOV.U32 R5, RZ, RZ, R7 ;  /* 0x000000ffff057224 */ /* 0x000fe200078e0007 */
[----:B------:R-:W-:Y:S01]  /*3fd0*/  IABS R7, R15 ;  /* 0x0000000f00077213 */ /* 0x000fe20000000000 */
[--C-:B------:R-:W-:Y:S01]  /*3fe0*/  @!P3 IMAD.IADD R18, R18, 0x1, -R0.reuse ;  /* 0x000000011212b824 */ /* 0x100fe200078e0a00 */
[----:B------:R-:W-:Y:S01]  /*3ff0*/  IABS R20, R12 ;  /* 0x0000000c00147213 */ /* 0x000fe20000000000 */
[----:B------:R-:W-:Y:S02]  /*4000*/  IMAD.MOV R3, RZ, RZ, -R3 ;  /* 0x000000ffff037224 */ /* 0x000fe400078e0a03 */
[----:B------:R-:W-:Y:S01]  /*4010*/  @!P2 IMAD.IADD R21, R21, 0x1, -R0 ;  /* 0x000000011515a824 */ /* 0x000fe200078e0a00 */
[----:B------:R-:W-:Y:S01]  /*4020*/  ISETP.GT.U32.AND P3, PT, R0, R18, PT ;  /* 0x000000120000720c */ /* 0x000fe20003f64070 */
[----:B------:R-:W-:Y:S01]  /*4030*/  @!P0 IMAD.MOV R5, RZ, RZ, -R5 ;  /* 0x000000ffff058224 */ /* 0x000fe200078e0a05 */
[----:B------:R-:W-:Y:S01]  /*4040*/  ISETP.GE.AND P0, PT, R6, RZ, PT ;  /* 0x000000ff0600720c */ /* 0x000fe20003f06270 */
[C---:B------:R-:W-:Y:S01]  /*4050*/  IMAD R10, R0.reuse, R3, R10 ;  /* 0x00000003000a7224 */ /* 0x040fe200078e020a */
[----:B------:R-:W-:Y:S01]  /*4060*/  ISETP.GT.U32.AND P2, PT, R0, R21, PT ;  /* 0x000000150000720c */ /* 0x000fe20003f44070 */
[----:B------:R-:W-:Y:S01]  /*4070*/  IMAD.HI.U32 R6, R2, R8, RZ ;  /* 0x0000000802067227 */ /* 0x000fe200078e00ff */
[----:B------:R0:W-:Y:S01]  /*4080*/  STL [R1+0x184], R5 ;  /* 0x0001840501007387 */ /* 0x0001e20000100800 */
[----:B------:R-:W-:-:S02]  /*4090*/  IABS R3, R17 ;  /* 0x0000001100037213 */ /* 0x000fc40000000000 */
[----:B------:R-:W-:Y:S01]  /*40a0*/  @!P1 IMAD.IADD R19, R19, 0x1, -R0 ;  /* 0x0000000113139824 */ /* 0x000fe200078e0a00 */
[----:B------:R-:W-:Y:S01]  /*40b0*/  ISETP.GE.AND P1, PT, R4, RZ, PT ;  /* 0x000000ff0400720c */ /* 0x000fe20003f26270 */
[----:B------:R-:W-:-:S04]  /*40c0*/  IMAD.HI.U32 R4, R2, R7, RZ ;  /* 0x0000000702047227 */ /* 0x000fc800078e00ff */
[--C-:B------:R-:W-:Y:S01]  /*40d0*/  @!P3 IMAD.IADD R18, R18, 0x1, -R0.reuse ;  /* 0x000000011212b824 */ /* 0x100fe200078e0a00 */
[C---:B------:R-:W-:Y:S01]  /*40e0*/  ISETP.GT.U32.AND P3, PT, R0.reuse, R10, PT ;  /* 0x0000000a0000720c */ /* 0x040fe20003f64070 */
[----:B------:R-:W-:Y:S01]  /*40f0*/  @!P2 IMAD.IADD R21, R21, 0x1, -R0 ;  /* 0x000000011515a824 */ /* 0x000fe200078e0a00 */
[C---:B------:R-:W-:Y:S01]  /*4100*/  ISETP.GT.U32.AND P2, PT, R0.reuse, R11, PT ;  /* 0x0000000b0000720c */ /* 0x040fe20003f44070 */
[----:B------:R-:W-:Y:S02]  /*4110*/  IMAD.MOV R6, RZ, RZ, -R6 ;  /* 0x000000ffff067224 */ /* 0x000fe400078e0a06 */
[----:B------:R-:W-:Y:S02]  /*4120*/  IMAD.MOV R4, RZ, RZ, -R4 ;  /* 0x000000ffff047224 */ /* 0x000fe400078e0a04 */
[C---:B------:R-:W-:Y:S01]  /*4130*/  IMAD R8, R0.reuse, R6, R8 ;  /* 0x0000000600087224 */ /* 0x040fe200078e0208 */
[C---:B------:R-:W-:Y:S01]  /*4140*/  LOP3.LUT R6, R9.reuse, 0xd4, RZ, 0xfc, !PT ;  /* 0x000000d409067812 */ /* 0x040fe200078efcff */
[----:B------:R-:W-:Y:S01]  /*4150*/  IMAD R7, R0, R4, R7 ;  /* 0x0000000400077224 */ /* 0x000fe200078e0207 */
[----:B------:R-:W-:Y:S01]  /*4160*/  LOP3.LUT R4, R9, 0xd8, RZ, 0xfc, !PT ;  /* 0x000000d809047812 */ /* 0x000fe200078efcff */
[----:B0-----:R-:W-:-:S02]  /*4170*/  IMAD.MOV.U32 R5, RZ, RZ, R19 ;  /* 0x000000ffff057224 */ /* 0x001fc400078e0013 */
[--C-:B------:R-:W-:Y:S01]  /*4180*/  @!P3 IMAD.IADD R10, R10, 0x1, -R0.reuse ;  /* 0x000000010a0ab824 */ /* 0x100fe200078e0a00 */
[C---:B------:R-:W-:Y:S01]  /*4190*/  ISETP.GT.U32.AND P3, PT, R0.reuse, R7, PT ;  /* 0x000000070000720c */ /* 0x040fe20003f64070 */
[----:B------:R-:W-:Y:S01]  /*41a0*/  @!P2 IMAD.IADD R11, R11, 0x1, -R0 ;  /* 0x000000010b0ba824 */ /* 0x000fe200078e0a00 */
[----:B------:R-:W-:Y:S01]  /*41b0*/  ISETP.GT.U32.AND P2, PT, R0, R8, PT ;  /* 0x000000080000720c */ /* 0x000fe20003f44070 */
[----:B------:R-:W-:Y:S01]  /*41c0*/  @!P4 IMAD.MOV R5, RZ, RZ, -R5 ;  /* 0x000000ffff05c224 */ /* 0x000fe200078e0a05 */
[----:B------:R-:W-:Y:S01]  /*41d0*/  IABS R22, R4 ;  /* 0x0000000400167213 */ /* 0x000fe20000000000 */
[----:B------:R-:W-:Y:S01]  /*41e0*/  IMAD.HI.U32 R24, R2, R3, RZ ;  /* 0x0000000302187227 */ /* 0x000fe200078e00ff */
[----:B------:R-:W-:Y:S02]  /*41f0*/  ISETP.GT.U32.AND P4, PT, R0, R11, PT ;  /* 0x0000000b0000720c */ /* 0x000fe40003f84070 */
[----:B------:R0:W-:Y:S01]  /*4200*/  STL [R1+0x148], R5 ;  /* 0x0001480501007387 */ /* 0x0001e20000100800 */
[----:B------:R-:W-:-:S04]  /*4210*/  IMAD.HI.U32 R19, R2, R22, RZ ;  /* 0x0000001602137227 */ /* 0x000fc800078e00ff */
[--C-:B------:R-:W-:Y:S02]  /*4220*/  @!P3 IMAD.IADD R7, R7, 0x1, -R0.reuse ;  /* 0x000000010707b824 */ /* 0x100fe400078e0a00 */
[----:B------:R-:W-:Y:S01]  /*4230*/  @!P2 IMAD.IADD R8, R8, 0x1, -R0 ;  /* 0x000000010808a824 */ /* 0x000fe200078e0a00 */
[C---:B------:R-:W-:Y:S01]  /*4240*/  ISETP.GT.U32.AND P2, PT, R0.reuse, R10, PT ;  /* 0x0000000a0000720c */ /* 0x040fe20003f44070 */
[----:B------:R-:W-:Y:S02]  /*4250*/  IMAD.MOV R19, RZ, RZ, -R19 ;  /* 0x000000ffff137224 */ /* 0x000fe400078e0a13 */
[----:B0-----:R-:W-:Y:S01]  /*4260*/  IMAD.MOV.U32 R5, RZ, RZ, R21 ;  /* 0x000000ffff057224 */ /* 0x001fe200078e0015 */
[C---:B------:R-:W-:Y:S01]  /*4270*/  ISETP.GT.U32.AND P3, PT, R0.reuse, R8, PT ;  /* 0x000000080000720c */ /* 0x040fe20003f64070 */
[C---:B------:R-:W-:Y:S02]  /*4280*/  IMAD R19, R0.reuse, R19, R22 ;  /* 0x0000001300137224 */ /* 0x040fe400078e0216 */
[----:B------:R-:W-:Y:S01]  /*4290*/  @!P5 IMAD.MOV R5, RZ, RZ, -R5 ;  /* 0x000000ffff05d224 */ /* 0x000fe200078e0a05 */
[----:B------:R-:W-:Y:S01]  /*42a0*/  ISETP.GT.U32.AND P5, PT, R0, R7, PT ;  /* 0x000000070000720c */ /* 0x000fe20003fa4070 */
[----:B------:R-:W-:-:S02]  /*42b0*/  IMAD.MOV R24, RZ, RZ, -R24 ;  /* 0x000000ffff187224 */ /* 0x000fc400078e0a18 */
[----:B------:R-:W-:Y:S01]  /*42c0*/  IMAD.HI.U32 R23, R2, R20, RZ ;  /* 0x0000001402177227 */ /* 0x000fe200078e00ff */
[----:B------:R0:W-:Y:S03]  /*42d0*/  STL [R1+0x13c], R5 ;  /* 0x00013c0501007387 */ /* 0x0001e60000100800 */
[----:B------:R-:W-:Y:S02]  /*42e0*/  IMAD R3, R0, R24, R3 ;  /* 0x0000001800037224 */ /* 0x000fe400078e0203 */
[--C-:B------:R-:W-:Y:S01]  /*42f0*/  @!P3 IMAD.IADD R8, R8, 0x1, -R0.reuse ;  /* 0x000000010808b824 */ /* 0x100fe200078e0a00 */
[----:B------:R-:W-:Y:S01]  /*4300*/  ISETP.GT.U32.AND P3, PT, R0, R19, PT ;  /* 0x000000130000720c */ /* 0x000fe20003f64070 */
[----:B------:R-:W-:Y:S02]  /*4310*/  IMAD.MOV R23, RZ, RZ, -R23 ;  /* 0x000000ffff177224 */ /* 0x000fe400078e0a17 */
[----:B------:R-:W-:-:S02]  /*4320*/  @!P4 IMAD.IADD R11, R11, 0x1, -R0 ;  /* 0x000000010b0bc824 */ /* 0x000fc400078e0a00 */
[----:B0-----:R-:W-:Y:S02]  /*4330*/  IMAD.MOV.U32 R5, RZ, RZ, R18 ;  /* 0x000000ffff057224 */ /* 0x001fe400078e0012 */
[----:B------:R-:W-:Y:S01]  /*4340*/  @!P2 IMAD.IADD R10, R10, 0x1, -R0 ;  /* 0x000000010a0aa824 */ /* 0x000fe200078e0a00 */
[----:B------:R-:W-:Y:S01]  /*4350*/  ISETP.GE.AND P2, PT, R16, RZ, PT ;  /* 0x000000ff1000720c */ /* 0x000fe20003f46270 */
[----:B------:R-:W-:Y:S01]  /*4360*/  @!P6 IMAD.MOV R5, RZ, RZ, -R5 ;  /* 0x000000ffff05e224 */ /* 0x000fe200078e0a05 */
[C---:B------:R-:W-:Y:S01]  /*4370*/  ISETP.GT.U32.AND P6, PT, R0.reuse, R3, PT ;  /* 0x000000030000720c */ /* 0x040fe20003fc4070 */
[----:B------:R-:W-:Y:S01]  /*4380*/  IMAD R20, R0, R23, R20 ;  /* 0x0000001700147224 */ /* 0x000fe200078e0214 */
[----:B------:R-:W-:Y:S01]  /*4390*/  IABS R23, R6 ;  /* 0x0000000600177213 */ /* 0x000fe20000000000 */
[--C-:B------:R-:W-:Y:S01]  /*43a0*/  @!P5 IMAD.IADD R7, R7, 0x1, -R0.reuse ;  /* 0x000000010707d824 */ /* 0x100fe200078e0a00 */
[----:B------:R-:W-:Y:S01]  /*43b0*/  LOP3.LUT R16, R9, 0xd0, RZ, 0xfc, !PT ;  /* 0x000000d009107812 */ /* 0x000fe200078efcff */
[----:B------:R0:W-:Y:S01]  /*43c0*/  STL [R1+0x12c], R5 ;  /* 0x00012c0501007387 */ /* 0x0001e20000100800 */
[----:B------:R-:W-:Y:S01]  /*43d0*/  IMAD.MOV.U32 R13, RZ, RZ, R11 ;  /* 0x000000ffff0d7224 */ /* 0x000fe200078e000b */
[----:B------:R-:W-:Y:S01]  /*43e0*/  ISETP.GE.AND P5, PT, R15, RZ, PT ;  /* 0x000000ff0f00720c */ /* 0x000fe20003fa6270 */
[----:B------:R-:W-:Y:S01]  /*43f0*/  @!P3 IMAD.IADD R19, R19, 0x1, -R0 ;  /* 0x000000011313b824 */ /* 0x000fe200078e0a00 */
[----:B------:R-:W-:Y:S01]  /*4400*/  IABS R15, R16 ;  /* 0x00000010000f7213 */ /* 0x000fe20000000000 */
[----:B------:R-:W-:Y:S01]  /*4410*/  IMAD.HI.U32 R18, R2, R23, RZ ;  /* 0x0000001702127227 */ /* 0x000fe200078e00ff */
[----:B------:R-:W-:-:S03]  /*4420*/  ISETP.GT.U32.AND P4, PT, R0, R20, PT ;  /* 0x000000140000720c */ /* 0x000fc60003f84070 */
[----:B------:R-:W-:Y:S02]  /*4430*/  @!P0 IMAD.MOV R13, RZ, RZ, -R13 ;  /* 0x000000ffff0d8224 */ /* 0x000fe400078e0a0d */
[----:B0-----:R-:W-:Y:S01]  /*4440*/  IMAD.MOV.U32 R5, RZ, RZ, R10 ;  /* 0x000000ffff057224 */ /* 0x001fe200078e000a */
[----:B------:R-:W-:Y:S01]  /*4450*/  LOP3.LUT R10, R9, 0xc8, RZ, 0xfc, !PT ;  /* 0x000000c8090a7812 */ /* 0x000fe200078efcff */
[----:B------:R-:W-:Y:S01]  /*4460*/  IMAD.MOV R18, RZ, RZ, -R18 ;  /* 0x000000ffff127224 */ /* 0x000fe200078e0a12 */
[----:B------:R-:W-:Y:S01]  /*4470*/  STL [R1+0x100], R13 ;  /* 0x0001000d01007387 */ /* 0x000fe20000100800 */
[----:B------:R-:W-:Y:S01]  /*4480*/  @!P1 IMAD.MOV R5, RZ, RZ, -R5 ;  /* 0x000000ffff059224 */ /* 0x000fe200078e0a05 */
[----:B------:R-:W-:Y:S01]  /*4490*/  ISETP.GT.U32.AND P1, PT, R0, R19, PT ;  /* 0x000000130000720c */ /* 0x000fe20003f24070 */
[----:B------:R-:W-:Y:S01]  /*44a0*/  @!P6 IMAD.IADD R3, R3, 0x1, -R0 ;  /* 0x000000010303e824 */ /* 0x000fe200078e0a00 */
[----:B------:R-:W-:Y:S01]  /*44b0*/  ISETP.GE.AND P6, PT, R17, RZ, PT ;  /* 0x000000ff1100720c */ /* 0x000fe20003fc6270 */
[----:B------:R-:W-:Y:S01]  /*44c0*/  IMAD.HI.U32 R11, R2, R15, RZ ;  /* 0x0000000f020b7227 */ /* 0x000fe200078e00ff */
[----:B------:R0:W-:Y:S02]  /*44d0*/  STL [R1+0xec], R5 ;  /* 0x0000ec0501007387 */ /* 0x0001e40000100800 */
[C---:B------:R-:W-:Y:S01]  /*44e0*/  ISETP.GT.U32.AND P0, PT, R0.reuse, R3, PT ;  /* 0x000000030000720c */ /* 0x040fe20003f04070 */
[----:B------:R-:W-:-:S02]  /*44f0*/  IMAD R18, R0, R18, R23 ;  /* 0x0000001200127224 */ /* 0x000fc400078e0217 */
[----:B------:R-:W-:Y:S02]  /*4500*/  IMAD.MOV R11, RZ, RZ, -R11 ;  /* 0x000000ffff0b7224 */ /* 0x000fe400078e0a0b */
[----:B------:R-:W-:Y:S01]  /*4510*/  @!P2 IMAD.MOV R8, RZ, RZ, -R8 ;  /* 0x000000ffff08a224 */ /* 0x000fe200078e0a08 */
[----:B------:R-:W-:Y:S01]  /*4520*/  ISETP.GE.AND P2, PT, R4, RZ, PT ;  /* 0x000000ff0400720c */ /* 0x000fe20003f46270 */
[C---:B------:R-:W-:Y:S01]  /*4530*/  IMAD R15, R0.reuse, R11, R15 ;  /* 0x0000000b000f7224 */ /* 0x040fe200078e020f */
[----:B------:R-:W-:Y:S01]  /*4540*/  LOP3.LUT R11, R9, 0xbc, RZ, 0xfc, !PT ;  /* 0x000000bc090b7812 */ /* 0x000fe200078efcff */
[----:B0-----:R-:W-:Y:S01]  /*4550*/  IMAD.MOV.U32 R5, RZ, RZ, R7 ;  /* 0x000000ffff057224 */ /* 0x001fe200078e0007 */
[----:B------:R0:W-:Y:S01]  /*4560*/  STL [R1+0xe8], R8 ;  /* 0x0000e80801007387 */ /* 0x0001e20000100800 */
[--C-:B------:R-:W-:Y:S01]  /*4570*/  @!P1 IMAD.IADD R19, R19, 0x1, -R0.reuse ;  /* 0x0000000113139824 */ /* 0x100fe200078e0a00 */
[C---:B------:R-:W-:Y:S01]  /*4580*/  ISETP.GT.U32.AND P1, PT, R0.reuse, R15, PT ;  /* 0x0000000f0000720c */ /* 0x040fe20003f24070 */
[----:B------:R-:W-:Y:S01]  /*4590*/  @!P5 IMAD.MOV R5, RZ, RZ, -R5 ;  /* 0x000000ffff05d224 */ /* 0x000fe200078e0a05 */
[----:B------:R-:W-:Y:S01]  /*45a0*/  ISETP.GT.U32.AND P5, PT, R0, R18, PT ;  /* 0x000000120000720c */ /* 0x000fe20003fa4070 */
[--C-:B------:R-:W-:Y:S01]  /*45b0*/  @!P4 IMAD.IADD R20, R20, 0x1, -R0.reuse ;  /* 0x000000011414c824 */ /* 0x100fe200078e0a00 */
[----:B------:R-:W-:Y:S01]  /*45c0*/  ISETP.GE.AND P4, PT, R12, RZ, PT ;  /* 0x000000ff0c00720c */ /* 0x000fe20003f86270 */
[----:B------:R-:W-:Y:S01]  /*45d0*/  @!P0 IMAD.IADD R3, R3, 0x1, -R0 ;  /* 0x0000000103038824 */ /* 0x000fe200078e0a00 */
[----:B------:R-:W-:Y:S01]  /*45e0*/  LOP3.LUT R12, R9, 0xcc, RZ, 0xfc, !PT ;  /* 0x000000cc090c7812 */ /* 0x000fe200078efcff */
[----:B------:R1:W-:Y:S01]  /*45f0*/  STL [R1+0x80], R5 ;  /* 0x0000800501007387 */ /* 0x0003e20000100800 */
[----:B------:R-:W-:-:S02]  /*4600*/  ISETP.GE.AND P0, PT, R6, RZ, PT ;  /* 0x000000ff0600720c */ /* 0x000fc40003f06270 */
[----:B------:R-:W-:Y:S02]  /*4610*/  IABS R4, R12 ;  /* 0x0000000c00047213 */ /* 0x000fe40000000000 */
[----:B0-----:R-:W-:Y:S01]  /*4620*/  IABS R8, R10 ;  /* 0x0000000a00087213 */ /* 0x001fe20000000000 */
[--C-:B------:R-:W-:Y:S01]  /*4630*/  @!P1 IMAD.IADD R15, R15, 0x1, -R0.reuse ;  /* 0x000000010f0f9824 */ /* 0x100fe200078e0a00 */
[----:B------:R-:W-:Y:S01]  /*4640*/  ISETP.GT.U32.AND P3, PT, R0, R20, PT ;  /* 0x000000140000720c */ /* 0x000fe20003f64070 */
[----:B------:R-:W-:Y:S01]  /*4650*/  @!P5 IMAD.IADD R18, R18, 0x1, -R0 ;  /* 0x000000011212d824 */ /* 0x000fe200078e0a00 */
[----:B------:R-:W-:Y:S01]  /*4660*/  LOP3.LUT R7, R9, 0xc4, RZ, 0xfc, !PT ;  /* 0x000000c409077812 */ /* 0x000fe200078efcff */
[----:B-1----:R-:W-:Y:S01]  /*4670*/  IMAD.MOV.U32 R5, RZ, RZ, R3 ;  /* 0x000000ffff057224 */ /* 0x002fe200078e0003 */
[----:B------:R-:W-:Y:S01]  /*4680*/  ISETP.GT.U32.AND P1, PT, R0, R15, PT ;  /* 0x0000000f0000720c */ /* 0x000fe20003f24070 */
[----:B------:R-:W-:Y:S01]  /*4690*/  IMAD.HI.U32 R6, R2, R4, RZ ;  /* 0x0000000402067227 */ /* 0x000fe200078e00ff */
[----:B------:R-:W-:-:S02]  /*46a0*/  ISETP.GE.AND P5, PT, R12, RZ, PT ;  /* 0x000000ff0c00720c */ /* 0x000fc40003fa6270 */
[----:B------:R-:W-:Y:S01]  /*46b0*/  IABS R12, R7 ;  /* 0x00000007000c7213 */ /* 0x000fe20000000000 */
[----:B------:R-:W-:Y:S01]  /*46c0*/  @!P6 IMAD.MOV R5, RZ, RZ, -R5 ;  /* 0x000000ffff05e224 */ /* 0x000fe200078e0a05 */
[----:B------:R-:W-:Y:S01]  /*46d0*/  ISETP.GT.U32.AND P6, PT, R0, R18, PT ;  /* 0x000000120000720c */ /* 0x000fe20003fc4070 */
[----:B------:R-:W-:Y:S02]  /*46e0*/  IMAD.MOV R6, RZ, RZ, -R6 ;  /* 0x000000ffff067224 */ /* 0x000fe400078e0a06 */
[----:B------:R-:W-:Y:S01]  /*46f0*/  IMAD.HI.U32 R3, R2, R8, RZ ;  /* 0x0000000802037227 */ /* 0x000fe200078e00ff */
[----:B------:R0:W-:Y:S03]  /*4700*/  STL [R1+0xf0], R5 ;  /* 0x0000f00501007387 */ /* 0x0001e60000100800 */
[----:B------:R-:W-:Y:S01]  /*4710*/  IMAD R6, R0, R6, R4 ;  /* 0x0000000600067224 */ /* 0x000fe200078e0204 */
[----:B------:R-:W-:Y:S01]  /*4720*/  LOP3.LUT R4, R9, 0xc0, RZ, 0xfc, !PT ;  /* 0x000000c009047812 */ /* 0x000fe200078efcff */
[----:B------:R-:W-:-:S02]  /*4730*/  IMAD.MOV R3, RZ, RZ, -R3 ;  /* 0x000000ffff037224 */ /* 0x000fc400078e0a03 */
[--C-:B------:R-:W-:Y:S01]  /*4740*/  @!P1 IMAD.IADD R15, R15, 0x1, -R0.reuse ;  /* 0x000000010f0f9824 */ /* 0x100fe200078e0a00 */
[----:B------:R-:W-:Y:S01]  /*4750*/  IABS R17, R4 ;  /* 0x0000000400117213 */ /* 0x000fe20000000000 */
[----:B------:R-:W-:Y:S01]  /*4760*/  @!P6 IMAD.IADD R18, R18, 0x1, -R0 ;  /* 0x000000011212e824 */ /* 0x000fe200078e0a00 */
[C---:B------:R-:W-:Y:S01]  /*4770*/  ISETP.GT.U32.AND P6, PT, R0.reuse, R6, PT ;  /* 0x000000060000720c */ /* 0x040fe20003fc4070 */
[----:B------:R-:W-:Y:S01]  /*4780*/  IMAD R8, R0, R3, R8 ;  /* 0x0000000300087224 */ /* 0x000fe200078e0208 */
[----:B------:R-:W-:Y:S01]  /*4790*/  LOP3.LUT R3, R9, 0xb8, RZ, 0xfc, !PT ;  /* 0x000000b809037812 */ /* 0x000fe200078efcff */
[----:B------:R-:W-:Y:S01]  /*47a0*/  @!P3 IMAD.IADD R20, R20, 0x1, -R0 ;  /* 0x000000011414b824 */ /* 0x000fe200078e0a00 */
[----:B------:R-:W-:Y:S01]  /*47b0*/  ISETP.GE.AND P3, PT, R16, RZ, PT ;  /* 0x000000ff1000720c */ /* 0x000fe20003f66270 */
[----:B------:R-:W-:Y:S01]  /*47c0*/  IMAD.HI.U32 R23, R2, R12, RZ ;  /* 0x0000000c02177227 */ /* 0x000fe200078e00ff */
[----:B------:R-:W-:Y:S02]  /*47d0*/  ISETP.GT.U32.AND P1, PT, R0, R8, PT ;  /* 0x000000080000720c */ /* 0x000fe40003f24070 */
[----:B------:R-:W-:Y:S01]  /*47e0*/  IABS R16, R11 ;  /* 0x0000000b00107213 */ /* 0x000fe20000000000 */
[----:B------:R-:W-:-:S02]  /*47f0*/  IMAD.MOV.U32 R13, RZ, RZ, R20 ;  /* 0x000000ffff0d7224 */ /* 0x000fc400078e0014 */
[----:B------:R-:W-:-:S04]  /*4800*/  IMAD.HI.U32 R22, R2, R17, RZ ;  /* 0x0000001102167227 */ /* 0x000fc800078e00ff */
[--C-:B------:R-:W-:Y:S01]  /*4810*/  @!P6 IMAD.IADD R6, R6, 0x1, -R0.reuse ;  /* 0x000000010606e824 */ /* 0x100fe200078e0a00 */
[----:B------:R-:W-:Y:S01]  /*4820*/  ISETP.GE.AND P6, PT, R10, RZ, PT ;  /* 0x000000ff0a00720c */ /* 0x000fe20003fc6270 */
[----:B------:R-:W-:Y:S02]  /*4830*/  IMAD.MOV R23, RZ, RZ, -R23 ;  /* 0x000000ffff177224 */ /* 0x000fe400078e0a17 */
[----:B------:R-:W-:Y:S01]  /*4840*/  @!P1 IMAD.IADD R8, R8, 0x1, -R0 ;  /* 0x0000000108089824 */ /* 0x000fe200078e0a00 */
[----:B------:R-:W-:Y:S01]  /*4850*/  ISETP.GT.U32.AND P1, PT, R0, R6, PT ;  /* 0x000000060000720c */ /* 0x000fe20003f24070 */
[----:B------:R-:W-:-:S04]  /*4860*/  IMAD.HI.U32 R21, R2, R16, RZ ;  /* 0x0000001002157227 */ /* 0x000fc800078e00ff */
[----:B------:R-:W-:Y:S01]  /*4870*/  @!P4 IMAD.MOV R13, RZ, RZ, -R13 ;  /* 0x000000ffff0dc224 */ /* 0x000fe200078e0a0d */
[C---:B------:R-:W-:Y:S01]  /*4880*/  ISETP.GT.U32.AND P4, PT, R0.reuse, R8, PT ;  /* 0x000000080000720c */ /* 0x040fe20003f84070 */
[----:B------:R-:W-:Y:S02]  /*4890*/  IMAD.MOV R22, RZ, RZ, -R22 ;  /* 0x000000ffff167224 */ /* 0x000fe400078e0a16 */
[C---:B------:R-:W-:Y:S01]  /*48a0*/  IMAD R10, R0.reuse, R23, R12 ;  /* 0x00000017000a7224 */ /* 0x040fe200078e020c */
[----:B------:R1:W-:Y:S01]  /*48b0*/  STL [R1+0x74], R13 ;  /* 0x0000740d01007387 */ /* 0x0003e20000100800 */
[----:B0-----:R-:W-:Y:S01]  /*48c0*/  IMAD.MOV.U32 R5, RZ, RZ, R19 ;  /* 0x000000ffff057224 */ /* 0x001fe200078e0013 */
[----:B------:R-:W-:Y:S01]  /*48d0*/  IABS R12, R3 ;  /* 0x00000003000c7213 */ /* 0x000fe20000000000 */
[----:B------:R-:W-:Y:S02]  /*48e0*/  IMAD.MOV R21, RZ, RZ, -R21 ;  /* 0x000000ffff157224 */ /* 0x000fe400078e0a15 */
[----:B------:R-:W-:-:S02]  /*48f0*/  IMAD R17, R0, R22, R17 ;  /* 0x0000001600117224 */ /* 0x000fc400078e0211 */
[----:B------:R-:W-:Y:S01]  /*4900*/  @!P2 IMAD.MOV R5, RZ, RZ, -R5 ;  /* 0x000000ffff05a224 */ /* 0x000fe200078e0a05 */
[C---:B------:R-:W-:Y:S01]  /*4910*/  ISETP.GT.U32.AND P2, PT, R0.reuse, R10, PT ;  /* 0x0000000a0000720c */ /* 0x040fe20003f44070 */
[----:B------:R-:W-:Y:S02]  /*4920*/  IMAD R16, R0, R21, R16 ;  /* 0x0000001500107224 */ /* 0x000fe400078e0210 */
[----:B-1----:R-:W-:Y:S01]  /*4930*/  IMAD.MOV.U32 R13, RZ, RZ, R18 ;  /* 0x000000ffff0d7224 */ /* 0x002fe200078e0012 */
[----:B------:R0:W-:Y:S01]  /*4940*/  STL [R1+0x68], R5 ;  /* 0x0000680501007387 */ /* 0x0001e20000100800 */
[--C-:B------:R-:W-:Y:S01]  /*4950*/  @!P1 IMAD.IADD R6, R6, 0x1, -R0.reuse ;  /* 0x0000000106069824 */ /* 0x100fe200078e0a00 */
[C---:B------:R-:W-:Y:S01]  /*4960*/  ISETP.GT.U32.AND P1, PT, R0.reuse, R16, PT ;  /* 0x000000100000720c */ /* 0x040fe20003f24070 */
[----:B------:R-:W-:Y:S01]  /*4970*/  @!P0 IMAD.MOV R13, RZ, RZ, -R13 ;  /* 0x000000ffff0d8224 */ /* 0x000fe200078e0a0d */
[----:B------:R-:W-:Y:S01]  /*4980*/  ISETP.GT.U32.AND P0, PT, R0, R17, PT ;  /* 0x000000110000720c */ /* 0x000fe20003f04070 */
[----:B------:R-:W-:Y:S01]  /*4990*/  @!P4 IMAD.IADD R8, R8, 0x1, -R0 ;  /* 0x000000010808c824 */ /* 0x000fe200078e0a00 */
[----:B------:R-:W-:-:S02]  /*49a0*/  ISETP.GE.AND P4, PT, R4, RZ, PT ;  /* 0x000000ff0400720c */ /* 0x000fc40003f86270 */
[----:B------:R-:W-:Y:S01]  /*49b0*/  STL [R1+0x5c], R13 ;  /* 0x00005c0d01007387 */ /* 0x000fe20000100800 */
[----:B------:R-:W-:Y:S01]  /*49c0*/  @!P2 IMAD.IADD R10, R10, 0x1, -R0 ;  /* 0x000000010a0aa824 */ /* 0x000fe200078e0a00 */
[----:B------:R-:W-:Y:S01]  /*49d0*/  ISETP.GE.AND P2, PT, R11, RZ, PT ;  /* 0x000000ff0b00720c */ /* 0x000fe20003f46270 */
[----:B0-----:R-:W-:Y:S02]  /*49e0*/  IMAD.MOV.U32 R5, RZ, RZ, R15 ;  /* 0x000000ffff057224 */ /* 0x001fe400078e000f */
[----:B------:R-:W-:-:S04]  /*49f0*/  IMAD.HI.U32 R15, R2, R12, RZ ;  /* 0x0000000c020f7227 */ /* 0x000fc800078e00ff */
[----:B------:R-:W-:Y:S01]  /*4a00*/  @!P3 IMAD.MOV R5, RZ, RZ, -R5 ;  /* 0x000000ffff05b224 */ /* 0x000fe200078e0a05 */
[----:B------:R-:W-:Y:S01]  /*4a10*/  ISETP.GE.AND P3, PT, R7, RZ, PT ;  /* 0x000000ff0700720c */ /* 0x000fe20003f66270 */
[--C-:B------:R-:W-:Y:S01]  /*4a20*/  @!P0 IMAD.IADD R17, R17, 0x1, -R0.reuse ;  /* 0x0000000111118824 */ /* 0x100fe200078e0a00 */
[----:B------:R-:W-:Y:S01]  /*4a30*/  LOP3.LUT R7, R9, 0xb4, RZ, 0xfc, !PT ;  /* 0x000000b409077812 */ /* 0x000fe200078efcff */
[----:B------:R-:W-:Y:S01]  /*4a40*/  @!P1 IMAD.IADD R16, R16, 0x1, -R0 ;  /* 0x0000000110109824 */ /* 0x000fe200078e0a00 */
[----:B------:R0:W-:Y:S01]  /*4a50*/  STL [R1+0x4c], R5 ;  /* 0x00004c0501007387 */ /* 0x0001e20000100800 */
[C---:B------:R-:W-:Y:S01]  /*4a60*/  ISETP.GT.U32.AND P0, PT, R0.reuse, R10, PT ;  /* 0x0000000a0000720c */ /* 0x040fe20003f04070 */
[----:B------:R-:W-:Y:S01]  /*4a70*/  IMAD.MOV R15, RZ, RZ, -R15 ;  /* 0x000000ffff0f7224 */ /* 0x000fe200078e0a0f */
[----:B------:R-:W-:Y:S02]  /*4a80*/  IABS R18, R7 ;  /* 0x0000000700127213 */ /* 0x000fe40000000000 */
[C---:B------:R-:W-:Y:S01]  /*4a90*/  ISETP.GT.U32.AND P1, PT, R0.reuse, R16, PT ;  /* 0x000000100000720c */ /* 0x040fe20003f24070 */
[----:B------:R-:W-:-:S02]  /*4aa0*/  IMAD R4, R0, R15, R12 ;  /* 0x0000000f00047224 */ /* 0x000fc400078e020c */
[----:B------:R-:W-:Y:S02]  /*4ab0*/  IMAD.MOV.U32 R11, RZ, RZ, R18 ;  /* 0x000000ffff0b7224 */ /* 0x000fe400078e0012 */
[----:B0-----:R-:W-:Y:S01]  /*4ac0*/  IMAD.MOV.U32 R5, RZ, RZ, R6 ;  /* 0x000000ffff057224 */ /* 0x001fe200078e0006 */
[----:B------:R-:W-:Y:S01]  /*4ad0*/  LOP3.LUT R6, R9, 0xb0, RZ, 0xfc, !PT ;  /* 0x000000b009067812 */ /* 0x000fe200078efcff */
[----:B------:R-:W-:-:S03]  /*4ae0*/  IMAD.HI.U32 R12, R2, R11, RZ ;  /* 0x0000000b020c7227 */ /* 0x000fc600078e00ff */
[----:B------:R-:W-:Y:S01]  /*4af0*/  IABS R19, R6 ;  /* 0x0000000600137213 */ /* 0x000fe20000000000 */
[----:B------:R-:W-:Y:S01]  /*4b00*/  @!P5 IMAD.MOV R5, RZ, RZ, -R5 ;  /* 0x000000ffff05d224 */ /* 0x000fe200078e0a05 */
[----:B------:R-:W-:Y:S01]  /*4b10*/  ISETP.GT.U32.AND P5, PT, R0, R17, PT ;  /* 0x000000110000720c */ /* 0x000fe20003fa4070 */
[----:B------:R-:W-:Y:S02]  /*4b20*/  IMAD.MOV R12, RZ, RZ, -R12 ;  /* 0x000000ffff0c7224 */ /* 0x000fe400078e0a0c */
[--C-:B------:R-:W-:Y:S01]  /*4b30*/  @!P0 IMAD.IADD R10, R10, 0x1, -R0.reuse ;  /* 0x000000010a0a8824 */ /* 0x100fe200078e0a00 */
[----:B------:R0:W-:Y:S01]  /*4b40*/  STL [R1+0xa8], R5 ;  /* 0x0000a80501007387 */ /* 0x0001e20000100800 */
[----:B------:R-:W-:Y:S01]  /*4b50*/  ISETP.GE.AND P0, PT, R3, RZ, PT ;  /* 0x000000ff0300720c */ /* 0x000fe20003f06270 */
[----:B------:R-:W-:Y:S01]  /*4b60*/  IMAD R3, R0, R12, R11 ;  /* 0x0000000c00037224 */ /* 0x000fe200078e020b */
[----:B------:R-:W-:Y:S01]  /*4b70*/  LOP3.LUT R11, R9, 0xac, RZ, 0xfc, !PT ;  /* 0x000000ac090b7812 */ /* 0x000fe200078efcff */
[----:B------:R-:W-:-:S02]  /*4b80*/  @!P1 IMAD.IADD R16, R16, 0x1, -R0 ;  /* 0x0000000110109824 */ /* 0x000fc400078e0a00 */
[----:B------:R-:W-:Y:S01]  /*4b90*/  IMAD.MOV.U32 R13, RZ, RZ, R10 ;  /* 0x000000ffff0d7224 */ /* 0x000fe200078e000a */
[----:B------:R-:W-:Y:S02]  /*4ba0*/  ISETP.GT.U32.AND P1, PT, R0, R3, PT ;  /* 0x000000030000720c */ /* 0x000fe40003f24070 */
[----:B------:R-:W-:Y:S01]  /*4bb0*/  IABS R15, R11 ;  /* 0x0000000b000f7213 */ /* 0x000fe20000000000 */
[----:B0-----:R-:W-:Y:S02]  /*4bc0*/  IMAD.MOV.U32 R5, RZ, RZ, R8 ;  /* 0x000000ffff057224 */ /* 0x001fe400078e0008 */
[----:B------:R-:W-:-:S04]  /*4bd0*/  IMAD.HI.U32 R8, R2, R19, RZ ;  /* 0x0000001302087227 */ /* 0x000fc800078e00ff */
[----:B------:R-:W-:Y:S01]  /*4be0*/  @!P6 IMAD.MOV R5, RZ, RZ, -R5 ;  /* 0x000000ffff05e224 */ /* 0x000fe200078e0a05 */
[----:B------:R-:W-:Y:S01]  /*4bf0*/  ISETP.GT.U32.AND P6, PT, R0, R4, PT ;  /* 0x000000040000720c */ /* 0x000fe20003fc4070 */
[--C-:B------:R-:W-:Y:S01]  /*4c00*/  @!P5 IMAD.IADD R17, R17, 0x1, -R0.reuse ;  /* 0x000000011111d824 */ /* 0x100fe200078e0a00 */
[----:B------:R-:W-:Y:S01]  /*4c10*/  ISETP.GE.AND P5, PT, R7, RZ, PT ;  /* 0x000000ff0700720c */ /* 0x000fe20003fa6270 */
[----:B------:R-:W-:Y:S01]  /*4c20*/  @!P1 IMAD.IADD R3, R3, 0x1, -R0 ;  /* 0x0000000103039824 */ /* 0x000fe200078e0a00 */
[----:B------:R0:W-:Y:S01]  /*4c30*/  STL [R1+0xe4], R5 ;  /* 0x0000e40501007387 */ /* 0x0001e20000100800 */
[----:B------:R-:W-:Y:S01]  /*4c40*/  IMAD.MOV R7, RZ, RZ, -R8 ;  /* 0x000000ffff077224 */ /* 0x000fe200078e0a08 */
[----:B------:R-:W-:Y:S01]  /*4c50*/  LOP3.LUT R8, R9, 0xa8, RZ, 0xfc, !PT ;  /* 0x000000a809087812 */ /* 0x000fe200078efcff */
[----:B------:R-:W-:-:S04]  /*4c60*/  IMAD.HI.U32 R10, R2, R15, RZ ;  /* 0x0000000f020a7227 */ /* 0x000fc800078e00ff */
[----:B------:R-:W-:Y:S01]  /*4c70*/  IMAD R19, R0, R7, R19 ;  /* 0x0000000700137224 */ /* 0x000fe200078e0213 */
[----:B------:R-:W-:Y:S01]  /*4c80*/  IABS R7, R8 ;  /* 0x0000000800077213 */ /* 0x000fe20000000000 */
[----:B------:R-:W-:Y:S01]  /*4c90*/  @!P6 IMAD.IADD R4, R4, 0x1, -R0 ;  /* 0x000000010404e824 */ /* 0x000fe200078e0a00 */
[----:B------:R-:W-:Y:S01]  /*4ca0*/  ISETP.GE.AND P6, PT, R6, RZ, PT ;  /* 0x000000ff0600720c */ /* 0x000fe20003fc6270 */
[----:B------:R-:W-:Y:S01]  /*4cb0*/  IMAD.MOV R10, RZ, RZ, -R10 ;  /* 0x000000ffff0a7224 */ /* 0x000fe200078e0a0a */
[----:B------:R-:W-:Y:S01]  /*4cc0*/  LOP3.LUT R6, R9, 0xa4, RZ, 0xfc, !PT ;  /* 0x000000a409067812 */ /* 0x000fe200078efcff */
[----:B------:R-:W-:Y:S01]  /*4cd0*/  @!P3 IMAD.MOV R13, RZ, RZ, -R13 ;  /* 0x000000ffff0db224 */ /* 0x000fe200078e0a0d */
[C---:B------:R-:W-:Y:S01]  /*4ce0*/  ISETP.GT.U32.AND P1, PT, R0.reuse, R4, PT ;  /* 0x000000040000720c */ /* 0x040fe20003f24070 */
[C---:B------:R-:W-:Y:S01]  /*4cf0*/  IMAD R15, R0.reuse, R10, R15 ;  /* 0x0000000a000f7224 */ /* 0x040fe200078e020f */
[----:B------:R-:W-:Y:S01]  /*4d00*/  ISETP.GT.U32.AND P3, PT, R0, R19, PT ;  /* 0x000000130000720c */ /* 0x000fe20003f64070 */
[----:B0-----:R-:W-:Y:S01]  /*4d10*/  IMAD.MOV.U32 R5, RZ, RZ, R17 ;  /* 0x000000ffff057224 */ /* 0x001fe200078e0011 */
[----:B------:R-:W-:Y:S01]  /*4d20*/  STL [R1+0xe0], R13 ;  /* 0x0000e00d01007387 */ /* 0x000fe20000100800 */
[----:B------:R-:W-:Y:S01]  /*4d30*/  IABS R12, R6 ;  /* 0x00000006000c7213 */ /* 0x000fe20000000000 */
[----:B------:R-:W-:-:S04]  /*4d40*/  IMAD.HI.U32 R10, R2, R7, RZ ;  /* 0x00000007020a7227 */ /* 0x000fc800078e00ff */
[----:B------:R-:W-:Y:S01]  /*4d50*/  @!P4 IMAD.MOV R5, RZ, RZ, -R5 ;  /* 0x000000ffff05c224 */ /* 0x000fe200078e0a05 */
[----:B------:R-:W-:Y:S01]  /*4d60*/  ISETP.GT.U32.AND P4, PT, R0, R3, PT ;  /* 0x000000030000720c */ /* 0x000fe20003f84070 */
[----:B------:R-:W-:Y:S02]  /*4d70*/  IMAD.MOV R10, RZ, RZ, -R10 ;  /* 0x000000ffff0a7224 */ /* 0x000fe400078e0a0a */
[--C-:B------:R-:W-:Y:S01]  /*4d80*/  @!P1 IMAD.IADD R4, R4, 0x1, -R0.reuse ;  /* 0x0000000104049824 */ /* 0x100fe200078e0a00 */
[----:B------:R-:W-:Y:S01]  /*4d90*/  ISETP.GT.U32.AND P1, PT, R0, R15, PT ;  /* 0x0000000f0000720c */ /* 0x000fe20003f24070 */
[----:B------:R0:W-:Y:S01]  /*4da0*/  STL [R1+0xac], R5 ;  /* 0x0000ac0501007387 */ /* 0x0001e20000100800 */
[----:B------:R-:W-:Y:S01]  /*4db0*/  @!P3 IMAD.IADD R19, R19, 0x1, -R0 ;  /* 0x000000011313b824 */ /* 0x000fe200078e0a00 */
[----:B------:R-:W-:Y:S01]  /*4dc0*/  ISETP.GE.AND P3, PT, R6, RZ, PT ;  /* 0x000000ff0600720c */ /* 0x000fe20003f66270 */
[----:B------:R-:W-:Y:S01]  /*4dd0*/  IMAD R6, R0, R10, R7 ;  /* 0x0000000a00067224 */ /* 0x000fe200078e0207 */
[----:B------:R-:W-:-:S02]  /*4de0*/  LOP3.LUT R7, R9, 0xa0, RZ, 0xfc, !PT ;  /* 0x000000a009077812 */ /* 0x000fc400078efcff */
[----:B------:R-:W-:Y:S02]  /*4df0*/  LOP3.LUT R10, R9, 0x98, RZ, 0xfc, !PT ;  /* 0x00000098090a7812 */ /* 0x000fe400078efcff */
[----:B------:R-:W-:Y:S01]  /*4e00*/  @!P4 IMAD.IADD R3, R3, 0x1, -R0 ;  /* 0x000000010303c824 */ /* 0x000fe200078e0a00 */
[----:B------:R-:W-:Y:S01]  /*4e10*/  ISETP.GE.AND P4, PT, R8, RZ, PT ;  /* 0x000000ff0800720c */ /* 0x000fe20003f86270 */
[----:B0-----:R-:W-:Y:S01]  /*4e20*/  IMAD.MOV.U32 R5, RZ, RZ, R16 ;  /* 0x000000ffff057224 */ /* 0x001fe200078e0010 */
[----:B------:R-:W-:Y:S01]  /*4e30*/  LOP3.LUT R16, R9, 0x9c, RZ, 0xfc, !PT ;  /* 0x0000009c09107812 */ /* 0x000fe200078efcff */
[----:B------:R-:W-:Y:S01]  /*4e40*/  @!P1 IMAD.IADD R15, R15, 0x1, -R0 ;  /* 0x000000010f0f9824 */ /* 0x000fe200078e0a00 */
[----:B------:R-:W-:Y:S01]  /*4e50*/  ISETP.GT.U32.AND P1, PT, R0, R19, PT ;  /* 0x000000130000720c */ /* 0x000fe20003f24070 */
[----:B------:R-:W-:Y:S01]  /*4e60*/  @!P2 IMAD.MOV R5, RZ, RZ, -R5 ;  /* 0x000000ffff05a224 */ /* 0x000fe200078e0a05 */
[----:B------:R-:W-:Y:S01]  /*4e70*/  ISETP.GE.AND P2, PT, R11, RZ, PT ;  /* 0x000000ff0b00720c */ /* 0x000fe20003f46270 */
[----:B------:R-:W-:Y:S01]  /*4e80*/  IMAD.HI.U32 R11, R2, R12, RZ ;  /* 0x0000000c020b7227 */ /* 0x000fe200078e00ff */
[----:B------:R-:W-:-:S02]  /*4e90*/  IABS R17, R16 ;  /* 0x0000001000117213 */ /* 0x000fc40000000000 */
[----:B------:R0:W-:Y:S01]  /*4ea0*/  STL [R1+0xb0], R5 ;  /* 0x0000b00501007387 */ /* 0x0001e20000100800 */
[----:B------:R-:W-:-:S04]  /*4eb0*/  IMAD.MOV R8, RZ, RZ, -R11 ;  /* 0x000000ffff087224 */ /* 0x000fc800078e0a0b */
[C---:B------:R-:W-:Y:S01]  /*4ec0*/  IMAD R12, R0.reuse, R8, R12 ;  /* 0x00000008000c7224 */ /* 0x040fe200078e020c */
[----:B------:R-:W-:Y:S01]  /*4ed0*/  IABS R8, R7 ;  /* 0x0000000700087213 */ /* 0x000fe20000000000 */
[----:B------:R-:W-:Y:S02]  /*4ee0*/  @!P1 IMAD.IADD R19, R19, 0x1, -R0 ;  /* 0x0000000113139824 */ /* 0x000fe400078e0a00 */
[----:B0-----:R-:W-:Y:S01]  /*4ef0*/  IMAD.MOV.U32 R5, RZ, RZ, R4 ;  /* 0x000000ffff057224 */ /* 0x001fe200078e0004 */
[----:B------:R-:W-:Y:S01]  /*4f00*/  ISETP.GT.U32.AND P1, PT, R0, R12, PT ;  /* 0x0000000c0000720c */ /* 0x000fe20003f24070 */
[----:B------:R-:W-:Y:S01]  /*4f10*/  IMAD.HI.U32 R18, R2, R8, RZ ;  /* 0x0000000802127227 */ /* 0x000fe200078e00ff */
[----:B------:R-:W-:-:S03]  /*4f20*/  LOP3.LUT R4, R9, 0x94, RZ, 0xfc, !PT ;  /* 0x0000009409047812 */ /* 0x000fc600078efcff */
[----:B------:R-:W-:Y:S01]  /*4f30*/  @!P0 IMAD.MOV R5, RZ, RZ, -R5 ;  /* 0x000000ffff058224 */ /* 0x000fe200078e0a05 */
[C---:B------:R-:W-:Y:S01]  /*4f40*/  ISETP.GT.U32.AND P0, PT, R0.reuse, R15, PT ;  /* 0x0000000f0000720c */ /* 0x040fe20003f04070 */
[----:B------:R-:W-:Y:S01]  /*4f50*/  IMAD.MOV R18, RZ, RZ, -R18 ;  /* 0x000000ffff127224 */ /* 0x000fe200078e0a12 */
[----:B------:R-:W-:Y:S02]  /*4f60*/  IABS R11, R4 ;  /* 0x00000004000b7213 */ /* 0x000fe40000000000 */
[----:B------:R0:W-:Y:S01]  /*4f70*/  STL [R1+0xdc], R5 ;  /* 0x0000dc0501007387 */ /* 0x0001e20000100800 */
[----:B------:R-:W-:Y:S02]  /*4f80*/  IMAD R8, R0, R18, R8 ;  /* 0x0000001200087224 */ /* 0x000fe400078e0208 */
[----:B------:R-:W-:Y:S02]  /*4f90*/  @!P1 IMAD.IADD R12, R12, 0x1, -R0 ;  /* 0x000000010c0c9824 */ /* 0x000fe400078e0a00 */
[----:B------:R-:W-:-:S03]  /*4fa0*/  IMAD.HI.U32 R18, R2, R17, RZ ;  /* 0x0000001102127227 */ /* 0x000fc600078e00ff */
[----:B------:R-:W-:Y:S01]  /*4fb0*/  ISETP.GT.U32.AND P1, PT, R0, R12, PT ;  /* 0x0000000c0000720c */ /* 0x000fe20003f24070 */
[----:B------:R-:W-:Y:S01]  /*4fc0*/  @!P0 IMAD.IADD R15, R15, 0x1, -R0 ;  /* 0x000000010f0f8824 */ /* 0x000fe200078e0a00 */
[----:B------:R-:W-:Y:S01]  /*4fd0*/  ISETP.GE.AND P0, PT, R7, RZ, PT ;  /* 0x000000ff0700720c */ /* 0x000fe20003f06270 */
[----:B0-----:R-:W-:Y:S01]  /*4fe0*/  IMAD.MOV.U32 R5, RZ, RZ, R3 ;  /* 0x000000ffff057224 */ /* 0x001fe200078e0003 */
[----:B------:R-:W-:Y:S01]  /*4ff0*/  IABS R3, R10 ;  /* 0x0000000a00037213 */ /* 0x000fe20000000000 */
[----:B------:R-:W-:Y:S01]  /*5000*/  @!P2 IMAD.MOV R15, RZ, RZ, -R15 ;  /* 0x000000ffff0fa224 */ /* 0x000fe200078e0a0f */
[----:B------:R-:W-:Y:S01]  /*5010*/  ISETP.GE.AND P2, PT, R16, RZ, PT ;  /* 0x000000ff1000720c */ /* 0x000fe20003f46270 */
[----:B------:R-:W-:Y:S01]  /*5020*/  @!P5 IMAD.MOV R5, RZ, RZ, -R5 ;  /* 0x000000ffff05d224 */ /* 0x000fe200078e0a05 */
[----:B------:R-:W-:Y:S01]  /*5030*/  ISETP.GT.U32.AND P5, PT, R0, R6, PT ;  /* 0x000000060000720c */ /* 0x000fe20003fa4070 */
[----:B------:R-:W-:-:S03]  /*5040*/  IMAD.HI.U32 R7, R2, R3, RZ ;  /* 0x0000000302077227 */ /* 0x000fc600078e00ff */
[----:B------:R0:W-:Y:S01]  /*5050*/  STL [R1+0xd8], R5 ;  /* 0x0000d80501007387 */ /* 0x0001e20000100800 */
[----:B------:R-:W-:Y:S02]  /*5060*/  IMAD.MOV R7, RZ, RZ, -R7 ;  /* 0x000000ffff077224 */ /* 0x000fe400078e0a07 */
[----:B------:R-:W-:Y:S02]  /*5070*/  @!P1 IMAD.IADD R12, R12, 0x1, -R0 ;  /* 0x000000010c0c9824 */ /* 0x000fe400078e0a00 */
[----:B------:R-:W-:Y:S01]  /*5080*/  IMAD R3, R0, R7, R3 ;  /* 0x0000000700037224 */ /* 0x000fe200078e0203 */
[----:B------:R-:W-:Y:S01]  /*5090*/  LOP3.LUT R7, R9, 0x90, RZ, 0xfc, !PT ;  /* 0x0000009009077812 */ /* 0x000fe200078efcff */
[----:B------:R-:W-:Y:S02]  /*50a0*/  IMAD.MOV R18, RZ, RZ, -R18 ;  /* 0x000000ffff127224 */ /* 0x000fe400078e0a12 */
[----:B------:R-:W-:Y:S01]  /*50b0*/  @!P5 IMAD.IADD R6, R6, 0x1, -R0 ;  /* 0x000000010606d824 */ /* 0x000fe200078e0a00 */
[C---:B------:R-:W-:Y:S01]  /*50c0*/  ISETP.GT.U32.AND P5, PT, R0.reuse, R8, PT ;  /* 0x000000080000720c */ /* 0x040fe20003fa4070 */
[----:B0-----:R-:W-:Y:S01]  /*50d0*/  IMAD.MOV.U32 R5, RZ, RZ, R19 ;  /* 0x000000ffff057224 */ /* 0x001fe200078e0013 */
[----:B------:R-:W-:Y:S01]  /*50e0*/  ISETP.GT.U32.AND P1, PT, R0, R3, PT ;  /* 0x000000030000720c */ /* 0x000fe20003f24070 */
[----:B------:R-:W-:-:S04]  /*50f0*/  IMAD.HI.U32 R19, R2, R11, RZ ;  /* 0x0000000b02137227 */ /* 0x000fc800078e00ff */
[----:B------:R-:W-:Y:S01]  /*5100*/  @!P6 IMAD.MOV R5, RZ, RZ, -R5 ;  /* 0x000000ffff05e224 */ /* 0x000fe200078e0a05 */
[C---:B------:R-:W-:Y:S01]  /*5110*/  ISETP.GT.U32.AND P6, PT, R0.reuse, R6, PT ;  /* 0x000000060000720c */ /* 0x040fe20003fc4070 */
[----:B------:R-:W-:Y:S02]  /*5120*/  IMAD.MOV R16, RZ, RZ, -R19 ;  /* 0x000000ffff107224 */ /* 0x000fe400078e0a13 */
[C---:B------:R-:W-:Y:S01]  /*5130*/  IMAD R17, R0.reuse, R18, R17 ;  /* 0x0000001200117224 */ /* 0x040fe200078e0211 */
[----:B------:R0:W-:Y:S01]  /*5140*/  STL [R1+0xa4], R5 ;  /* 0x0000a40501007387 */ /* 0x0001e20000100800 */
[----:B------:R-:W-:Y:S01]  /*5150*/  IMAD R11, R0, R16, R11 ;  /* 0x00000010000b7224 */ /* 0x000fe200078e020b */
[----:B------:R-:W-:Y:S01]  /*5160*/  IABS R16, R7 ;  /* 0x0000000700107213 */ /* 0x000fe20000000000 */
[--C-:B------:R-:W-:Y:S01]  /*5170*/  @!P5 IMAD.IADD R8, R8, 0x1, -R0.reuse ;  /* 0x000000010808d824 */ /* 0x100fe200078e0a00 */
[----:B------:R-:W-:Y:S01]  /*5180*/  STL [R1+0x740], R15 ;  /* 0x0007400f01007387 */ /* 0x000fe20000100800 */
[----:B------:R-:W-:-:S03]  /*5190*/  @!P1 IMAD.IADD R3, R3, 0x1, -R0 ;  /* 0x0000000103039824 */ /* 0x000fc600078e0a00 */
[----:B------:R-:W-:Y:S01]  /*51a0*/  ISETP.GT.U32.AND P5, PT, R0, R8, PT ;  /* 0x000000080000720c */ /* 0x000fe20003fa4070 */
[----:B------:R-:W-:Y:S01]  /*51b0*/  @!P6 IMAD.IADD R6, R6, 0x1, -R0 ;  /* 0x000000010606e824 */ /* 0x000fe200078e0a00 */
[C---:B------:R-:W-:Y:S01]  /*51c0*/  ISETP.GT.U32.AND P6, PT, R0.reuse, R17, PT ;  /* 0x000000110000720c */ /* 0x040fe20003fc4070 */
[----:B0-----:R-:W-:Y:S01]  /*51d0*/  IMAD.MOV.U32 R5, RZ, RZ, R12 ;  /* 0x000000ffff057224 */ /* 0x001fe200078e000c */
[C---:B------:R-:W-:Y:S01]  /*51e0*/  ISETP.GT.U32.AND P1, PT, R0.reuse, R3, PT ;  /* 0x000000030000720c */ /* 0x040fe20003f24070 */
[----:B------:R-:W-:Y:S02]  /*51f0*/  IMAD.MOV.U32 R13, RZ, RZ, R6 ;  /* 0x000000ffff0d7224 */ /* 0x000fe400078e0006 */
[----:B------:R-:W-:Y:S01]  /*5200*/  @!P3 IMAD.MOV R5, RZ, RZ, -R5 ;  /* 0x000000ffff05b224 */ /* 0x000fe200078e0a05 */
[----:B------:R-:W-:Y:S01]  /*5210*/  ISETP.GT.U32.AND P3, PT, R0, R11, PT ;  /* 0x0000000b0000720c */ /* 0x000fe20003f64070 */
[----:B------:R-:W-:Y:S01]  /*5220*/  @!P4 IMAD.MOV R13, RZ, RZ, -R13 ;  /* 0x000000ffff0dc224 */ /* 0x000fe200078e0a0d */
[----:B------:R-:W-:Y:S01]  /*5230*/  ISETP.GE.AND P4, PT, R10, RZ, PT ;  /* 0x000000ff0a00720c */ /* 0x000fe20003f86270 */
[----:B------:R-:W-:Y:S01]  /*5240*/  IMAD.MOV.U32 R6, RZ, RZ, R16 ;  /* 0x000000ffff067224 */ /* 0x000fe200078e0010 */
[----:B------:R-:W-:Y:S01]  /*5250*/  LOP3.LUT R10, R9, 0x8c, RZ, 0xfc, !PT ;  /* 0x0000008c090a7812 */ /* 0x000fe200078efcff */
[--C-:B------:R-:W-:Y:S01]  /*5260*/  @!P5 IMAD.IADD R8, R8, 0x1, -R0.reuse ;  /* 0x000000010808d824 */ /* 0x100fe200078e0a00 */
[----:B------:R-:W-:Y:S01]  /*5270*/  ISETP.GE.AND P5, PT, R4, RZ, PT ;  /* 0x000000ff0400720c */ /* 0x000fe20003fa6270 */
[--C-:B------:R-:W-:Y:S01]  /*5280*/  @!P6 IMAD.IADD R17, R17, 0x1, -R0.reuse ;  /* 0x000000011111e824 */ /* 0x100fe200078e0a00 */
[----:B------:R-:W-:Y:S01]  /*5290*/  IABS R16, R10 ;  /* 0x0000000a00107213 */ /* 0x000fe20000000000 */
[----:B------:R-:W-:Y:S01]  /*52a0*/  IMAD.HI.U32 R12, R2, R6, RZ ;  /* 0x00000006020c7227 */ /* 0x000fe200078e00ff */
[----:B------:R-:W-:Y:S02]  /*52b0*/  STL [R1+0x84], R13 ;  /* 0x0000840d01007387 */ /* 0x000fe40000100800 */
[----:B------:R-:W-:Y:S01]  /*52c0*/  ISETP.GT.U32.AND P6, PT, R0, R17, PT ;  /* 0x000000110000720c */ /* 0x000fe20003fc4070 */
[----:B------:R-:W-:Y:S01]  /*52d0*/  @!P3 IMAD.IADD R11, R11, 0x1, -R0 ;  /* 0x000000010b0bb824 */ /* 0x000fe200078e0a00 */
[----:B------:R0:W-:Y:S01]  /*52e0*/  STL [R1+0x9c], R5 ;  /* 0x00009c0501007387 */ /* 0x0001e20000100800 */
[----:B------:R-:W-:-:S03]  /*52f0*/  IMAD.HI.U32 R18, R2, R16, RZ ;  /* 0x0000001002127227 */ /* 0x000fc600078e00ff */
[----:B------:R-:W-:Y:S01]  /*5300*/  ISETP.GT.U32.AND P3, PT, R0, R11, PT ;  /* 0x0000000b0000720c */ /* 0x000fe20003f64070 */
[----:B------:R-:W-:Y:S01]  /*5310*/  IMAD.MOV R4, RZ, RZ, -R12 ;  /* 0x000000ffff047224 */ /* 0x000fe200078e0a0c */
[----:B------:R-:W-:Y:S01]  /*5320*/  LOP3.LUT R12, R9, 0x88, RZ, 0xfc, !PT ;  /* 0x00000088090c7812 */ /* 0x000fe200078efcff */
[----:B------:R-:W-:Y:S02]  /*5330*/  IMAD.MOV R18, RZ, RZ, -R18 ;  /* 0x000000ffff127224 */ /* 0x000fe400078e0a12 */
[----:B------:R-:W-:Y:S01]  /*5340*/  @!P1 IMAD.IADD R3, R3, 0x1, -R0 ;  /* 0x0000000103039824 */ /* 0x000fe200078e0a00 */
[----:B------:R-:W-:Y:S01]  /*5350*/  ISETP.GE.AND P1, PT, R10, RZ, PT ;  /* 0x000000ff0a00720c */ /* 0x000fe20003f26270 */
[C---:B------:R-:W-:Y:S01]  /*5360*/  IMAD R6, R0.reuse, R4, R6 ;  /* 0x0000000400067224 */ /* 0x040fe200078e0206 */
[----:B------:R-:W-:Y:S01]  /*5370*/  IABS R4, R12 ;  /* 0x0000000c00047213 */ /* 0x000fe20000000000 */
[----:B0-----:R-:W-:Y:S02]  /*5380*/  IMAD.MOV.U32 R5, RZ, RZ, R8 ;  /* 0x000000ffff057224 */ /* 0x001fe400078e0008 */
[----:B------:R-:W-:-:S02]  /*5390*/  IMAD R10, R0, R18, R16 ;  /* 0x00000012000a7224 */ /* 0x000fc400078e0210 */
[----:B------:R-:W-:Y:S01]  /*53a0*/  @!P0 IMAD.MOV R5, RZ, RZ, -R5 ;  /* 0x000000ffff058224 */ /* 0x000fe200078e0a05 */
[C---:B------:R-:W-:Y:S01]  /*53b0*/  ISETP.GT.U32.AND P0, PT, R0.reuse, R6, PT ;  /* 0x000000060000720c */ /* 0x040fe20003f04070 */
[--C-:B------:R-:W-:Y:S01]  /*53c0*/  @!P3 IMAD.IADD R11, R11, 0x1, -R0.reuse ;  /* 0x000000010b0bb824 */ /* 0x100fe200078e0a00 */
[----:B------:R-:W-:Y:S01]  /*53d0*/  ISETP.GT.U32.AND P3, PT, R0, R10, PT ;  /* 0x0000000a0000720c */ /* 0x000fe20003f64070 */
[----:B------:R-:W-:Y:S01]  /*53e0*/  @!P6 IMAD.IADD R17, R17, 0x1, -R0 ;  /* 0x000000011111e824 */ /* 0x000fe200078e0a00 */
[----:B------:R-:W-:Y:S01]  /*53f0*/  ISETP.GE.AND P6, PT, R7, RZ, PT ;  /* 0x000000ff0700720c */ /* 0x000fe20003fc6270 */
[----:B------:R-:W-:Y:S01]  /*5400*/  IMAD.HI.U32 R8, R2, R4, RZ ;  /* 0x0000000402087227 */ /* 0x000fe200078e00ff */
[----:B------:R-:W-:Y:S01]  /*5410*/  LOP3.LUT R7, R9, 0x84, RZ, 0xfc, !PT ;  /* 0x0000008409077812 */ /* 0x000fe200078efcff */
[----:B------:R0:W-:Y:S02]  /*5420*/  STL [R1+0xa0], R5 ;  /* 0x0000a00501007387 */ /* 0x0001e40000100800 */
[----:B------:R-:W-:Y:S01]  /*5430*/  IMAD.MOV R8, RZ, RZ, -R8 ;  /* 0x000000ffff087224 */ /* 0x000fe200078e0a08 */
[----:B------:R-:W-:Y:S01]  /*5440*/  IABS R16, R7 ;  /* 0x0000000700107213 */ /* 0x000fe20000000000 */
[----:B------:R-:W-:-:S02]  /*5450*/  IMAD.MOV.U32 R13, RZ, RZ, R3 ;  /* 0x000000ffff0d7224 */ /* 0x000fc400078e0003 */
[--C-:B------:R-:W-:Y:S01]  /*5460*/  @!P0 IMAD.IADD R6, R6, 0x1, -R0.reuse ;  /* 0x0000000106068824 */ /* 0x100fe200078e0a00 */
[----:B------:R-:W-:Y:S01]  /*5470*/  ISETP.GE.AND P0, PT, R12, RZ, PT ;  /* 0x000000ff0c00720c */ /* 0x000fe20003f06270 */
[----:B------:R-:W-:Y:S02]  /*5480*/  @!P3 IMAD.IADD R10, R10, 0x1, -R0 ;  /* 0x000000010a0ab824 */ /* 0x000fe400078e0a00 */
[----:B------:R-:W-:Y:S02]  /*5490*/  IMAD.MOV.U32 R12, RZ, RZ, R16 ;  /* 0x000000ffff0c7224 */ /* 0x000fe400078e0010 */
[C---:B------:R-:W-:Y:S01]  /*54a0*/  IMAD R4, R0.reuse, R8, R4 ;  /* 0x0000000800047224 */ /* 0x040fe200078e0204 */
[----:B------:R-:W-:Y:S01]  /*54b0*/  ISETP.GT.U32.AND P3, PT, R0, R10, PT ;  /* 0x0000000a0000720c */ /* 0x000fe20003f64070 */
[----:B------:R-:W-:Y:S01]  /*54c0*/  IMAD.HI.U32 R3, R2, R12, RZ ;  /* 0x0000000c02037227 */ /* 0x000fe200078e00ff */
[----:B------:R-:W-:-:S03]  /*54d0*/  LOP3.LUT R8, R9, 0x80, RZ, 0xfc, !PT ;  /* 0x0000008009087812 */ /* 0x000fc600078efcff */
[----:B------:R-:W-:Y:S01]  /*54e0*/  IMAD.MOV R3, RZ, RZ, -R3 ;  /* 0x000000ffff037224 */ /* 0x000fe200078e0a03 */
[----:B------:R-:W-:Y:S01]  /*54f0*/  IABS R16, R8 ;  /* 0x0000000800107213 */ /* 0x000fe20000000000 */
[----:B0-----:R-:W-:Y:S01]  /*5500*/  IMAD.MOV.U32 R5, RZ, RZ, R17 ;  /* 0x000000ffff057224 */ /* 0x001fe200078e0011 */
[C---:B------:R-:W-:Y:S01]  /*5510*/  LOP3.LUT R17, R9.reuse, 0x74, RZ, 0xfc, !PT ;  /* 0x0000007409117812 */ /* 0x040fe200078efcff */
[----:B------:R-:W-:Y:S01]  /*5520*/  @!P4 IMAD.MOV R13, RZ, RZ, -R13 ;  /* 0x000000ffff0dc224 */ /* 0x000fe200078e0a0d */
[C---:B------:R-:W-:Y:S01]  /*5530*/  ISETP.GT.U32.AND P4, PT, R0.reuse, R4, PT ;  /* 0x000000040000720c */ /* 0x040fe20003f84070 */
[C---:B------:R-:W-:Y:S01]  /*5540*/  IMAD R12, R0.reuse, R3, R12 ;  /* 0x00000003000c7224 */ /* 0x040fe200078e020c */
[----:B------:R-:W-:Y:S01]  /*5550*/  LOP3.LUT R3, R9, 0x78, RZ, 0xfc, !PT ;  /* 0x0000007809037812 */ /* 0x000fe200078efcff */
[----:B------:R-:W-:Y:S01]  /*5560*/  @!P2 IMAD.MOV R5, RZ, RZ, -R5 ;  /* 0x000000ffff05a224 */ /* 0x000fe200078e0a05 */
[----:B------:R-:W-:Y:S01]  /*5570*/  ISETP.GT.U32.AND P2, PT, R0, R6, PT ;  /* 0x000000060000720c */ /* 0x000fe20003f44070 */
[----:B------:R-:W-:Y:S01]  /*5580*/  @!P3 IMAD.IADD R10, R10, 0x1, -R0 ;  /* 0x000000010a0ab824 */ /* 0x000fe200078e0a00 */
[----:B------:R-:W-:-:S02]  /*5590*/  ISETP.GT.U32.AND P3, PT, R0, R12, PT ;  /* 0x0000000c0000720c */ /* 0x000fc40003f64070 */
[----:B------:R0:W-:Y:S04]  /*55a0*/  STL [R1+0x88], R5 ;  /* 0x0000880501007387 */ /* 0x0001e80000100800 */
[----:B------:R1:W-:Y:S01]  /*55b0*/  STL [R1+0x8c], R13 ;  /* 0x00008c0d01007387 */ /* 0x0003e20000100800 */
[----:B------:R-:W-:-:S04]  /*55c0*/  @!P4 IMAD.IADD R4, R4, 0x1, -R0 ;  /* 0x000000010404c824 */ /* 0x000fc800078e0a00 */
[--C-:B------:R-:W-:Y:S01]  /*55d0*/  @!P2 IMAD.IADD R6, R6, 0x1, -R0.reuse ;  /* 0x000000010606a824 */ /* 0x100fe200078e0a00 */
[----:B------:R-:W-:Y:S01]  /*55e0*/  ISETP.GE.AND P2, PT, R8, RZ, PT ;  /* 0x000000ff0800720c */ /* 0x000fe20003f46270 */
[----:B0-----:R-:W-:Y:S01]  /*55f0*/  IMAD.MOV.U32 R5, RZ, RZ, R11 ;  /* 0x000000ffff057224 */ /* 0x001fe200078e000b */
[----:B------:R-:W-:Y:S01]  /*5600*/  ISETP.GT.U32.AND P4, PT, R0, R4, PT ;  /* 0x000000040000720c */ /* 0x000fe20003f84070 */
[----:B------:R-:W-:Y:S02]  /*5610*/  @!P3 IMAD.IADD R12, R12, 0x1, -R0 ;  /* 0x000000010c0cb824 */ /* 0x000fe400078e0a00 */
[----:B------:R-:W-:Y:S01]  /*5620*/  @!P5 IMAD.MOV R5, RZ, RZ, -R5 ;  /* 0x000000ffff05d224 */ /* 0x000fe200078e0a05 */
[----:B------:R-:W-:Y:S01]  /*5630*/  ISETP.GE.AND P5, PT, R7, RZ, PT ;  /* 0x000000ff0700720c */ /* 0x000fe20003fa6270 */
[----:B------:R-:W-:Y:S01]  /*5640*/  IMAD.HI.U32 R8, R2, R16, RZ ;  /* 0x0000001002087227 */ /* 0x000fe200078e00ff */
[----:B------:R-:W-:Y:S02]  /*5650*/  LOP3.LUT R7, R9, 0x7c, RZ, 0xfc, !PT ;  /* 0x0000007c09077812 */ /* 0x000fe400078efcff */
[----:B------:R-:W-:Y:S01]  /*5660*/  ISETP.GT.U32.AND P3, PT, R0, R12, PT ;  /* 0x0000000c0000720c */ /* 0x000fe20003f64070 */
[----:B-1----:R-:W-:Y:S01]  /*5670*/  IMAD.MOV.U32 R13, RZ, RZ, R6 ;  /* 0x000000ffff0d7224 */ /* 0x002fe200078e0006 */
[----:B------:R-:W-:Y:S01]  /*5680*/  IABS R11, R7 ;  /* 0x00000007000b7213 */ /* 0x000fe20000000000 */
[----:B------:R-:W-:Y:S01]  /*5690*/  IMAD.MOV R8, RZ, RZ, -R8 ;  /* 0x000000ffff087224 */ /* 0x000fe200078e0a08 */
[----:B------:R0:W-:Y:S01]  /*56a0*/  STL [R1+0x94], R5 ;  /* 0x0000940501007387 */ /* 0x0001e20000100800 */
[----:B------:R-:W-:-:S02]  /*56b0*/  @!P4 IMAD.IADD R4, R4, 0x1, -R0 ;  /* 0x000000010404c824 */ /* 0x000fc400078e0a00 */
[----:B------:R-:W-:-:S04]  /*56c0*/  IMAD.HI.U32 R6, R2, R11, RZ ;  /* 0x0000000b02067227 */ /* 0x000fc800078e00ff */
[----:B------:R-:W-:Y:S01]  /*56d0*/  IMAD R16, R0, R8, R16 ;  /* 0x0000000800107224 */ /* 0x000fe200078e0210 */
[C---:B------:R-:W-:Y:S01]  /*56e0*/  LOP3.LUT R8, R9.reuse, 0x6c, RZ, 0xfc, !PT ;  /* 0x0000006c09087812 */ /* 0x040fe200078efcff */
[----:B------:R-:W-:Y:S02]  /*56f0*/  IMAD.MOV R6, RZ, RZ, -R6 ;  /* 0x000000ffff067224 */ /* 0x000fe400078e0a06 */
[----:B------:R-:W-:Y:S01]  /*5700*/  @!P3 IMAD.IADD R12, R12, 0x1, -R0 ;  /* 0x000000010c0cb824 */ /* 0x000fe200078e0a00 */
[C---:B------:R-:W-:Y:S01]  /*5710*/  ISETP.GT.U32.AND P4, PT, R0.reuse, R16, PT ;  /* 0x000000100000720c */ /* 0x040fe20003f84070 */
[C---:B------:R-:W-:Y:S01]  /*5720*/  IMAD R11, R0.reuse, R6, R11 ;  /* 0x00000006000b7224 */ /* 0x040fe200078e020b */
[----:B------:R-:W-:Y:S01]  /*5730*/  LOP3.LUT R6, R9, 0x70, RZ, 0xfc, !PT ;  /* 0x0000007009067812 */ /* 0x000fe200078efcff */
[----:B0-----:R-:W-:Y:S01]  /*5740*/  IMAD.MOV.U32 R5, RZ, RZ, R10 ;  /* 0x000000ffff057224 */ /* 0x001fe200078e000a */
[----:B------:R-:W-:Y:S01]  /*5750*/  IABS R10, R8 ;  /* 0x00000008000a7213 */ /* 0x000fe20000000000 */
[----:B------:R-:W-:Y:S01]  /*5760*/  @!P6 IMAD.MOV R13, RZ, RZ, -R13 ;  /* 0x000000ffff0de224 */ /* 0x000fe200078e0a0d */
[----:B------:R-:W-:Y:S01]  /*5770*/  ISETP.GT.U32.AND P3, PT, R0, R11, PT ;  /* 0x0000000b0000720c */ /* 0x000fe20003f64070 */
[----:B------:R-:W-:Y:S01]  /*5780*/  @!P1 IMAD.MOV R5, RZ, RZ, -R5 ;  /* 0x000000ffff059224 */ /* 0x000fe200078e0a05 */
[----:B------:R-:W-:Y:S01]  /*5790*/  ISETP.GE.AND P1, PT, R3, RZ, PT ;  /* 0x000000ff0300720c */ /* 0x000fe20003f26270 */
[----:B------:R-:W-:Y:S01]  /*57a0*/  IMAD.HI.U32 R21, R2, R10, RZ ;  /* 0x0000000a02157227 */ /* 0x000fe200078e00ff */
[----:B------:R-:W-:Y:S01]  /*57b0*/  IABS R3, R3 ;  /* 0x0000000300037213 */ /* 0x000fe20000000000 */
[----:B------:R-:W-:Y:S01]  /*57c0*/  STL [R1+0xd4], R13 ;  /* 0x0000d40d01007387 */ /* 0x000fe20000100800 */
[----:B------:R-:W-:Y:S01]  /*57d0*/  IABS R18, R6 ;  /* 0x0000000600127213 */ /* 0x000fe20000000000 */
[----:B------:R-:W-:Y:S01]  /*57e0*/  @!P4 IMAD.IADD R16, R16, 0x1, -R0 ;  /* 0x000000011010c824 */ /* 0x000fe200078e0a00 */
[----:B------:R-:W-:Y:S01]  /*57f0*/  ISETP.GE.AND P6, PT, R7, RZ, PT ;  /* 0x000000ff0700720c */ /* 0x000fe20003fc6270 */
[----:B------:R0:W-:Y:S01]  /*5800*/  STL [R1+0xc4], R5 ;  /* 0x0000c40501007387 */ /* 0x0001e20000100800 */
[----:B------:R-:W-:Y:S01]  /*5810*/  IMAD.MOV R21, RZ, RZ, -R21 ;  /* 0x000000ffff157224 */ /* 0x000fe200078e0a15 */
[----:B------:R-:W-:Y:S01]  /*5820*/  LOP3.LUT R7, R9, 0x64, RZ, 0xfc, !PT ;  /* 0x0000006409077812 */ /* 0x000fe200078efcff */
[----:B------:R-:W-:Y:S01]  /*5830*/  IMAD.HI.U32 R20, R2, R18, RZ ;  /* 0x0000001202147227 */ /* 0x000fe200078e00ff */
[----:B------:R-:W-:-:S03]  /*5840*/  ISETP.GT.U32.AND P4, PT, R0, R16, PT ;  /* 0x000000100000720c */ /* 0x000fc60003f84070 */
[----:B------:R-:W-:Y:S02]  /*5850*/  @!P3 IMAD.IADD R11, R11, 0x1, -R0 ;  /* 0x000000010b0bb824 */ /* 0x000fe400078e0a00 */
[----:B------:R-:W-:Y:S02]  /*5860*/  IMAD.MOV R20, RZ, RZ, -R20 ;  /* 0x000000ffff147224 */ /* 0x000fe400078e0a14 */
[----:B0-----:R-:W-:Y:S01]  /*5870*/  IMAD.MOV.U32 R5, RZ, RZ, R4 ;  /* 0x000000ffff057224 */ /* 0x001fe200078e0004 */
[----:B------:R-:W-:Y:S01]  /*5880*/  ISETP.GT.U32.AND P3, PT, R0, R11, PT ;  /* 0x0000000b0000720c */ /* 0x000fe20003f64070 */
[----:B------:R-:W-:-:S04]  /*5890*/  IMAD.HI.U32 R4, R2, R3, RZ ;  /* 0x0000000302047227 */ /* 0x000fc800078e00ff */
[----:B------:R-:W-:Y:S02]  /*58a0*/  IMAD.MOV R4, RZ, RZ, -R4 ;  /* 0x000000ffff047224 */ /* 0x000fe400078e0a04 */
[----:B------:R-:W-:Y:S01]  /*58b0*/  @!P0 IMAD.MOV R5, RZ, RZ, -R5 ;  /* 0x000000ffff058224 */ /* 0x000fe200078e0a05 */
[----:B------:R-:W-:Y:S01]  /*58c0*/  ISETP.GE.AND P0, PT, R17, RZ, PT ;  /* 0x000000ff1100720c */ /* 0x000fe20003f06270 */
[----:B------:R-:W-:Y:S01]  /*58d0*/  IMAD R3, R0, R4, R3 ;  /* 0x0000000400037224 */ /* 0x000fe200078e0203 */
[----:B------:R-:W-:Y:S01]  /*58e0*/  IABS R17, R17 ;  /* 0x0000001100117213 */ /* 0x000fe20000000000 */
[----:B------:R-:W-:Y:S01]  /*58f0*/  @!P4 IMAD.IADD R16, R16, 0x1, -R0 ;  /* 0x000000011010c824 */ /* 0x000fe200078e0a00 */
[----:B------:R0:W-:Y:S01]  /*5900*/  STL [R1+0xcc], R5 ;  /* 0x0000cc0501007387 */ /* 0x0001e20000100800 */
[C---:B------:R-:W-:Y:S01]  /*5910*/  IMAD R18, R0.reuse, R20, R18 ;  /* 0x0000001400127224 */ /* 0x040fe200078e0212 */
[----:B------:R-:W-:Y:S01]  /*5920*/  ISETP.GT.U32.AND P4, PT, R0, R3, PT ;  /* 0x000000030000720c */ /* 0x000fe20003f84070 */
[----:B------:R-:W-:Y:S01]  /*5930*/  IMAD.HI.U32 R22, R2, R17, RZ ;  /* 0x0000001102167227 */ /* 0x000fe200078e00ff */
[----:B------:R-:W-:-:S02]  /*5940*/  IABS R20, R7 ;  /* 0x0000000700147213 */ /* 0x000fc40000000000 */
[----:B------:R-:W-:Y:S01]  /*5950*/  LOP3.LUT R4, R9, 0x68, RZ, 0xfc, !PT ;  /* 0x0000006809047812 */ /* 0x000fe200078efcff */
[----:B------:R-:W-:Y:S01]  /*5960*/  @!P3 IMAD.IADD R11, R11, 0x1, -R0 ;  /* 0x000000010b0bb824 */ /* 0x000fe200078e0a00 */
[C---:B------:R-:W-:Y:S01]  /*5970*/  ISETP.GT.U32.AND P3, PT, R0.reuse, R18, PT ;  /* 0x000000120000720c */ /* 0x040fe20003f64070 */
[----:B------:R-:W-:Y:S01]  /*5980*/  IMAD.MOV R22, RZ, RZ, -R22 ;  /* 0x000000ffff167224 */ /* 0x000fe200078e0a16 */
[----:B------:R-:W-:Y:S01]  /*5990*/  IABS R19, R4 ;  /* 0x0000000400137213 */ /* 0x000fe20000000000 */
[----:B0-----:R-:W-:Y:S02]  /*59a0*/  IMAD.MOV.U32 R5, RZ, RZ, R12 ;  /* 0x000000ffff057224 */ /* 0x001fe400078e000c */
[C---:B------:R-:W-:Y:S02]  /*59b0*/  IMAD R10, R0.reuse, R21, R10 ;  /* 0x00000015000a7224 */ /* 0x040fe400078e020a */
[----:B------:R-:W-:Y:S02]  /*59c0*/  @!P5 IMAD.MOV R5, RZ, RZ, -R5 ;  /* 0x000000ffff05d224 */ /* 0x000fe400078e0a05 */
[----:B------:R-:W-:-:S02]  /*59d0*/  IMAD R17, R0, R22, R17 ;  /* 0x0000001600117224 */ /* 0x000fc400078e0211 */
[--C-:B------:R-:W-:Y:S01]  /*59e0*/  @!P4 IMAD.IADD R3, R3, 0x1, -R0.reuse ;  /* 0x000000010303c824 */ /* 0x100fe200078e0a00 */
[----:B------:R0:W-:Y:S01]  /*59f0*/  STL [R1+0x78], R5 ;  /* 0x0000780501007387 */ /* 0x0001e20000100800 */
[----:B------:R-:W-:Y:S01]  /*5a00*/  @!P3 IMAD.IADD R18, R18, 0x1, -R0 ;  /* 0x000000011212b824 */ /* 0x000fe200078e0a00 */
[----:B------:R-:W-:Y:S01]  /*5a10*/  ISETP.GT.U32.AND P4, PT, R0, R17, PT ;  /* 0x000000110000720c */ /* 0x000fe20003f84070 */
[----:B------:R-:W-:Y:S01]  /*5a20*/  IMAD.HI.U32 R21, R2, R20, RZ ;  /* 0x0000001402157227 */ /* 0x000fe200078e00ff */
[----:B------:R-:W-:-:S03]  /*5a30*/  ISETP.GT.U32.AND P5, PT, R0, R3, PT ;  /* 0x000000030000720c */ /* 0x000fc60003fa4070 */
[----:B------:R-:W-:Y:S01]  /*5a40*/  @!P2 IMAD.MOV R16, RZ, RZ, -R16 ;  /* 0x000000ffff10a224 */ /* 0x000fe200078e0a10 */
[----:B------:R-:W-:Y:S01]  /*5a50*/  ISETP.GE.AND P2, PT, R6, RZ, PT ;  /* 0x000000ff0600720c */ /* 0x000fe20003f46270 */
[----:B------:R-:W-:Y:S01]  /*5a60*/  IMAD.MOV R21, RZ, RZ, -R21 ;  /* 0x000000ffff157224 */ /* 0x000fe200078e0a15 */
[----:B------:R-:W-:Y:S01]  /*5a70*/  LOP3.LUT R6, R9, 0x60, RZ, 0xfc, !PT ;  /* 0x0000006009067812 */ /* 0x000fe200078efcff */
[----:B0-----:R-:W-:Y:S01]  /*5a80*/  IMAD.MOV.U32 R5, RZ, RZ, R11 ;  /* 0x000000ffff057224 */ /* 0x001fe200078e000b */
[----:B------:R-:W-:Y:S01]  /*5a90*/  STL [R1+0x718], R16 ;  /* 0x0007181001007387 */ /* 0x000fe20000100800 */
[----:B------:R-:W-:-:S04]  /*5aa0*/  IMAD.HI.U32 R12, R2, R19, RZ ;  /* 0x00000013020c7227 */ /* 0x000fc800078e00ff */
[----:B------:R-:W-:Y:S01]  /*5ab0*/  @!P6 IMAD.MOV R5, RZ, RZ, -R5 ;  /* 0x000000ffff05e224 */ /* 0x000fe200078e0a05 */
[----:B------:R-:W-:Y:S01]  /*5ac0*/  ISETP.GT.U32.AND P6, PT, R0, R10, PT ;  /* 0x0000000a0000720c */ /* 0x000fe20003fc4070 */
[--C-:B------:R-:W-:Y:S01]  /*5ad0*/  @!P4 IMAD.IADD R17, R17, 0x1, -R0.reuse ;  /* 0x000000011111c824 */ /* 0x100fe200078e0a00 */
[----:B------:R-:W-:Y:S01]  /*5ae0*/  ISETP.GE.AND P4, PT, R4, RZ, PT ;  /* 0x000000ff0400720c */ /* 0x000fe20003f86270 */
[----:B------:R-:W-:Y:S01]  /*5af0*/  @!P5 IMAD.IADD R3, R3, 0x1, -R0 ;  /* 0x000000010303d824 */ /* 0x000fe200078e0a00 */
[----:B------:R0:W-:Y:S01]  /*5b00*/  STL [R1+0x70], R5 ;  /* 0x0000700501007387 */ /* 0x0001e20000100800 */
[C---:B------:R-:W-:Y:S01]  /*5b10*/  IMAD R20, R0.reuse, R21, R20 ;  /* 0x0000001500147224 */ /* 0x040fe200078e0214 */
[----:B------:R-:W-:Y:S01]  /*5b20*/  ISETP.GT.U32.AND P3, PT, R0, R17, PT ;  /* 0x000000110000720c */ /* 0x000fe20003f64070 */
[----:B------:R-:W-:Y:S01]  /*5b30*/  IMAD.MOV R12, RZ, RZ, -R12 ;  /* 0x000000ffff0c7224 */ /* 0x000fe200078e0a0c */
[----:B------:R-:W-:Y:S02]  /*5b40*/  ISETP.GE.AND P5, PT, R8, RZ, PT ;  /* 0x000000ff0800720c */ /* 0x000fe40003fa6270 */
[C---:B------:R-:W-:Y:S01]  /*5b50*/  LOP3.LUT R8, R9.reuse, 0x5c, RZ, 0xfc, !PT ;  /* 0x0000005c09087812 */ /* 0x040fe200078efcff */
[----:B------:R-:W-:Y:S01]  /*5b60*/  IMAD R19, R0, R12, R19 ;  /* 0x0000000c00137224 */ /* 0x000fe200078e0213 */
[----:B------:R-:W-:Y:S01]  /*5b70*/  IABS R21, R6 ;  /* 0x0000000600157213 */ /* 0x000fe20000000000 */
[----:B------:R-:W-:Y:S01]  /*5b80*/  @!P6 IMAD.IADD R10, R10, 0x1, -R0 ;  /* 0x000000010a0ae824 */ /* 0x000fe200078e0a00 */
[----:B------:R-:W-:Y:S01]  /*5b90*/  ISETP.GT.U32.AND P6, PT, R0, R18, PT ;  /* 0x000000120000720c */ /* 0x000fe20003fc4070 */
[----:B0-----:R-:W-:Y:S01]  /*5ba0*/  IMAD.MOV.U32 R5, RZ, RZ, R3 ;  /* 0x000000ffff057224 */ /* 0x001fe200078e0003 */
[----:B------:R-:W-:Y:S01]  /*5bb0*/  IABS R22, R8 ;  /* 0x0000000800167213 */ /* 0x000fe20000000000 */
[----:B------:R-:W-:Y:S01]  /*5bc0*/  IMAD.HI.U32 R11, R2, R21, RZ ;  /* 0x00000015020b7227 */ /* 0x000fe200078e00ff */
[----:B------:R-:W-:-:S02]  /*5bd0*/  LOP3.LUT R3, R9, 0x54, RZ, 0xfc, !PT ;  /* 0x0000005409037812 */ /* 0x000fc400078efcff */
[----:B------:R-:W-:Y:S01]  /*5be0*/  LOP3.LUT R4, R9, 0x58, RZ, 0xfc, !PT ;  /* 0x0000005809047812 */ /* 0x000fe200078efcff */
[----:B------:R-:W-:Y:S01]  /*5bf0*/  @!P1 IMAD.MOV R5, RZ, RZ, -R5 ;  /* 0x000000ffff059224 */ /* 0x000fe200078e0a05 */
[C---:B------:R-:W-:Y:S01]  /*5c00*/  ISETP.GT.U32.AND P1, PT, R0.reuse, R10, PT ;  /* 0x0000000a0000720c */ /* 0x040fe20003f24070 */
[--C-:B------:R-:W-:Y:S01]  /*5c10*/  @!P3 IMAD.IADD R17, R17, 0x1, -R0.reuse ;  /* 0x000000011111b824 */ /* 0x100fe200078e0a00 */
[----:B------:R-:W-:Y:S01]  /*5c20*/  ISETP.GT.U32.AND P3, PT, R0, R19, PT ;  /* 0x000000130000720c */ /* 0x000fe20003f64070 */
[----:B------:R-:W-:Y:S01]  /*5c30*/  IMAD.HI.U32 R24, R2, R22, RZ ;  /* 0x0000001602187227 */ /* 0x000fe200078e00ff */
[----:B------:R0:W-:Y:S01]  /*5c40*/  STL [R1+0x98], R5 ;  /* 0x0000980501007387 */ /* 0x0001e20000100800 */
[----:B------:R-:W-:Y:S02]  /*5c50*/  IABS R23, R4 ;  /* 0x0000000400177213 */ /* 0x000fe40000000000 */
[----:B------:R-:W-:Y:S01]  /*5c60*/  @!P6 IMAD.IADD R18, R18, 0x1, -R0 ;  /* 0x000000011212e824 */ /* 0x000fe200078e0a00 */
[----:B------:R-:W-:Y:S01]  /*5c70*/  ISETP.GT.U32.AND P6, PT, R0, R20, PT ;  /* 0x000000140000720c */ /* 0x000fe20003fc4070 */
[----:B------:R-:W-:Y:S01]  /*5c80*/  IMAD.MOV R11, RZ, RZ, -R11 ;  /* 0x000000ffff0b7224 */ /* 0x000fe200078e0a0b */
[----:B------:R-:W-:Y:S01]  /*5c90*/  LOP3.LUT R16, R9, 0x8, RZ, 0xfc, !PT ;  /* 0x0000000809107812 */ /* 0x000fe200078efcff */
[----:B------:R-:W-:-:S02]  /*5ca0*/  IMAD.MOV R24, RZ, RZ, -R24 ;  /* 0x000000ffff187224 */ /* 0x000fc400078e0a18 */
[----:B------:R-:W-:Y:S01]  /*5cb0*/  @!P1 IMAD.IADD R10, R10, 0x1, -R0 ;  /* 0x000000010a0a9824 */ /* 0x000fe200078e0a00 */
[----:B------:R-:W-:Y:S01]  /*5cc0*/  ISETP.GE.AND P1, PT, R7, RZ, PT ;  /* 0x000000ff0700720c */ /* 0x000fe20003f26270 */
[C---:B------:R-:W-:Y:S01]  /*5cd0*/  IMAD R21, R0.reuse, R11, R21 ;  /* 0x0000000b00157224 */ /* 0x040fe200078e0215 */
[----:B------:R-:W-:Y:S01]  /*5ce0*/  IABS R7, R3 ;  /* 0x0000000300077213 */ /* 0x000fe20000000000 */
[----:B------:R-:W-:Y:S01]  /*5cf0*/  @!P2 IMAD.MOV R18, RZ, RZ, -R18 ;  /* 0x000000ffff12a224 */ /* 0x000fe200078e0a12 */
[----:B------:R-:W-:Y:S01]  /*5d00*/  LOP3.LUT R11, R9, 0x50, RZ, 0xfc, !PT ;  /* 0x00000050090b7812 */ /* 0x000fe200078efcff */
[--C-:B------:R-:W-:Y:S01]  /*5d10*/  @!P3 IMAD.IADD R19, R19, 0x1, -R0.reuse ;  /* 0x000000011313b824 */ /* 0x100fe200078e0a00 */
[----:B------:R-:W-:Y:S01]  /*5d20*/  ISETP.GT.U32.AND P3, PT, R0, R21, PT ;  /* 0x000000150000720c */ /* 0x000fe20003f64070 */
[----:B------:R-:W-:Y:S01]  /*5d30*/  @!P6 IMAD.IADD R20, R20, 0x1, -R0 ;  /* 0x000000011414e824 */ /* 0x000fe200078e0a00 */
[----:B------:R-:W-:Y:S01]  /*5d40*/  ISETP.GE.AND P6, PT, R6, RZ, PT ;  /* 0x000000ff0600720c */ /* 0x000fe20003fc6270 */
[----:B------:R-:W-:-:S03]  /*5d50*/  IMAD.HI.U32 R6, R2, R7, RZ ;  /* 0x0000000702067227 */ /* 0x000fc600078e00ff */
[C---:B------:R-:W-:Y:S01]  /*5d60*/  ISETP.GT.U32.AND P2, PT, R0.reuse, R20, PT ;  /* 0x000000140000720c */ /* 0x040fe20003f44070 */
[C---:B------:R-:W-:Y:S01]  /*5d70*/  IMAD R22, R0.reuse, R24, R22 ;  /* 0x0000001800167224 */ /* 0x040fe200078e0216 */
[----:B------:R-:W-:Y:S01]  /*5d80*/  IABS R24, R11 ;  /* 0x0000000b00187213 */ /* 0x000fe20000000000 */
[----:B0-----:R-:W-:Y:S01]  /*5d90*/  IMAD.MOV.U32 R5, RZ, RZ, R10 ;  /* 0x000000ffff057224 */ /* 0x001fe200078e000a */
[C---:B------:R-:W-:Y:S01]  /*5da0*/  LOP3.LUT R10, R9.reuse, 0x4c, RZ, 0xfc, !PT ;  /* 0x0000004c090a7812 */ /* 0x040fe200078efcff */
[----:B------:R-:W-:Y:S02]  /*5db0*/  IMAD.MOV R6, RZ, RZ, -R6 ;  /* 0x000000ffff067224 */ /* 0x000fe400078e0a06 */
[----:B------:R-:W-:Y:S01]  /*5dc0*/  @!P0 IMAD.MOV R17, RZ, RZ, -R17 ;  /* 0x000000ffff118224 */ /* 0x000fe200078e0a11 */
[C---:B------:R-:W-:Y:S01]  /*5dd0*/  ISETP.GT.U32.AND P0, PT, R0.reuse, R19, PT ;  /* 0x000000130000720c */ /* 0x040fe20003f04070 */
[----:B------:R-:W-:Y:S01]  /*5de0*/  @!P5 IMAD.MOV R5, RZ, RZ, -R5 ;  /* 0x000000ffff05d224 */ /* 0x000fe200078e0a05 */
[----:B------:R-:W-:Y:S01]  /*5df0*/  ISETP.GT.U32.AND P5, PT, R0, R22, PT ;  /* 0x000000160000720c */ /* 0x000fe20003fa4070 */
[----:B------:R-:W-:Y:S01]  /*5e00*/  IMAD.HI.U32 R12, R2, R23, RZ ;  /* 0x00000017020c7227 */ /* 0x000fe200078e00ff */
[----:B------:R-:W-:Y:S03]  /*5e10*/  STL [R1+0x710], R17 ;  /* 0x0007101101007387 */ /* 0x000fe60000100800 */
[----:B------:R-:W-:Y:S01]  /*5e20*/  IMAD R7, R0, R6, R7 ;  /* 0x0000000600077224 */ /* 0x000fe200078e0207 */
[----:B------:R-:W-:Y:S01]  /*5e30*/  LOP3.LUT R6, R9, 0x48, RZ, 0xfc, !PT ;  /* 0x0000004809067812 */ /* 0x000fe200078efcff */
[----:B------:R-:W-:Y:S01]  /*5e40*/  IMAD.MOV R12, RZ, RZ, -R12 ;  /* 0x000000ffff0c7224 */ /* 0x000fe200078e0a0c */
[----:B------:R0:W-:Y:S01]  /*5e50*/  STL [R1+0x714], R18 ;  /* 0x0007141201007387 */ /* 0x0001e20000100800 */
[----:B------:R-:W-:-:S03]  /*5e60*/  IMAD.HI.U32 R25, R2, R24, RZ ;  /* 0x0000001802197227 */ /* 0x000fc600078e00ff */
[----:B------:R1:W-:Y:S01]  /*5e70*/  STL [R1+0x58], R5 ;  /* 0x0000580501007387 */ /* 0x0003e20000100800 */
[--C-:B------:R-:W-:Y:S01]  /*5e80*/  @!P2 IMAD.IADD R20, R20, 0x1, -R0.reuse ;  /* 0x000000011414a824 */ /* 0x100fe200078e0a00 */
[C---:B------:R-:W-:Y:S01]  /*5e90*/  ISETP.GT.U32.AND P2, PT, R0.reuse, R7, PT ;  /* 0x000000070000720c */ /* 0x040fe20003f44070 */
[C---:B------:R-:W-:Y:S01]  /*5ea0*/  IMAD R23, R0.reuse, R12, R23 ;  /* 0x0000000c00177224 */ /* 0x040fe200078e0217 */
[----:B------:R-:W-:Y:S01]  /*5eb0*/  IABS R12, R10 ;  /* 0x0000000a000c7213 */ /* 0x000fe20000000000 */
[--C-:B------:R-:W-:Y:S01]  /*5ec0*/  @!P3 IMAD.IADD R21, R21, 0x1, -R0.reuse ;  /* 0x000000011515b824 */ /* 0x100fe200078e0a00 */
[C---:B0-----:R-:W-:Y:S01]  /*5ed0*/  LOP3.LUT R18, R9.reuse, 0x10, RZ, 0xfc, !PT ;  /* 0x0000001009127812 */ /* 0x041fe200078efcff */
[----:B------:R-:W-:Y:S01]  /*5ee0*/  IMAD.MOV R25, RZ, RZ, -R25 ;  /* 0x000000ffff197224 */ /* 0x000fe200078e0a19 */
[----:B------:R-:W-:Y:S01]  /*5ef0*/  LOP3.LUT R17, R9, 0xc, RZ, 0xfc, !PT ;  /* 0x0000000c09117812 */ /* 0x000fe200078efcff */
[--C-:B------:R-:W-:Y:S01]  /*5f00*/  @!P0 IMAD.IADD R19, R19, 0x1, -R0.reuse ;  /* 0x0000000113138824 */ /* 0x100fe200078e0a00 */
[----:B------:R-:W-:Y:S01]  /*5f10*/  ISETP.GT.U32.AND P0, PT, R0, R23, PT ;  /* 0x000000170000720c */ /* 0x000fe20003f04070 */
[----:B------:R-:W-:Y:S01]  /*5f20*/  @!P5 IMAD.IADD R22, R22, 0x1, -R0 ;  /* 0x000000011616d824 */ /* 0x000fe200078e0a00 */
[----:B------:R-:W-:Y:S01]  /*5f30*/  ISETP.GE.AND P5, PT, R4, RZ, PT ;  /* 0x000000ff0400720c */ /* 0x000fe20003fa6270 */
[C---:B------:R-:W-:Y:S01]  /*5f40*/  IMAD R4, R0.reuse, R25, R24 ;  /* 0x0000001900047224 */ /* 0x040fe200078e0218 */
[C---:B------:R-:W-:Y:S01]  /*5f50*/  ISETP.GT.U32.AND P3, PT, R0.reuse, R21, PT ;  /* 0x000000150000720c */ /* 0x040fe20003f64070 */
[----:B------:R-:W-:Y:S01]  /*5f60*/  @!P1 IMAD.MOV R20, RZ, RZ, -R20 ;  /* 0x000000ffff149224 */ /* 0x000fe200078e0a14 */
[----:B------:R-:W-:Y:S01]  /*5f70*/  IABS R15, R17 ;  /* 0x00000011000f7213 */ /* 0x000fe20000000000 */
[----:B------:R-:W-:Y:S01]  /*5f80*/  @!P2 IMAD.IADD R7, R7, 0x1, -R0 ;  /* 0x000000010707a824 */ /* 0x000fe200078e0a00 */
[----:B------:R-:W-:Y:S01]  /*5f90*/  ISETP.GT.U32.AND P1, PT, R0, R4, PT ;  /* 0x000000040000720c */ /* 0x000fe20003f24070 */
[----:B------:R-:W-:-:S02]  /*5fa0*/  @!P4 IMAD.MOV R19, RZ, RZ, -R19 ;  /* 0x000000ffff13c224 */ /* 0x000fc400078e0a13 */
[----:B------:R-:W-:Y:S01]  /*5fb0*/  IMAD.HI.U32 R24, R2, R12, RZ ;  /* 0x0000000c02187227 */ /* 0x000fe200078e00ff */
[C---:B------:R-:W-:Y:S02]  /*5fc0*/  ISETP.GT.U32.AND P4, PT, R0.reuse, R7, PT ;  /* 0x000000070000720c */ /* 0x040fe40003f84070 */
[----:B------:R-:W-:Y:S01]  /*5fd0*/  STL [R1+0x71c], R19 ;  /* 0x00071c1301007387 */ /* 0x000fe20000100800 */
[--C-:B------:R-:W-:Y:S01]  /*5fe0*/  @!P0 IMAD.IADD R23, R23, 0x1, -R0.reuse ;  /* 0x0000000117178824 */ /* 0x100fe200078e0a00 */
[----:B------:R-:W-:Y:S01]  /*5ff0*/  ISETP.GT.U32.AND P0, PT, R0, R22, PT ;  /* 0x000000160000720c */ /* 0x000fe20003f04070 */
[----:B------:R-:W-:Y:S01]  /*6000*/  @!P3 IMAD.IADD R21, R21, 0x1, -R0 ;  /* 0x000000011515b824 */ /* 0x000fe200078e0a00 */
[----:B------:R-:W-:Y:S01]  /*6010*/  ISETP.GE.AND P3, PT, R8, RZ, PT ;  /* 0x000000ff0800720c */ /* 0x000fe20003f66270 */
[----:B------:R-:W-:Y:S01]  /*6020*/  IMAD.MOV R24, RZ, RZ, -R24 ;  /* 0x000000ffff187224 */ /* 0x000fe200078e0a18 */
[----:B------:R-:W-:Y:S01]  /*6030*/  IABS R8, R6 ;  /* 0x0000000600087213 */ /* 0x000fe20000000000 */
[----:B------:R-:W-:Y:S01]  /*6040*/  @!P6 IMAD.MOV R21, RZ, RZ, -R21 ;  /* 0x000000ffff15e224 */ /* 0x000fe200078e0a15 */
[----:B------:R-:W-:Y:S01]  /*6050*/  ISETP.GE.AND P6, PT, R3, RZ, PT ;  /* 0x000000ff0300720c */ /* 0x000fe20003fc6270 */
[----:B------:R-:W-:Y:S01]  /*6060*/  @!P1 IMAD.IADD R4, R4, 0x1, -R0 ;  /* 0x0000000104049824 */ /* 0x000fe200078e0a00 */
[C---:B------:R-:W-:Y:S01]  /*6070*/  ISETP.GT.U32.AND P2, PT, R0.reuse, R23, PT ;  /* 0x000000170000720c */ /* 0x040fe20003f44070 */
[----:B------:R-:W-:Y:S01]  /*6080*/  IMAD R3, R0, R24, R12 ;  /* 0x0000001800037224 */ /* 0x000fe200078e020c */
[----:B------:R-:W-:Y:S01]  /*6090*/  STL [R1+0x720], R20 ;  /* 0x0007201401007387 */ /* 0x000fe20000100800 */
[----:B------:R-:W-:Y:S01]  /*60a0*/  IMAD.HI.U32 R25, R2, R8, RZ ;  /* 0x0000000802197227 */ /* 0x000fe200078e00ff */
[----:B------:R-:W-:-:S02]  /*60b0*/  ISETP.GT.U32.AND P1, PT, R0, R4, PT ;  /* 0x000000040000720c */ /* 0x000fc40003f24070 */
[----:B------:R-:W-:Y:S01]  /*60c0*/  STL [R1+0x724], R21 ;  /* 0x0007241501007387 */ /* 0x000fe20000100800 */
[--C-:B------:R-:W-:Y:S01]  /*60d0*/  @!P4 IMAD.IADD R7, R7, 0x1, -R0.reuse ;  /* 0x000000010707c824 */ /* 0x100fe200078e0a00 */
[----:B------:R-:W-:Y:S01]  /*60e0*/  ISETP.GT.U32.AND P4, PT, R0, R3, PT ;  /* 0x000000030000720c */ /* 0x000fe20003f84070 */
[----:B------:R-:W-:Y:S01]  /*60f0*/  @!P0 IMAD.IADD R22, R22, 0x1, -R0 ;  /* 0x0000000116168824 */ /* 0x000fe200078e0a00 */
[----:B------:R-:W-:Y:S01]  /*6100*/  ISETP.GE.AND P0, PT, R11, RZ, PT ;  /* 0x000000ff0b00720c */ /* 0x000fe20003f06270 */
[----:B------:R-:W-:Y:S01]  /*6110*/  IMAD.MOV R25, RZ, RZ, -R25 ;  /* 0x000000ffff197224 */ /* 0x000fe200078e0a19 */
[C---:B------:R-:W-:Y:S01]  /*6120*/  LOP3.LUT R24, R9.reuse, 0x40, RZ, 0xfc, !PT ;  /* 0x0000004009187812 */ /* 0x040fe200078efcff */
[----:B------:R-:W-:Y:S01]  /*6130*/  @!P3 IMAD.MOV R22, RZ, RZ, -R22 ;  /* 0x000000ffff16b224 */ /* 0x000fe200078e0a16 */
[----:B------:R-:W-:Y:S01]  /*6140*/  ISETP.GE.AND P3, PT, R6, RZ, PT ;  /* 0x000000ff0600720c */ /* 0x000fe20003f66270 */
[----:B------:R-:W-:Y:S01]  /*6150*/  IMAD R6, R0, R25, R8 ;  /* 0x0000001900067224 */ /* 0x000fe200078e0208 */
[----:B------:R-:W-:Y:S01]  /*6160*/  LOP3.LUT R8, R9, 0x44, RZ, 0xfc, !PT ;  /* 0x0000004409087812 */ /* 0x000fe200078efcff */
[--C-:B------:R-:W-:Y:S01]  /*6170*/  @!P1 IMAD.IADD R4, R4, 0x1, -R0.reuse ;  /* 0x0000000104049824 */ /* 0x100fe200078e0a00 */
[----:B------:R-:W-:Y:S01]  /*6180*/  STL [R1+0x728], R22 ;  /* 0x0007281601007387 */ /* 0x000fe20000100800 */
[--C-:B------:R-:W-:Y:S01]  /*6190*/  @!P2 IMAD.IADD R23, R23, 0x1, -R0.reuse ;  /* 0x000000011717a824 */ /* 0x100fe200078e0a00 */
[----:B------:R-:W-:Y:S01]  /*61a0*/  ISETP.GT.U32.AND P1, PT, R0, R6, PT ;  /* 0x000000060000720c */ /* 0x000fe20003f24070 */
[----:B------:R-:W-:Y:S01]  /*61b0*/  @!P4 IMAD.IADD R3, R3, 0x1, -R0 ;  /* 0x000000010303c824 */ /* 0x000fe200078e0a00 */
[----:B------:R-:W-:Y:S01]  /*61c0*/  ISETP.GE.AND P2, PT, R10, RZ, PT ;  /* 0x000000ff0a00720c */ /* 0x000fe20003f46270 */
[----:B-1----:R-:W-:Y:S01]  /*61d0*/  IMAD.MOV.U32 R5, RZ, RZ, R7 ;  /* 0x000000ffff057224 */ /* 0x002fe200078e0007 */
[----:B------:R-:W-:Y:S01]  /*61e0*/  LOP3.LUT R25, R9, 0x3c, RZ, 0xfc, !PT ;  /* 0x0000003c09197812 */ /* 0x000fe200078efcff */
[----:B------:R-:W-:Y:S01]  /*61f0*/  @!P5 IMAD.MOV R23, RZ, RZ, -R23 ;  /* 0x000000ffff17d224 */ /* 0x000fe200078e0a17 */
[----:B------:R-:W-:Y:S01]  /*6200*/  ISETP.GT.U32.AND P4, PT, R0, R3, PT ;  /* 0x000000030000720c */ /* 0x000fe20003f84070 */
[----:B------:R-:W-:Y:S01]  /*6210*/  @!P6 IMAD.MOV R5, RZ, RZ, -R5 ;  /* 0x000000ffff05e224 */ /* 0x000fe200078e0a05 */
[----:B------:R-:W-:-:S02]  /*6220*/  ISETP.GE.AND P5, PT, R8, RZ, PT ;  /* 0x000000ff0800720c */ /* 0x000fc40003fa6270 */
[----:B------:R-:W-:Y:S01]  /*6230*/  IABS R8, R8 ;  /* 0x0000000800087213 */ /* 0x000fe20000000000 */
[----:B------:R-:W-:Y:S01]  /*6240*/  STL [R1+0x72c], R23 ;  /* 0x00072c1701007387 */ /* 0x000fe20000100800 */
[----:B------:R-:W-:Y:S01]  /*6250*/  ISETP.GE.AND P6, PT, R24, RZ, PT ;  /* 0x000000ff1800720c */ /* 0x000fe20003fc6270 */
[--C-:B------:R-:W-:Y:S01]  /*6260*/  @!P1 IMAD.IADD R6, R6, 0x1, -R0.reuse ;  /* 0x0000000106069824 */ /* 0x100fe200078e0a00 */
[----:B------:R-:W-:Y:S01]  /*6270*/  IABS R24, R24 ;  /* 0x0000001800187213 */ /* 0x000fe20000000000 */
[----:B------:R0:W-:Y:S01]  /*6280*/  STL [R1+0x30], R5 ;  /* 0x0000300501007387 */ /* 0x0001e20000100800 */
[----:B------:R-:W-:Y:S01]  /*6290*/  IMAD.HI.U32 R7, R2, R8, RZ ;  /* 0x0000000802077227 */ /* 0x000fe200078e00ff */
[----:B------:R-:W-:Y:S02]  /*62a0*/  LOP3.LUT R12, R9, 0x2c, RZ, 0xfc, !PT ;  /* 0x0000002c090c7812 */ /* 0x000fe400078efcff */
[----:B------:R-:W-:Y:S01]  /*62b0*/  ISETP.GT.U32.AND P1, PT, R0, R6, PT ;  /* 0x000000060000720c */ /* 0x000fe20003f24070 */
[----:B------:R-:W-:Y:S01]  /*62c0*/  IMAD.MOV R7, RZ, RZ, -R7 ;  /* 0x000000ffff077224 */ /* 0x000fe200078e0a07 */
[----:B------:R-:W-:Y:S01]  /*62d0*/  IABS R29, R12 ;  /* 0x0000000c001d7213 */ /* 0x000fe20000000000 */
[----:B------:R-:W-:Y:S01]  /*62e0*/  @!P4 IMAD.IADD R3, R3, 0x1, -R0 ;  /* 0x000000010303c824 */ /* 0x000fe200078e0a00 */
[----:B------:R-:W-:Y:S01]  /*62f0*/  ISETP.GE.AND P4, PT, R26, RZ, PT ;  /* 0x000000ff1a00720c */ /* 0x000fe20003f86270 */
[----:B------:R-:W-:Y:S01]  /*6300*/  IMAD R8, R0, R7, R8 ;  /* 0x0000000700087224 */ /* 0x000fe200078e0208 */
[----:B------:R-:W-:Y:S01]  /*6310*/  IABS R26, R26 ;  /* 0x0000001a001a7213 */ /* 0x000fe20000000000 */
[----:B0-----:R-:W-:Y:S01]  /*6320*/  IMAD.MOV.U32 R5, RZ, RZ, R4 ;  /* 0x000000ffff057224 */ /* 0x001fe200078e0004 */
[C---:B------:R-:W-:Y:S01]  /*6330*/  LOP3.LUT R11, R9.reuse, 0x30, RZ, 0xfc, !PT ;  /* 0x00000030090b7812 */ /* 0x040fe200078efcff */
[----:B------:R-:W-:Y:S01]  /*6340*/  IMAD.HI.U32 R4, R2, R24, RZ ;  /* 0x0000001802047227 */ /* 0x000fe200078e00ff */
[----:B------:R-:W-:-:S02]  /*6350*/  LOP3.LUT R22, R9, 0x20, RZ, 0xfc, !PT ;  /* 0x0000002009167812 */ /* 0x000fc400078efcff */
[----:B------:R-:W-:Y:S01]  /*6360*/  IABS R28, R11 ;  /* 0x0000000b001c7213 */ /* 0x000fe20000000000 */
[----:B------:R-:W-:Y:S01]  /*6370*/  @!P0 IMAD.MOV R5, RZ, RZ, -R5 ;  /* 0x000000ffff058224 */ /* 0x000fe200078e0a05 */
[----:B------:R-:W-:Y:S01]  /*6380*/  ISETP.GE.AND P0, PT, R25, RZ, PT ;  /* 0x000000ff1900720c */ /* 0x000fe20003f06270 */
[----:B------:R-:W-:Y:S01]  /*6390*/  IMAD.MOV R4, RZ, RZ, -R4 ;  /* 0x000000ffff047224 */ /* 0x000fe200078e0a04 */
[----:B------:R-:W-:Y:S01]  /*63a0*/  IABS R25, R25 ;  /* 0x0000001900197213 */ /* 0x000fe20000000000 */
[----:B------:R-:W-:Y:S01]  /*63b0*/  @!P1 IMAD.IADD R6, R6, 0x1, -R0 ;  /* 0x0000000106069824 */ /* 0x000fe200078e0a00 */
[----:B------:R0:W-:Y:S01]  /*63c0*/  STL [R1+0x34], R5 ;  /* 0x0000340501007387 */ /* 0x0001e20000100800 */
[----:B------:R-:W-:Y:S01]  /*63d0*/  IMAD R24, R0, R4, R24 ;  /* 0x0000000400187224 */ /* 0x000fe200078e0218 */
[C---:B------:R-:W-:Y:S01]  /*63e0*/  LOP3.LUT R4, R9.reuse, 0x34, RZ, 0xfc, !PT ;  /* 0x0000003409047812 */ /* 0x040fe200078efcff */
[----:B------:R-:W-:Y:S01]  /*63f0*/  IMAD.HI.U32 R7, R2, R25, RZ ;  /* 0x0000001902077227 */ /* 0x000fe200078e00ff */
[----:B------:R-:W-:-:S02]  /*6400*/  LOP3.LUT R21, R9, 0x1c, RZ, 0xfc, !PT ;  /* 0x0000001c09157812 */ /* 0x000fc400078efcff */
[C---:B------:R-:W-:Y:S01]  /*6410*/  ISETP.GT.U32.AND P1, PT, R0.reuse, R24, PT ;  /* 0x000000180000720c */ /* 0x040fe20003f24070 */
[----:B------:R-:W-:Y:S01]  /*6420*/  IMAD.MOV R7, RZ, RZ, -R7 ;  /* 0x000000ffff077224 */ /* 0x000fe200078e0a07 */
[----:B------:R-:W-:Y:S01]  /*6430*/  IABS R27, R4 ;  /* 0x00000004001b7213 */ /* 0x000fe20000000000 */
[----:B------:R-:W-:Y:S01]  /*6440*/  IMAD.MOV.U32 R13, RZ, RZ, R6 ;  /* 0x000000ffff0d7224 */ /* 0x000fe200078e0006 */
[C---:B------:R-:W-:Y:S01]  /*6450*/  LOP3.LUT R20, R9.reuse, 0x18, RZ, 0xfc, !PT ;  /* 0x0000001809147812 */ /* 0x040fe200078efcff */
[----:B0-----:R-:W-:Y:S01]  /*6460*/  IMAD.MOV.U32 R5, RZ, RZ, R3 ;  /* 0x000000ffff057224 */ /* 0x001fe200078e0003 */
[----:B------:R-:W-:Y:S01]  /*6470*/  LOP3.LUT R19, R9, 0x14, RZ, 0xfc, !PT ;  /* 0x0000001409137812 */ /* 0x000fe200078efcff */
[C---:B------:R-:W-:Y:S02]  /*6480*/  IMAD R25, R0.reuse, R7, R25 ;  /* 0x0000000700197224 */ /* 0x040fe400078e0219 */
[----:B------:R-:W-:Y:S01]  /*6490*/  @!P2 IMAD.MOV R5, RZ, RZ, -R5 ;  /* 0x000000ffff05a224 */ /* 0x000fe200078e0a05 */
[----:B------:R-:W-:Y:S01]  /*64a0*/  ISETP.GT.U32.AND P2, PT, R0, R8, PT ;  /* 0x000000080000720c */ /* 0x000fe20003f44070 */
[----:B------:R-:W-:-:S03]  /*64b0*/  IMAD.HI.U32 R3, R2, R26, RZ ;  /* 0x0000001a02037227 */ /* 0x000fc600078e00ff */
[----:B------:R0:W-:Y:S01]  /*64c0*/  STL [R1+0x38], R5 ;  /* 0x0000380501007387 */ /* 0x0001e20000100800 */
[----:B------:R-:W-:Y:S02]  /*64d0*/  @!P1 IMAD.IADD R24, R24, 0x1, -R0 ;  /* 0x0000000118189824 */ /* 0x000fe400078e0a00 */
[----:B------:R-:W-:Y:S02]  /*64e0*/  IMAD.MOV R3, RZ, RZ, -R3 ;  /* 0x000000ffff037224 */ /* 0x000fe400078e0a03 */
[----:B------:R-:W-:-:S04]  /*64f0*/  IMAD.HI.U32 R6, R2, R29, RZ ;  /* 0x0000001d02067227 */ /* 0x000fc800078e00ff */
[----:B------:R-:W-:Y:S01]  /*6500*/  @!P2 IMAD.IADD R8, R8, 0x1, -R0 ;  /* 0x000000010808a824 */ /* 0x000fe200078e0a00 */
[C---:B------:R-:W-:Y:S01]  /*6510*/  ISETP.GT.U32.AND P2, PT, R0.reuse, R25, PT ;  /* 0x000000190000720c */ /* 0x040fe20003f44070 */
[C---:B------:R-:W-:Y:S01]  /*6520*/  IMAD R26, R0.reuse, R3, R26 ;  /* 0x00000003001a7224 */ /* 0x040fe200078e021a */
[----:B0-----:R-:W-:Y:S01]  /*6530*/  LOP3.LUT R5, R9, 0x28, RZ, 0xfc, !PT ;  /* 0x0000002809057812 */ /* 0x001fe200078efcff */
[----:B------:R-:W-:Y:S01]  /*6540*/  IMAD.MOV R6, RZ, RZ, -R6 ;  /* 0x000000ffff067224 */ /* 0x000fe200078e0a06 */
[----:B------:R-:W-:Y:S01]  /*6550*/  ISETP.GT.U32.AND P1, PT, R0, R8, PT ;  /* 0x000000080000720c */ /* 0x000fe20003f24070 */
[----:B------:R-:W-:-:S04]  /*6560*/  IMAD.HI.U32 R3, R2, R27, RZ ;  /* 0x0000001b02037227 */ /* 0x000fc800078e00ff */
[----:B------:R-:W-:Y:S02]  /*6570*/  @!P3 IMAD.MOV R13, RZ, RZ, -R13 ;  /* 0x000000ffff0db224 */ /* 0x000fe400078e0a0d */
[C---:B------:R-:W-:Y:S01]  /*6580*/  IMAD R29, R0.reuse, R6, R29 ;  /* 0x00000006001d7224 */ /* 0x040fe200078e021d */
[----:B------:R-:W-:Y:S01]  /*6590*/  IABS R6, R22 ;  /* 0x0000001600067213 */ /* 0x000fe20000000000 */
[--C-:B------:R-:W-:Y:S01]  /*65a0*/  @!P2 IMAD.IADD R25, R25, 0x1, -R0.reuse ;  /* 0x000000011919a824 */ /* 0x100fe200078e0a00 */
[----:B------:R-:W-:Y:S01]  /*65b0*/  ISETP.GT.U32.AND P2, PT, R0, R24, PT ;  /* 0x000000180000720c */ /* 0x000fe20003f44070 */
[----:B------:R-:W-:Y:S01]  /*65c0*/  IMAD.MOV R3, RZ, RZ, -R3 ;  /* 0x000000ffff037224 */ /* 0x000fe200078e0a03 */
[----:B------:R0:W-:Y:S01]  /*65d0*/  STL [R1+0x2c], R13 ;  /* 0x00002c0d01007387 */ /* 0x0001e20000100800 */
[----:B------:R-:W-:Y:S01]  /*65e0*/  @!P1 IMAD.IADD R8, R8, 0x1, -R0 ;  /* 0x0000000108089824 */ /* 0x000fe200078e0a00 */
[C---:B------:R-:W-:Y:S01]  /*65f0*/  ISETP.GT.U32.AND P1, PT, R0.reuse, R26, PT ;  /* 0x0000001a0000720c */ /* 0x040fe20003f24070 */
[C---:B------:R-:W-:Y:S01]  /*6600*/  IMAD R27, R0.reuse, R3, R27 ;  /* 0x00000003001b7224 */ /* 0x040fe200078e021b */
[----:B------:R-:W-:Y:S01]  /*6610*/  ISETP.GT.U32.AND P3, PT, R0, R25, PT ;  /* 0x000000190000720c */ /* 0x000fe20003f64070 */
[----:B------:R-:W-:Y:S01]  /*6620*/  IMAD.HI.U32 R10, R2, R28, RZ ;  /* 0x0000001c020a7227 */ /* 0x000fe200078e00ff */
[----:B------:R-:W-:-:S03]  /*6630*/  IABS R3, R5 ;  /* 0x0000000500037213 */ /* 0x000fc60000000000 */
[----:B------:R-:W-:Y:S02]  /*6640*/  IMAD.MOV R10, RZ, RZ, -R10 ;  /* 0x000000ffff0a7224 */ /* 0x000fe400078e0a0a */
[----:B0-----:R-:W-:Y:S02]  /*6650*/  IMAD.MOV.U32 R13, RZ, RZ, R8 ;  /* 0x000000ffff0d7224 */ /* 0x001fe400078e0008 */
[--C-:B------:R-:W-:Y:S01]  /*6660*/  @!P2 IMAD.IADD R24, R24, 0x1, -R0.reuse ;  /* 0x000000011818a824 */ /* 0x100fe200078e0a00 */
[----:B------:R-:W-:Y:S01]  /*6670*/  ISETP.GE.AND P2, PT, R4, RZ, PT ;  /* 0x000000ff0400720c */ /* 0x000fe20003f46270 */
[----:B------:R-:W-:Y:S01]  /*6680*/  @!P1 IMAD.IADD R26, R26, 0x1, -R0 ;  /* 0x000000011a1a9824 */ /* 0x000fe200078e0a00 */
[C---:B------:R-:W-:Y:S01]  /*6690*/  ISETP.GT.U32.AND P1, PT, R0.reuse, R29, PT ;  /* 0x0000001d0000720c */ /* 0x040fe20003f24070 */
[----:B------:R-:W-:Y:S01]  /*66a0*/  @!P5 IMAD.MOV R13, RZ, RZ, -R13 ;  /* 0x000000ffff0dd224 */ /* 0x000fe200078e0a0d */
[----:B------:R-:W-:Y:S01]  /*66b0*/  ISETP.GT.U32.AND P5, PT, R0, R27, PT ;  /* 0x0000001b0000720c */ /* 0x000fe20003fa4070 */
[----:B------:R-:W-:-:S02]  /*66c0*/  @!P6 IMAD.MOV R24, RZ, RZ, -R24 ;  /* 0x000000ffff18e224 */ /* 0x000fc400078e0a18 */
[----:B------:R-:W-:Y:S01]  /*66d0*/  IMAD R28, R0, R10, R28 ;  /* 0x0000000a001c7224 */ /* 0x000fe200078e021c */
[----:B------:R-:W-:Y:S01]  /*66e0*/  STL [R1+0x28], R13 ;  /* 0x0000280d01007387 */ /* 0x000fe20000100800 */
[--C-:B------:R-:W-:Y:S02]  /*66f0*/  @!P3 IMAD.IADD R25, R25, 0x1, -R0.reuse ;  /* 0x000000011919b824 */ /* 0x100fe400078e0a00 */
[----:B------:R-:W-:Y:S01]  /*6700*/  IMAD.HI.U32 R7, R2, R3, RZ ;  /* 0x0000000302077227 */ /* 0x000fe200078e00ff */
[----:B------:R0:W-:Y:S01]  /*6710*/  STL [R1+0x730], R24 ;  /* 0x0007301801007387 */ /* 0x0001e20000100800 */
[C---:B------:R-:W-:Y:S02]  /*6720*/  ISETP.GT.U32.AND P3, PT, R0.reuse, R28, PT ;  /* 0x0000001c0000720c */ /* 0x040fe40003f64070 */
[--C-:B------:R-:W-:Y:S02]  /*6730*/  @!P1 IMAD.IADD R29, R29, 0x1, -R0.reuse ;  /* 0x000000011d1d9824 */ /* 0x100fe400078e0a00 */
[----:B------:R-:W-:Y:S01]  /*6740*/  @!P5 IMAD.IADD R27, R27, 0x1, -R0 ;  /* 0x000000011b1bd824 */ /* 0x000fe200078e0a00 */
[C---:B------:R-:W-:Y:S01]  /*6750*/  ISETP.GT.U32.AND P5, PT, R0.reuse, R26, PT ;  /* 0x0000001a0000720c */ /* 0x040fe20003fa4070 */
[----:B------:R-:W-:Y:S01]  /*6760*/  IMAD.MOV R7, RZ, RZ, -R7 ;  /* 0x000000ffff077224 */ /* 0x000fe200078e0a07 */
[----:B------:R-:W-:Y:S01]  /*6770*/  ISETP.GT.U32.AND P1, PT, R0, R29, PT ;  /* 0x0000001d0000720c */ /* 0x000fe20003f24070 */
[----:B------:R-:W-:Y:S01]  /*6780*/  IMAD.HI.U32 R8, R2, R6, RZ ;  /* 0x0000000602087227 */ /* 0x000fe200078e00ff */
[----:B0-----:R-:W-:-:S02]  /*6790*/  LOP3.LUT R24, R9, 0x24, RZ, 0xfc, !PT ;  /* 0x0000002409187812 */ /* 0x001fc400078efcff */
[C---:B------:R-:W-:Y:S01]  /*67a0*/  ISETP.GT.U32.AND P6, PT, R0.reuse, R27, PT ;  /* 0x0000001b0000720c */ /* 0x040fe20003fc4070 */
[----:B------:R-:W-:Y:S01]  /*67b0*/  IMAD R3, R0, R7, R3 ;  /* 0x0000000700037224 */ /* 0x000fe200078e0203 */
[----:B------:R-:W-:Y:S01]  /*67c0*/  IABS R10, R24 ;  /* 0x00000018000a7213 */ /* 0x000fe20000000000 */
[----:B------:R-:W-:Y:S01]  /*67d0*/  @!P3 IMAD.IADD R28, R28, 0x1, -R0 ;  /* 0x000000011c1cb824 */ /* 0x000fe200078e0a00 */
[----:B------:R-:W-:Y:S02]  /*67e0*/  IABS R7, R21 ;  /* 0x0000001500077213 */ /* 0x000fe40000000000 */
[----:B------:R-:W-:Y:S01]  /*67f0*/  IABS R13, R16 ;  /* 0x00000010000d7213 */ /* 0x000fe20000000000 */
[----:B------:R-:W-:Y:S01]  /*6800*/  IMAD.HI.U32 R4, R2, R10, RZ ;  /* 0x0000000a02047227 */ /* 0x000fe200078e00ff */
[----:B------:R-:W-:-:S03]  /*6810*/  ISETP.GT.U32.AND P3, PT, R0, R28, PT ;  /* 0x0000001c0000720c */ /* 0x000fc60003f64070 */
[----:B------:R-:W-:Y:S02]  /*6820*/  IMAD.MOV R4, RZ, RZ, -R4 ;  /* 0x000000ffff047224 */ /* 0x000fe400078e0a04 */
[----:B------:R-:W-:Y:S02]  /*6830*/  @!P1 IMAD.IADD R29, R29, 0x1, -R0 ;  /* 0x000000011d1d9824 */ /* 0x000fe400078e0a00 */
[C---:B------:R-:W-:Y:S02]  /*6840*/  IMAD R4, R0.reuse, R4, R10 ;  /* 0x0000000400047224 */ /* 0x040fe400078e020a */
[----:B------:R-:W-:Y:S01]  /*6850*/  @!P6 IMAD.IADD R27, R27, 0x1, -R0 ;  /* 0x000000011b1be824 */ /* 0x000fe200078e0a00 */
[----:B------:R-:W-:Y:S01]  /*6860*/  ISETP.GE.AND P6, PT, R11, RZ, PT ;  /* 0x000000ff0b00720c */ /* 0x000fe20003fc6270 */
[----:B------:R-:W-:Y:S01]  /*6870*/  IMAD.MOV R10, RZ, RZ, -R8 ;  /* 0x000000ffff0a7224 */ /* 0x000fe200078e0a08 */
[----:B------:R-:W-:Y:S01]  /*6880*/  ISETP.GT.U32.AND P1, PT, R0, R4, PT ;  /* 0x000000040000720c */ /* 0x000fe20003f24070 */
[----:B------:R-:W-:-:S04]  /*6890*/  IMAD.HI.U32 R11, R2, R7, RZ ;  /* 0x00000007020b7227 */ /* 0x000fc800078e00ff */
[----:B------:R-:W-:Y:S01]  /*68a0*/  @!P5 IMAD.IADD R26, R26, 0x1, -R0 ;  /* 0x000000011a1ad824 */ /* 0x000fe200078e0a00 */
[C---:B------:R-:W-:Y:S01]  /*68b0*/  ISETP.GT.U32.AND P5, PT, R0.reuse, R3, PT ;  /* 0x000000030000720c */ /* 0x040fe20003fa4070 */
[----:B------:R-:W-:Y:S01]  /*68c0*/  IMAD R6, R0, R10, R6 ;  /* 0x0000000a00067224 */ /* 0x000fe200078e0206 */
[----:B------:R-:W-:Y:S01]  /*68d0*/  IABS R10, R20 ;  /* 0x00000014000a7213 */ /* 0x000fe20000000000 */
[----:B------:R-:W-:Y:S01]  /*68e0*/  IMAD.MOV R8, RZ, RZ, -R11 ;  /* 0x000000ffff087224 */ /* 0x000fe200078e0a0b */
[----:B------:R-:W-:Y:S01]  /*68f0*/  IABS R11, R19 ;  /* 0x00000013000b7213 */ /* 0x000fe20000000000 */
[--C-:B------:R-:W-:Y:S01]  /*6900*/  @!P3 IMAD.IADD R28, R28, 0x1, -R0.reuse ;  /* 0x000000011c1cb824 */ /* 0x100fe200078e0a00 */
[----:B------:R-:W-:Y:S01]  /*6910*/  ISETP.GE.AND P3, PT, R12, RZ, PT ;  /* 0x000000ff0c00720c */ /* 0x000fe20003f66270 */
[----:B------:R-:W-:Y:S01]  /*6920*/  @!P1 IMAD.IADD R4, R4, 0x1, -R0 ;  /* 0x0000000104049824 */ /* 0x000fe200078e0a00 */
[C---:B------:R-:W-:Y:S01]  /*6930*/  ISETP.GT.U32.AND P1, PT, R0.reuse, R6, PT ;  /* 0x000000060000720c */ /* 0x040fe20003f24070 */
[----:B------:R-:W-:Y:S01]  /*6940*/  IMAD R7, R0, R8, R7 ;  /* 0x0000000800077224 */ /* 0x000fe200078e0207 */
[----:B------:R-:W-:Y:S01]  /*6950*/  IABS R12, R18 ;  /* 0x00000012000c7213 */ /* 0x000fe20000000000 */
[----:B------:R-:W-:-:S02]  /*6960*/  IMAD.MOV.U32 R8, RZ, RZ, R10 ;  /* 0x000000ffff087224 */ /* 0x000fc400078e000a */
[----:B------:R-:W-:Y:S01]  /*6970*/  @!P5 IMAD.IADD R3, R3, 0x1, -R0 ;  /* 0x000000010303d824 */ /* 0x000fe200078e0a00 */
[----:B------:R-:W-:Y:S01]  /*6980*/  ISETP.GE.AND P5, PT, R5, RZ, PT ;  /* 0x000000ff0500720c */ /* 0x000fe20003fa6270 */
[----:B------:R-:W-:-:S04]  /*6990*/  IMAD.HI.U32 R10, R2, R8, RZ ;  /* 0x00000008020a7227 */ /* 0x000fc800078e00ff */
[----:B------:R-:W-:Y:S02]  /*69a0*/  IMAD.MOV R5, RZ, RZ, -R10 ;  /* 0x000000ffff057224 */ /* 0x000fe400078e0a0a */
[----:B------:R-:W-:Y:S02]  /*69b0*/  IMAD.MOV.U32 R10, RZ, RZ, R11 ;  /* 0x000000ffff0a7224 */ /* 0x000fe400078e000b */
[----:B------:R-:W-:Y:S02]  /*69c0*/  IMAD.MOV.U32 R11, RZ, RZ, R12 ;  /* 0x000000ffff0b7224 */ /* 0x000fe400078e000c */
[----:B------:R-:W-:Y:S02]  /*69d0*/  IMAD.MOV.U32 R12, RZ, RZ, R15 ;  /* 0x000000ffff0c7224 */ /* 0x000fe400078e000f */
[----:B------:R-:W-:Y:S01]  /*69e0*/  @!P1 IMAD.IADD R6, R6, 0x1, -R0 ;  /* 0x0000000106069824 */ /* 0x000fe200078e0a00 */
[----:B------:R-:W-:Y:S01]  /*69f0*/  ISETP.GT.U32.AND P1, PT, R0, R7, PT ;  /* 0x000000070000720c */ /* 0x000fe20003f24070 */
[----:B------:R-:W-:-:S04]  /*6a00*/  IMAD.HI.U32 R15, R2, R10, RZ ;  /* 0x0000000a020f7227 */ /* 0x000fc800078e00ff */
[----:B------:R-:W-:Y:S01]  /*6a10*/  IMAD.MOV R23, RZ, RZ, -R15 ;  /* 0x000000ffff177224 */ /* 0x000fe200078e0a0f */
[----:B------:R-:W-:Y:S01]  /*6a20*/  LOP3.LUT R15, R9, 0x4, RZ, 0xfc, !PT ;  /* 0x00000004090f7812 */ /* 0x000fe200078efcff */
[----:B------:R-:W-:Y:S02]  /*6a30*/  @!P2 IMAD.MOV R27, RZ, RZ, -R27 ;  /* 0x000000ffff1ba224 */ /* 0x000fe400078e0a1b */
[----:B------:R-:W-:Y:S01]  /*6a40*/  IMAD R9, R0, R23, R10 ;  /* 0x0000001700097224 */ /* 0x000fe200078e020a */
[----:B------:R-:W-:Y:S01]  /*6a50*/  IABS R23, R15 ;  /* 0x0000000f00177213 */ /* 0x000fe20000000000 */
[----:B------:R-:W-:-:S04]  /*6a60*/  IMAD.HI.U32 R10, R2, R11, RZ ;  /* 0x0000000b020a7227 */ /* 0x000fc800078e00ff */
[----:B------:R-:W-:Y:S02]  /*6a70*/  IMAD.MOV R10, RZ, RZ, -R10 ;  /* 0x000000ffff0a7224 */ /* 0x000fe400078e0a0a */
[----:B------:R-:W-:Y:S02]  /*6a80*/  @!P1 IMAD.IADD R7, R7, 0x1, -R0 ;  /* 0x0000000107079824 */ /* 0x000fe400078e0a00 */
[C---:B------:R-:W-:Y:S02]  /*6a90*/  IMAD R10, R0.reuse, R10, R11 ;  /* 0x0000000a000a7224 */ /* 0x040fe400078e020b */
[C---:B------:R-:W-:Y:S01]  /*6aa0*/  IMAD R8, R0.reuse, R5, R8 ;  /* 0x0000000500087224 */ /* 0x040fe200078e0208 */
[----:B------:R-:W-:Y:S01]  /*6ab0*/  ISETP.GT.U32.AND P2, PT, R0, R7, PT ;  /* 0x000000070000720c */ /* 0x000fe20003f44070 */
[----:B------:R-:W-:-:S04]  /*6ac0*/  IMAD.HI.U32 R11, R2, R12, RZ ;  /* 0x0000000c020b7227 */ /* 0x000fc800078e00ff */
[----:B------:R-:W-:Y:S01]  /*6ad0*/  @!P0 IMAD.MOV R25, RZ, RZ, -R25 ;  /* 0x000000ffff198224 */ /* 0x000fe200078e0a19 */
[----:B------:R-:W-:Y:S01]  /*6ae0*/  ISETP.GT.U32.AND P0, PT, R0, R3, PT ;  /* 0x000000030000720c */ /* 0x000fe20003f04070 */
[----:B------:R-:W-:-:S04]  /*6af0*/  IMAD.HI.U32 R5, R2, R13, RZ ;  /* 0x0000000d02057227 */ /* 0x000fc800078e00ff */
[----:B------:R-:W-:Y:S01]  /*6b00*/  @!P4 IMAD.MOV R26, RZ, RZ, -R26 ;  /* 0x000000ffff1ac224 */ /* 0x000fe200078e0a1a */
[C---:B------:R-:W-:Y:S01]  /*6b10*/  ISETP.GT.U32.AND P4, PT, R0.reuse, R6, PT ;  /* 0x000000060000720c */ /* 0x040fe20003f84070 */
[----:B------:R-:W-:Y:S02]  /*6b20*/  IMAD.MOV R11, RZ, RZ, -R11 ;  /* 0x000000ffff0b7224 */ /* 0x000fe400078e0a0b */
[----:B------:R-:W-:Y:S02]  /*6b30*/  IMAD.MOV R5, RZ, RZ, -R5 ;  /* 0x000000ffff057224 */ /* 0x000fe400078e0a05 */
[C---:B------:R-:W-:Y:S02]  /*6b40*/  IMAD R11, R0.reuse, R11, R12 ;  /* 0x0000000b000b7224 */ /* 0x040fe400078e020c */
[----:B------:R-:W-:Y:S01]  /*6b50*/  @!P6 IMAD.MOV R28, RZ, RZ, -R28 ;  /* 0x000000ffff1ce224 */ /* 0x000fe200078e0a1c */
[C---:B------:R-:W-:Y:S01]  /*6b60*/  ISETP.GT.U32.AND P6, PT, R0.reuse, R8, PT ;  /* 0x000000080000720c */ /* 0x040fe20003fc4070 */
[----:B------:R-:W-:-:S02]  /*6b70*/  IMAD R12, R0, R5, R13 ;  /* 0x00000005000c7224 */ /* 0x000fc400078e020d */
[----:B------:R-:W-:Y:S01]  /*6b80*/  @!P3 IMAD.MOV R29, RZ, RZ, -R29 ;  /* 0x000000ffff1db224 */ /* 0x000fe200078e0a1d */
[C---:B------:R-:W-:Y:S02]  /*6b90*/  ISETP.GT.U32.AND P3, PT, R0.reuse, R9, PT ;  /* 0x000000090000720c */ /* 0x040fe40003f64070 */
[C---:B------:R-:W-:Y:S01]  /*6ba0*/  ISETP.GT.U32.AND P1, PT, R0.reuse, R4, PT ;  /* 0x000000040000720c */ /* 0x040fe20003f24070 */
[--C-:B------:R-:W-:Y:S01]  /*6bb0*/  @!P2 IMAD.IADD R7, R7, 0x1, -R0.reuse ;  /* 0x000000010707a824 */ /* 0x100fe200078e0a00 */
[C---:B------:R-:W-:Y:S01]  /*6bc0*/  ISETP.GT.U32.AND P2, PT, R0.reuse, R12, PT ;  /* 0x0000000c0000720c */ /* 0x040fe20003f44070 */
[--C-:B------:R-:W-:Y:S01]  /*6bd0*/  @!P0 IMAD.IADD R3, R3, 0x1, -R0.reuse ;  /* 0x0000000103038824 */ /* 0x100fe200078e0a00 */
[----:B------:R-:W-:Y:S01]  /*6be0*/  ISETP.GT.U32.AND P0, PT, R0, R10, PT ;  /* 0x0000000a0000720c */ /* 0x000fe20003f04070 */
[----:B------:R-:W-:Y:S01]  /*6bf0*/  IMAD.HI.U32 R2, R2, R23, RZ ;  /* 0x0000001702027227 */ /* 0x000fe200078e00ff */
[----:B------:R-:W3:Y:S03]  /*6c00*/  LDL.LU R13, [R1+0x768] ;  /* 0x00076800010d7983 */ /* 0x000ee60000300800 */
[----:B------:R-:W-:Y:S01]  /*6c10*/  @!P4 IMAD.IADD R6, R6, 0x1, -R0 ;  /* 0x000000010606c824 */ /* 0x000fe200078e0a00 */
[----:B------:R-:W-:Y:S01]  /*6c20*/  ISETP.GE.AND P4, PT, R24, RZ, PT ;  /* 0x000000ff1800720c */ /* 0x000fe20003f86270 */
[----:B------:R-:W-:Y:S01]  /*6c30*/  IMAD.MOV R2, RZ, RZ, -R2 ;  /* 0x000000ffff027224 */ /* 0x000fe200078e0a02 */
[----:B------:R-:W5:Y:S01]  /*6c40*/  LDL.LU R5, [R1+0x764] ;  /* 0x0007640001057983 */ /* 0x000f620000300800 */
[--C-:B------:R-:W-:Y:S01]  /*6c50*/  @!P6 IMAD.IADD R8, R8, 0x1, -R0.reuse ;  /* 0x000000010808e824 */ /* 0x100fe200078e0a00 */
[----:B------:R-:W-:Y:S01]  /*6c60*/  ISETP.GE.AND P6, PT, R22, RZ, PT ;  /* 0x000000ff1600720c */ /* 0x000fe20003fc6270 */
[--C-:B------:R-:W-:Y:S01]  /*6c70*/  @!P3 IMAD.IADD R9, R9, 0x1, -R0.reuse ;  /* 0x000000010909b824 */ /* 0x100fe200078e0a00 */
[----:B------:R-:W-:Y:S01]  /*6c80*/  ISETP.GE.AND P3, PT, R21, RZ, PT ;  /* 0x000000ff1500720c */ /* 0x000fe20003f66270 */
[--C-:B------:R-:W-:Y:S01]  /*6c90*/  @!P1 IMAD.IADD R4, R4, 0x1, -R0.reuse ;  /* 0x0000000104049824 */ /* 0x100fe200078e0a00 */
[C---:B------:R-:W-:Y:S01]  /*6ca0*/  ISETP.GT.U32.AND P1, PT, R0.reuse, R11, PT ;  /* 0x0000000b0000720c */ /* 0x040fe20003f24070 */
[----:B------:R-:W-:Y:S01]  /*6cb0*/  IMAD R2, R0, R2, R23 ;  /* 0x0000000200027224 */ /* 0x000fe200078e0217 */
[----:B------:R-:W-:Y:S01]  /*6cc0*/  STL [R1+0x734], R25 ;  /* 0x0007341901007387 */ /* 0x000fe20000100800 */
[--C-:B------:R-:W-:Y:S01]  /*6cd0*/  @!P2 IMAD.IADD R12, R12, 0x1, -R0.reuse ;  /* 0x000000010c0ca824 */ /* 0x100fe200078e0a00 */
[----:B------:R-:W-:Y:S01]  /*6ce0*/  ISETP.GT.U32.AND P2, PT, R0, R8, PT ;  /* 0x000000080000720c */ /* 0x000fe20003f44070 */
[----:B------:R-:W-:Y:S01]  /*6cf0*/  @!P0 IMAD.IADD R10, R10, 0x1, -R0 ;  /* 0x000000010a0a8824 */ /* 0x000fe200078e0a00 */
[C---:B------:R-:W-:Y:S01]  /*6d00*/  ISETP.GT.U32.AND P0, PT, R0.reuse, R2, PT ;  /* 0x000000020000720c */ /* 0x040fe20003f04070 */
[----:B------:R-:W-:Y:S01]  /*6d10*/  @!P4 IMAD.MOV R4, RZ, RZ, -R4 ;  /* 0x000000ffff04c224 */ /* 0x000fe200078e0a04 */
[C---:B------:R-:W-:Y:S01]  /*6d20*/  ISETP.GT.U32.AND P4, PT, R0.reuse, R9, PT ;  /* 0x000000090000720c */ /* 0x040fe20003f84070 */
[----:B------:R-:W-:Y:S01]  /*6d30*/  @!P5 IMAD.MOV R3, RZ, RZ, -R3 ;  /* 0x000000ffff03d224 */ /* 0x000fe200078e0a03 */
[C---:B------:R-:W-:Y:S01]  /*6d40*/  ISETP.GT.U32.AND P5, PT, R0.reuse, R10, PT ;  /* 0x0000000a0000720c */ /* 0x040fe20003fa4070 */
[----:B------:R-:W-:Y:S01]  /*6d50*/  STL [R1+0x738], R26 ;  /* 0x0007381a01007387 */ /* 0x000fe20000100800 */
[----:B------:R-:W-:Y:S01]  /*6d60*/  @!P6 IMAD.MOV R6, RZ, RZ, -R6 ;  /* 0x000000ffff06e224 */ /* 0x000fe200078e0a06 */
[----:B------:R-:W-:Y:S01]  /*6d70*/  ISETP.GT.U32.AND P6, PT, R0, R12, PT ;  /* 0x0000000c0000720c */ /* 0x000fe20003fc4070 */
[----:B------:R-:W-:Y:S01]  /*6d80*/  @!P3 IMAD.MOV R7, RZ, RZ, -R7 ;  /* 0x000000ffff07b224 */ /* 0x000fe200078e0a07 */
[----:B------:R-:W-:Y:S01]  /*6d90*/  STL [R1+0x73c], R27 ;  /* 0x00073c1b01007387 */ /* 0x000fe20000100800 */
[--C-:B------:R-:W-:Y:S01]  /*6da0*/  @!P1 IMAD.IADD R11, R11, 0x1, -R0.reuse ;  /* 0x000000010b0b9824 */ /* 0x100fe200078e0a00 */
[----:B------:R-:W-:Y:S01]  /*6db0*/  ISETP.GE.AND P1, PT, R20, RZ, PT ;  /* 0x000000ff1400720c */ /* 0x000fe20003f26270 */
[--C-:B------:R-:W-:Y:S01]  /*6dc0*/  @!P2 IMAD.IADD R8, R8, 0x1, -R0.reuse ;  /* 0x000000010808a824 */ /* 0x100fe200078e0a00 */
[----:B------:R-:W-:Y:S01]  /*6dd0*/  STL [R1+0x744], R28 ;  /* 0x0007441c01007387 */ /* 0x000fe20000100800 */
[--C-:B------:R-:W-:Y:S01]  /*6de0*/  @!P0 IMAD.IADD R2, R2, 0x1, -R0.reuse ;  /* 0x0000000102028824 */ /* 0x100fe200078e0a00 */
[----:B------:R-:W-:Y:S01]  /*6df0*/  ISETP.GE.AND P2, PT, R19, RZ, PT ;  /* 0x000000ff1300720c */ /* 0x000fe20003f46270 */
[--C-:B------:R-:W-:Y:S01]  /*6e00*/  @!P4 IMAD.IADD R9, R9, 0x1, -R0.reuse ;  /* 0x000000010909c824 */ /* 0x100fe200078e0a00 */
[----:B------:R-:W-:Y:S01]  /*6e10*/  STL [R1+0x748], R29 ;  /* 0x0007481d01007387 */ /* 0x000fe20000100800 */
[----:B------:R-:W-:Y:S01]  /*6e20*/  ISETP.GT.U32.AND P0, PT, R0, R11, PT ;  /* 0x0000000b0000720c */ /* 0x000fe20003f04070 */
[--C-:B------:R-:W-:Y:S01]  /*6e30*/  @!P5 IMAD.IADD R10, R10, 0x1, -R0.reuse ;  /* 0x000000010a0ad824 */ /* 0x100fe200078e0a00 */
[----:B------:R-:W-:Y:S01]  /*6e40*/  ISETP.GE.AND P4, PT, R18, RZ, PT ;  /* 0x000000ff1200720c */ /* 0x000fe20003f86270 */
[----:B------:R3:W-:Y:S01]  /*6e50*/  STL [R1+0x74c], R3 ;  /* 0x00074c0301007387 */ /* 0x0007e20000100800 */
[----:B------:R-:W-:Y:S01]  /*6e60*/  ISETP.GE.AND P5, PT, R17, RZ, PT ;  /* 0x000000ff1100720c */ /* 0x000fe20003fa6270 */
[----:B------:R-:W-:Y:S01]  /*6e70*/  @!P6 IMAD.IADD R12, R12, 0x1, -R0 ;  /* 0x000000010c0ce824 */ /* 0x000fe200078e0a00 */
[----:B------:R-:W-:Y:S01]  /*6e80*/  ISETP.GT.U32.AND P3, PT, R0, R2, PT ;  /* 0x000000020000720c */ /* 0x000fe20003f64070 */
[----:B------:R-:W-:Y:S01]  /*6e90*/  STL [R1+0x750], R4 ;  /* 0x0007500401007387 */ /* 0x000fe20000100800 */
[----:B------:R-:W-:-:S03]  /*6ea0*/  USHF.R.S32.HI UR5, URZ, 0x1f, UR4 ;  /* 0x0000001fff057899 */ /* 0x000fc60008011404 */
[----:B------:R-:W-:Y:S04]  /*6eb0*/  STL [R1+0x754], R6 ;  /* 0x0007540601007387 */ /* 0x000fe80000100800 */
[----:B------:R-:W-:Y:S04]  /*6ec0*/  STL [R1+0x758], R7 ;  /* 0x0007580701007387 */ /* 0x000fe80000100800 */
[----:B------:R-:W2:Y:S01]  /*6ed0*/  LDL.LU R19, [R1+0x20] ;  /* 0x0000200001137983 */ /* 0x000ea20000300800 */
[----:B------:R-:W-:Y:S01]  /*6ee0*/  @!P0 IMAD.IADD R11, R11, 0x1, -R0 ;  /* 0x000000010b0b8824 */ /* 0x000fe200078e0a00 */
[----:B------:R-:W-:-:S02]  /*6ef0*/  ISETP.GE.AND P0, PT, R16, RZ, PT ;  /* 0x000000ff1000720c */ /* 0x000fc40003f06270 */
[----:B------:R-:W4:Y:S04]  /*6f00*/  LDL.LU R18, [R1+0x14] ;  /* 0x0000140001127983 */ /* 0x000f280000300800 */
[----:B------:R-:W4:Y:S01]  /*6f10*/  LDL.LU R17, [R1+0x4] ;  /* 0x0000040001117983 */ /* 0x000f220000300800 */
[----:B------:R-:W-:Y:S01]  /*6f20*/  ISETP.GE.AND P6, PT, R15, RZ, PT ;  /* 0x000000ff0f00720c */ /* 0x000fe20003fc6270 */
[----:B------:R-:W-:Y:S02]  /*6f30*/  @!P3 IMAD.IADD R2, R2, 0x1, -R0 ;  /* 0x000000010202b824 */ /* 0x000fe400078e0a00 */
[----:B------:R-:W4:Y:S04]  /*6f40*/  LDL.LU R16, [R1] ;  /* 0x0000000001107983 */ /* 0x000f280000300800 */
[----:B------:R-:W4:Y:S04]  /*6f50*/  LDL.LU R23, [R1+0x7c] ;  /* 0x00007c0001177983 */ /* 0x000f280000300800 */
[----:B------:R-:W4:Y:S04]  /*6f60*/  LDL.LU R22, [R1+0x90] ;  /* 0x0000900001167983 */ /* 0x000f280000300800 */
[----:B------:R-:W4:Y:S01]  /*6f70*/  LDL.LU R15, [R1+0xb4] ;  /* 0x0000b400010f7983 */ /* 0x000f220000300800 */
[----:B------:R-:W-:-:S02]  /*6f80*/  @!P1 IMAD.MOV R8, RZ, RZ, -R8 ;  /* 0x000000ffff089224 */ /* 0x000fc400078e0a08 */
[----:B------:R-:W-:-:S03]  /*6f90*/  @!P2 IMAD.MOV R9, RZ, RZ, -R9 ;  /* 0x000000ffff09a224 */ /* 0x000fc600078e0a09 */
[----:B------:R-:W-:Y:S04]  /*6fa0*/  STL [R1+0x75c], R8 ;  /* 0x00075c0801007387 */ /* 0x000fe80000100800 */
[----:B------:R-:W-:Y:S04]  /*6fb0*/  STL [R1+0x760], R9 ;  /* 0x0007600901007387 */ /* 0x000fe80000100800 */
[----:B------:R-:W4:Y:S01]  /*6fc0*/  LDL.LU R21, [R1+0xb8] ;  /* 0x0000b80001157983 */ /* 0x000f220000300800 */
[----:B-----5:R-:W-:Y:S02]  /*6fd0*/  ISETP.NE.AND P3, PT, R5, RZ, PT ;  /* 0x000000ff0500720c */ /* 0x020fe40003f65270 */
[----:B------:R-:W-:-:S04]  /*6fe0*/  LOP3.LUT R5, RZ, R5, RZ, 0x33, !PT ;  /* 0x00000005ff057212 */ /* 0x000fc800078e33ff */
[----:B---3--:R-:W-:-:S05]  /*6ff0*/  SEL R3, R5, R13, !P3 ;  /* 0x0000000d05037207 */ /* 0x008fca0005800000 */
[----:B------:R4:W-:Y:S04]  /*7000*/  STL [R1+0x18], R3 ;  /* 0x0000180301007387 */ /* 0x0009e80000100800 */
[----:B------:R-:W3:Y:S01]  /*7010*/  LDL.LU R20, [R1+0xbc] ;  /* 0x0000bc0001147983 */ /* 0x000ee20000300800 */
[C---:B--2---:R-:W-:Y:S02]  /*7020*/  SEL R0, R5.reuse, R19, !P3 ;  /* 0x0000001305007207 */ /* 0x044fe40005800000 */
[----:B----4-:R-:W-:-:S03]  /*7030*/  SEL R3, R5, R18, !P3 ;  /* 0x0000001205037207 */ /* 0x010fc60005800000 */
[----:B------:R0:W-:Y:S04]  /*7040*/  STL [R1+0x10], R0 ;  /* 0x0000100001007387 */ /* 0x0001e80000100800 */
[----:B------:R-:W2:Y:S01]  /*7050*/  LDL.LU R13, [R1+0x1c8] ;  /* 0x0001c800010d7983 */ /* 0x000ea20000300800 */
[----:B0-----:R-:W-:-:S03]  /*7060*/  SEL R0, R5, R17, !P3 ;  /* 0x0000001105007207 */ /* 0x001fc60005800000 */
[----:B------:R-:W-:Y:S04]  /*7070*/  STL [R1+0xc], R3 ;  /* 0x00000c0301007387 */ /* 0x000fe80000100800 */
[----:B------:R-:W4:Y:S04]  /*7080*/  LDL.LU R9, [R1+0x1cc] ;  /* 0x0001cc0001097983 */ /* 0x000f280000300800 */
[----:B------:R0:W-:Y:S01]  /*7090*/  STL [R1+0x8], R0 ;  /* 0x0000080001007387 */ /* 0x0001e20000100800 */
[----:B------:R-:W-:-:S03]  /*70a0*/  SEL R4, R5, R16, !P3 ;  /* 0x0000001005047207 */ /* 0x000fc60005800000 */
[----:B------:R-:W5:Y:S04]  /*70b0*/  LDL.LU R8, [R1+0xc0] ;  /* 0x0000c00001087983 */ /* 0x000f680000300800 */
[----:B0-----:R-:W4:Y:S04]  /*70c0*/  LDL.LU R0, [R1+0x1bc] ;  /* 0x0001bc0001007983 */ /* 0x001f280000300800 */
[----:B------:R-:W4:Y:S04]  /*70d0*/  LDL.LU R7, [R1+0x1c0] ;  /* 0x0001c00001077983 */ /* 0x000f280000300800 */
[----:B------:R-:W4:Y:S04]  /*70e0*/  LDL.LU R6, [R1+0x110] ;  /* 0x0001100001067983 */ /* 0x000f280000300800 */
[----:B------:R-:W4:Y:S01]  /*70f0*/  LDL.LU R24, [R1+0x1b0] ;  /* 0x0001b00001187983 */ /* 0x000f220000300800 */
[----:B------:R-:W-:-:S03]  /*7100*/  SEL R3, R5, R14, !P3 ;  /* 0x0000000e05037207 */ /* 0x000fc60005800000 */
[----:B------:R-:W4:Y:S04]  /*7110*/  LDL.LU R19, [R1+0x1b4] ;  /* 0x0001b40001137983 */ /* 0x000f280000300800 */
[----:B------:R-:W4:Y:S04]  /*7120*/  LDL.LU R18, [R1+0x1b8] ;  /* 0x0001b80001127983 */ /* 0x000f280000300800 */
[----:B------:R-:W4:Y:S04]  /*7130*/  LDL.LU R16, [R1+0x180] ;  /* 0x0001800001107983 */ /* 0x000f280000300800 */
[----:B------:R0:W-:Y:S04]  /*7140*/  STL [R1+0x4], R4 ;  /* 0x0000040401007387 */ /* 0x0001e80000100800 */
[----:B------:R-:W4:Y:S04]  /*7150*/  LDL.LU R14, [R1+0x1c4] ;  /* 0x0001c400010e7983 */ /* 0x000f280000300800 */
[----:B------:R-:W5:Y:S01]  /*7160*/  LDL.LU R17, [R1+0x188] ;  /* 0x0001880001117983 */ /* 0x000f620000300800 */
[----:B0-----:R-:W-:-:S03]  /*7170*/  SEL R4, R5, R23, !P3 ;  /* 0x0000001705047207 */ /* 0x001fc60005800000 */
[----:B------:R0:W-:Y:S01]  /*7180*/  STL [R1], R3 ;  /* 0x0000000301007387 */ /* 0x0001e20000100800 */
[----:B------:R-:W-:-:S03]  /*7190*/  SEL R15, R5, R15, !P3 ;  /* 0x0000000f050f7207 */ /* 0x000fc60005800000 */
[----:B------:R1:W-:Y:S01]  /*71a0*/  STL [R1+0x14], R4 ;  /* 0x0000140401007387 */ /* 0x0003e20000100800 */
[----:B0-----:R-:W-:-:S03]  /*71b0*/  SEL R3, R5, R22, !P3 ;  /* 0x0000001605037207 */ /* 0x001fc60005800000 */
[----:B-1----:R-:W5:Y:S04]  /*71c0*/  LDL.LU R4, [R1+0xc8] ;  /* 0x0000c80001047983 */ /* 0x002f680000300800 */
[----:B------:R0:W-:Y:S04]  /*71d0*/  STL [R1+0x20], R3 ;  /* 0x0000200301007387 */ /* 0x0001e80000100800 */
[----:B0-----:R-:W5:Y:S04]  /*71e0*/  LDL.LU R3, [R1+0xd0] ;  /* 0x0000d00001037983 */ /* 0x001f680000300800 */
[----:B------:R0:W-:Y:S04]  /*71f0*/  STL [R1+0x24], R15 ;  /* 0x0000240f01007387 */ /* 0x0001e80000100800 */
[----:B------:R-:W5:Y:S04]  /*7200*/  LDL.LU R29, [R1+0xf4] ;  /* 0x0000f400011d7983 */ /* 0x000f680000300800 */
[----:B------:R-:W5:Y:S04]  /*7210*/  LDL.LU R28, [R1+0xfc] ;  /* 0x0000fc00011c7983 */ /* 0x000f680000300800 */
[----:B------:R-:W5:Y:S04]  /*7220*/  LDL.LU R27, [R1+0x104] ;  /* 0x00010400011b7983 */ /* 0x000f680000300800 */
[----:B------:R-:W5:Y:S04]  /*7230*/  LDL.LU R26, [R1+0x108] ;  /* 0x00010800011a7983 */ /* 0x000f680000300800 */
[----:B------:R-:W5:Y:S04]  /*7240*/  LDL.LU R25, [R1+0x10c] ;  /* 0x00010c0001197983 */ /* 0x000f680000300800 */
[----:B------:R-:W5:Y:S04]  /*7250*/  LDL.LU R23, [R1+0xf8] ;  /* 0x0000f80001177983 */ /* 0x000f680000300800 */
[----:B------:R-:W5:Y:S04]  /*7260*/  LDL.LU R22, [R1+0x114] ;  /* 0x0001140001167983 */ /* 0x000f680000300800 */
[----:B0-----:R-:W5:Y:S01]  /*7270*/  LDL.LU R15, [R1+0x118] ;  /* 0x00011800010f7983 */ /* 0x001f620000300800 */
[----:B------:R-:W-:-:S05]  /*7280*/  SEL R21, R5, R21, !P3 ;  /* 0x0000001505157207 */ /* 0x000fca0005800000 */
[----:B------:R0:W-:Y:S04]  /*7290*/  STL [R1+0x40], R21 ;  /* 0x0000401501007387 */ /* 0x0001e80000100800 */
[----:B0-----:R-:W5:Y:S01]  /*72a0*/  LDL.LU R21, [R1+0x11c] ;  /* 0x00011c0001157983 */ /* 0x001f620000300800 */
[----:B---3--:R-:W-:-:S05]  /*72b0*/  SEL R20, R5, R20, !P3 ;  /* 0x0000001405147207 */ /* 0x008fca0005800000 */
[----:B------:R0:W-:Y:S04]  /*72c0*/  STL [R1+0x44], R20 ;  /* 0x0000441401007387 */ /* 0x0001e80000100800 */
[----:B0-----:R-:W3:Y:S01]  /*72d0*/  LDL.LU R20, [R1+0x120] ;  /* 0x0001200001147983 */ /* 0x001ee20000300800 */
[C---:B--2---:R-:W-:Y:S02]  /*72e0*/  SEL R13, R5.reuse, R13, !P3 ;  /* 0x0000000d050d7207 */ /* 0x044fe40005800000 */
[----:B----4-:R-:W-:-:S05]  /*72f0*/  SEL R14, R5, R14, !P3 ;  /* 0x0000000e050e7207 */ /* 0x010fca0005800000 */
[----:B------:R0:W-:Y:S04]  /*7300*/  STL [R1+0x48], R14 ;  /* 0x0000480e01007387 */ /* 0x0001e80000100800 */
[----:B------:R5:W-:Y:S01]  /*7310*/  STL [R1+0x50], R13 ;  /* 0x0000500d01007387 */ /* 0x000be20000100800 */
[C---:B0-----:R-:W-:Y:S02]  /*7320*/  SEL R14, R5.reuse, R9, !P3 ;  /* 0x00000009050e7207 */ /* 0x041fe40005800000 */
[C---:B------:R-:W-:Y:S02]  /*7330*/  SEL R9, R5.reuse, R0, !P3 ;  /* 0x0000000005097207 */ /* 0x040fe40005800000 */
[C---:B-----5:R-:W-:Y:S02]  /*7340*/  SEL R13, R5.reuse, R8, !P3 ;  /* 0x00000008050d7207 */ /* 0x060fe40005800000 */
[C---:B------:R-:W-:Y:S01]  /*7350*/  SEL R8, R5.reuse, R7, !P3 ;  /* 0x0000000705087207 */ /* 0x040fe20005800000 */
[----:B------:R-:W-:Y:S01]  /*7360*/  STL [R1+0x54], R14 ;  /* 0x0000540e01007387 */ /* 0x000fe20000100800 */
[----:B------:R-:W-:-:S02]  /*7370*/  SEL R0, R5, R6, !P3 ;  /* 0x0000000605007207 */ /* 0x000fc40005800000 */
[C---:B------:R-:W-:Y:S01]  /*7380*/  SEL R7, R5.reuse, R24, !P3 ;  /* 0x0000001805077207 */ /* 0x040fe20005800000 */
[----:B------:R-:W-:Y:S01]  /*7390*/  STL [R1+0x60], R13 ;  /* 0x0000600d01007387 */ /* 0x000fe20000100800 */
[----:B------:R-:W-:-:S03]  /*73a0*/  SEL R6, R5, R19, !P3 ;  /* 0x0000001305067207 */ /* 0x000fc60005800000 */
[----:B------:R-:W-:Y:S04]  /*73b0*/  STL [R1+0x64], R9 ;  /* 0x0000640901007387 */ /* 0x000fe80000100800 */
[----:B------:R-:W-:Y:S04]  /*73c0*/  STL [R1+0x6c], R8 ;  /* 0x00006c0801007387 */ /* 0x000fe80000100800 */
[----:B------:R0:W-:Y:S04]  /*73d0*/  STL [R1+0x7c], R0 ;  /* 0x00007c0001007387 */ /* 0x0001e80000100800 */
[----:B------:R-:W-:Y:S04]  /*73e0*/  STL [R1+0x90], R7 ;  /* 0x0000900701007387 */ /* 0x000fe80000100800 */
[----:B------:R-:W2:Y:S01]  /*73f0*/  LDL.LU R19, [R1+0x124] ;  /* 0x0001240001137983 */ /* 0x000ea20000300800 */
[----:B0-----:R-:W-:-:S03]  /*7400*/  SEL R0, R5, R18, !P3 ;  /* 0x0000001205007207 */ /* 0x001fc60005800000 */
[----:B------:R0:W-:Y:S04]  /*7410*/  STL [R1+0xb4], R6 ;  /* 0x0000b40601007387 */ /* 0x0001e80000100800 */
[----:B------:R1:W-:Y:S01]  /*7420*/  STL [R1+0xb8], R0 ;  /* 0x0000b80001007387 */ /* 0x0003e20000100800 */
[----:B0-----:R-:W-:-:S03]  /*7430*/  SEL R6, R5, R16, !P3 ;  /* 0x0000001005067207 */ /* 0x001fc60005800000 */
[----:B------:R-:W4:Y:S01]  /*7440*/  LDL.LU R16, [R1+0x128] ;  /* 0x0001280001107983 */ /* 0x000f220000300800 */
[----:B-1----:R-:W-:-:S03]  /*7450*/  SEL R0, R5, R17, !P3 ;  /* 0x0000001105007207 */ /* 0x002fc60005800000 */
[----:B------:R-:W-:Y:S04]  /*7460*/  STL [R1+0xbc], R6 ;  /* 0x0000bc0601007387 */ /* 0x000fe80000100800 */
[----:B------:R-:W5:Y:S04]  /*7470*/  LDL.LU R24, [R1+0x130] ;  /* 0x0001300001187983 */ /* 0x000f680000300800 */
[----:B------:R-:W5:Y:S04]  /*7480*/  LDL.LU R18, [R1+0x134] ;  /* 0x0001340001127983 */ /* 0x000f680000300800 */
[----:B------:R0:W-:Y:S04]  /*7490*/  STL [R1+0xc0], R0 ;  /* 0x0000c00001007387 */ /* 0x0001e80000100800 */
[----:B------:R-:W5:Y:S01]  /*74a0*/  LDL.LU R17, [R1+0x138] ;  /* 0x0001380001117983 */ /* 0x000f620000300800 */
[----:B0-----:R-:W-:-:S02]  /*74b0*/  SEL R0, R5, R4, !P3 ;  /* 0x0000000405007207 */ /* 0x001fc40005800000 */
[C---:B------:R-:W-:Y:S02]  /*74c0*/  SEL R4, R5.reuse, R3, !P3 ;  /* 0x0000000305047207 */ /* 0x040fe40005800000 */
[C---:B------:R-:W-:Y:S01]  /*74d0*/  SEL R3, R5.reuse, R29, !P3 ;  /* 0x0000001d05037207 */ /* 0x040fe20005800000 */
[----:B------:R0:W-:Y:S04]  /*74e0*/  STL [R1+0xc8], R0 ;  /* 0x0000c80001007387 */ /* 0x0001e80000100800 */
[----:B------:R1:W-:Y:S04]  /*74f0*/  STL [R1+0xd0], R4 ;  /* 0x0000d00401007387 */ /* 0x0003e80000100800 */
[----:B------:R1:W-:Y:S01]  /*7500*/  STL [R1+0xf4], R3 ;  /* 0x0000f40301007387 */ /* 0x0003e20000100800 */
[----:B0-----:R-:W-:-:S02]  /*7510*/  SEL R0, R5, R28, !P3 ;  /* 0x0000001c05007207 */ /* 0x001fc40005800000 */
[----:B-1----:R-:W-:-:S03]  /*7520*/  SEL R4, R5, R27, !P3 ;  /* 0x0000001b05047207 */ /* 0x002fc60005800000 */
[----:B------:R0:W-:Y:S01]  /*7530*/  STL [R1+0xfc], R0 ;  /* 0x0000fc0001007387 */ /* 0x0001e20000100800 */
[----:B------:R-:W-:-:S03]  /*7540*/  SEL R3, R5, R26, !P3 ;  /* 0x0000001a05037207 */ /* 0x000fc60005800000 */
[----:B------:R1:W-:Y:S04]  /*7550*/  STL [R1+0x104], R4 ;  /* 0x0001040401007387 */ /* 0x0003e80000100800 */
[----:B------:R1:W-:Y:S01]  /*7560*/  STL [R1+0x108], R3 ;  /* 0x0001080301007387 */ /* 0x0003e20000100800 */
[C---:B0-----:R-:W-:Y:S02]  /*7570*/  SEL R0, R5.reuse, R25, !P3 ;  /* 0x0000001905007207 */ /* 0x041fe40005800000 */
[----:B-1----:R-:W-:-:S03]  /*7580*/  SEL R4, R5, R23, !P3 ;  /* 0x0000001705047207 */ /* 0x002fc60005800000 */
[----:B------:R0:W-:Y:S01]  /*7590*/  STL [R1+0x10c], R0 ;  /* 0x00010c0001007387 */ /* 0x0001e20000100800 */
[----:B------:R-:W-:-:S03]  /*75a0*/  SEL R3, R5, R22, !P3 ;  /* 0x0000001605037207 */ /* 0x000fc60005800000 */
[----:B------:R-:W-:Y:S04]  /*75b0*/  STL [R1+0x110], R4 ;  /* 0x0001100401007387 */ /* 0x000fe80000100800 */
[----:B------:R-:W5:Y:S01]  /*75c0*/  LDL.LU R23, [R1+0x140] ;  /* 0x0001400001177983 */ /* 0x000f620000300800 */
[----:B0-----:R-:W-:-:S03]  /*75d0*/  SEL R0, R5, R15, !P3 ;  /* 0x0000000f05007207 */ /* 0x001fc60005800000 */
[----:B------:R0:W-:Y:S04]  /*75e0*/  STL [R1+0x114], R3 ;  /* 0x0001140301007387 */ /* 0x0001e80000100800 */
[----:B------:R-:W5:Y:S01]  /*75f0*/  LDL.LU R15, [R1+0x144] ;  /* 0x00014400010f7983 */ /* 0x000f620000300800 */
[----:B0-----:R-:W-:-:S03]  /*7600*/  SEL R3, R5, R21, !P3 ;  /* 0x0000001505037207 */ /* 0x001fc60005800000 */
[----:B------:R3:W-:Y:S04]  /*7610*/  STL [R1+0x118], R0 ;  /* 0x0001180001007387 */ /* 0x0007e80000100800 */
[----:B------:R-:W5:Y:S04]  /*7620*/  LDL.LU R14, [R1+0x14c] ;  /* 0x00014c00010e7983 */ /* 0x000f680000300800 */
[----:B------:R-:W-:Y:S04]  /*7630*/  STL [R1+0x11c], R3 ;  /* 0x00011c0301007387 */ /* 0x000fe80000100800 */
[----:B------:R-:W5:Y:S01]  /*7640*/  LDL.LU R13, [R1+0x158] ;  /* 0x00015800010d7983 */ /* 0x000f620000300800 */
[----:B---3--:R-:W-:-:S05]  /*7650*/  SEL R0, R5, R20, !P3 ;  /* 0x0000001405007207 */ /* 0x008fca0005800000 */
[----:B------:R0:W-:Y:S04]  /*7660*/  STL [R1+0x120], R0 ;  /* 0x0001200001007387 */ /* 0x0001e80000100800 */
[----:B------:R-:W3:Y:S04]  /*7670*/  LDL.LU R9, [R1+0x15c] ;  /* 0x00015c0001097983 */ /* 0x000ee80000300800 */
[----:B------:R-:W3:Y:S04]  /*7680*/  LDL.LU R8, [R1+0x164] ;  /* 0x0001640001087983 */ /* 0x000ee80000300800 */
[----:B0-----:R-:W3:Y:S04]  /*7690*/  LDL.LU R0, [R1+0x168] ;  /* 0x0001680001007983 */ /* 0x001ee80000300800 */
[----:B------:R-:W3:Y:S04]  /*76a0*/  LDL.LU R7, [R1+0x170] ;  /* 0x0001700001077983 */ /* 0x000ee80000300800 */
[----:B------:R-:W3:Y:S04]  /*76b0*/  LDL.LU R6, [R1+0x174] ;  /* 0x0001740001067983 */ /* 0x000ee80000300800 */
[----:B------:R-:W3:Y:S04]  /*76c0*/  LDL.LU R22, [R1+0x17c] ;  /* 0x00017c0001167983 */ /* 0x000ee80000300800 */
[----:B------:R-:W3:Y:S04]  /*76d0*/  LDL.LU R21, [R1+0x150] ;  /* 0x0001500001157983 */ /* 0x000ee80000300800 */
[----:B------:R-:W3:Y:S01]  /*76e0*/  LDL.LU R20, [R1+0x154] ;  /* 0x0001540001147983 */ /* 0x000ee20000300800 */
[----:B--2---:R-:W-:-:S03]  /*76f0*/  SEL R4, R5, R19, !P3 ;  /* 0x0000001305047207 */ /* 0x004fc60005800000 */
[----:B------:R-:W2:Y:S04]  /*7700*/  LDL.LU R19, [R1+0x194] ;  /* 0x0001940001137983 */ /* 0x000ea80000300800 */
[----:B------:R5:W-:Y:S01]  /*7710*/  STL [R1+0x124], R4 ;  /* 0x0001240401007387 */ /* 0x000be20000100800 */
[----:B----4-:R-:W-:-:S03]  /*7720*/  SEL R3, R5, R16, !P3 ;  /* 0x0000001005037207 */ /* 0x010fc60005800000 */
[----:B------:R-:W4:Y:S04]  /*7730*/  LDL.LU R16, [R1+0x1ac] ;  /* 0x0001ac0001107983 */ /* 0x000f280000300800 */
[----:B------:R0:W-:Y:S01]  /*7740*/  STL [R1+0x128], R3 ;  /* 0x0001280301007387 */ /* 0x0001e20000100800 */
[----:B-----5:R-:W-:-:S05]  /*7750*/  SEL R4, R5, R24, !P3 ;  /* 0x0000001805047207 */ /* 0x020fca0005800000 */
[----:B------:R1:W-:Y:S01]  /*7760*/  STL [R1+0x130], R4 ;  /* 0x0001300401007387 */ /* 0x0003e20000100800 */
[C---:B0-----:R-:W-:Y:S02]  /*7770*/  SEL R3, R5.reuse, R18, !P3 ;  /* 0x0000001205037207 */ /* 0x041fe40005800000 */
[C---:B------:R-:W-:Y:S01]  /*7780*/  SEL R17, R5.reuse, R17, !P3 ;  /* 0x0000001105117207 */ /* 0x040fe20005800000 */
        /* <DEDUP_REMOVED lines=10> */
[----:B------:R-:W5:Y:S01]  /*7830*/  LDL.LU R18, [R1+0x190] ;  /* 0x0001900001127983 */ /* 0x000f620000300800 */
[----:B------:R-:W-:-:S03]  /*7840*/  SEL R23, R5, R23, !P3 ;  /* 0x0000001705177207 */ /* 0x000fc60005800000 */
[----:B0-----:R-:W5:Y:S01]  /*7850*/  LDL.LU R17, [R1+0x178] ;  /* 0x0001780001117983 */ /* 0x001f620000300800 */
[----:B------:R-:W-:-:S03]  /*7860*/  SEL R15, R5, R15, !P3 ;  /* 0x0000000f050f7207 */ /* 0x000fc60005800000 */
[----:B------:R0:W-:Y:S04]  /*7870*/  STL [R1+0x140], R23 ;  /* 0x0001401701007387 */ /* 0x0001e80000100800 */
[----:B0-----:R-:W5:Y:S04]  /*7880*/  LDL.LU R23, [R1+0x184] ;  /* 0x0001840001177983 */ /* 0x001f680000300800 */
[----:B------:R0:W-:Y:S04]  /*7890*/  STL [R1+0x144], R15 ;  /* 0x0001440f01007387 */ /* 0x0001e80000100800 */
[----:B0-----:R-:W5:Y:S01]  /*78a0*/  LDL.LU R15, [R1+0x148] ;  /* 0x00014800010f7983 */ /* 0x001f620000300800 */
[----:B------:R-:W-:-:S02]  /*78b0*/  SEL R14, R5, R14, !P3 ;  /* 0x0000000e050e7207 */ /* 0x000fc40005800000 */
[----:B------:R-:W-:-:S03]  /*78c0*/  SEL R13, R5, R13, !P3 ;  /* 0x0000000d050d7207 */ /* 0x000fc60005800000 */
[----:B------:R3:W-:Y:S04]  /*78d0*/  STL [R1+0x14c], R14 ;  /* 0x00014c0e01007387 */ /* 0x0007e80000100800 */
[----:B------:R0:W-:Y:S01]  /*78e0*/  STL [R1+0x158], R13 ;  /* 0x0001580d01007387 */ /* 0x0001e20000100800 */
[C---:B---3--:R-:W-:Y:S02]  /*78f0*/  SEL R14, R5.reuse, R9, !P3 ;  /* 0x00000009050e7207 */ /* 0x048fe40005800000 */
[----:B0-----:R-:W-:-:S03]  /*7900*/  SEL R13, R5, R8, !P3 ;  /* 0x00000008050d7207 */ /* 0x001fc60005800000 */
[----:B------:R-:W-:Y:S01]  /*7910*/  STL [R1+0x15c], R14 ;  /* 0x00015c0e01007387 */ /* 0x000fe20000100800 */
[----:B------:R-:W-:-:S03]  /*7920*/  SEL R9, R5, R0, !P3 ;  /* 0x0000000005097207 */ /* 0x000fc60005800000 */
[----:B------:R-:W-:Y:S01]  /*7930*/  STL [R1+0x164], R13 ;  /* 0x0001640d01007387 */ /* 0x000fe20000100800 */
[----:B------:R-:W-:-:S03]  /*7940*/  SEL R8, R5, R7, !P3 ;  /* 0x0000000705087207 */ /* 0x000fc60005800000 */
[----:B------:R-:W-:Y:S01]  /*7950*/  STL [R1+0x168], R9 ;  /* 0x0001680901007387 */ /* 0x000fe20000100800 */
[----:B------:R-:W-:-:S03]  /*7960*/  SEL R0, R5, R6, !P3 ;  /* 0x0000000605007207 */ /* 0x000fc60005800000 */
[----:B------:R-:W-:Y:S01]  /*7970*/  STL [R1+0x170], R8 ;  /* 0x0001700801007387 */ /* 0x000fe20000100800 */
[----:B------:R-:W-:-:S03]  /*7980*/  SEL R7, R5, R22, !P3 ;  /* 0x0000001605077207 */ /* 0x000fc60005800000 */
[----:B------:R0:W-:Y:S01]  /*7990*/  STL [R1+0x174], R0 ;  /* 0x0001740001007387 */ /* 0x0001e20000100800 */
[----:B------:R-:W-:-:S03]  /*79a0*/  SEL R6, R5, R21, !P3 ;  /* 0x0000001505067207 */ /* 0x000fc60005800000 */
[----:B------:R-:W-:Y:S04]  /*79b0*/  STL [R1+0x17c], R7 ;  /* 0x00017c0701007387 */ /* 0x000fe80000100800 */
[----:B------:R-:W3:Y:S01]  /*79c0*/  LDL.LU R22, [R1+0x13c] ;  /* 0x00013c0001167983 */ /* 0x000ee20000300800 */
[----:B0-----:R-:W-:-:S03]  /*79d0*/  SEL R0, R5, R20, !P3 ;  /* 0x0000001405007207 */ /* 0x001fc60005800000 */
[----:B------:R2:W-:Y:S04]  /*79e0*/  STL [R1+0x180], R6 ;  /* 0x0001800601007387 */ /* 0x0005e80000100800 */
[----:B------:R4:W-:Y:S04]  /*79f0*/  STL [R1+0x188], R0 ;  /* 0x0001880001007387 */ /* 0x0009e80000100800 */
[----:B------:R-:W3:Y:S01]  /*7a00*/  LDL.LU R21, [R1+0x12c] ;  /* 0x00012c0001157983 */ /* 0x000ee20000300800 */
[----:B--2---:R-:W-:-:S05]  /*7a10*/  SEL R6, R5, R19, !P3 ;  /* 0x0000001305067207 */ /* 0x004fca0005800000 */
[----:B------:R-:W-:Y:S04]  /*7a20*/  STL [R1+0x194], R6 ;  /* 0x0001940601007387 */ /* 0x000fe80000100800 */
[----:B------:R-:W2:Y:S04]  /*7a30*/  LDL.LU R20, [R1+0x100] ;  /* 0x0001000001147983 */ /* 0x000ea80000300800 */
[----:B------:R-:W2:Y:S01]  /*7a40*/  LDL.LU R19, [R1+0xec] ;  /* 0x0000ec0001137983 */ /* 0x000ea20000300800 */
[----:B----4-:R-:W-:-:S05]  /*7a50*/  SEL R0, R5, R16, !P3 ;  /* 0x0000001005007207 */ /* 0x010fca0005800000 */
[----:B------:R5:W-:Y:S04]  /*7a60*/  STL [R1+0x1b0], R0 ;  /* 0x0001b00001007387 */ /* 0x000be80000100800 */
[----:B------:R-:W4:Y:S01]  /*7a70*/  LDL.LU R16, [R1+0xe8] ;  /* 0x0000e80001107983 */ /* 0x000f220000300800 */
[----:B-----5:R-:W-:-:S05]  /*7a80*/  SEL R0, R5, R4, !P3 ;  /* 0x0000000405007207 */ /* 0x020fca0005800000 */
[----:B------:R0:W-:Y:S01]  /*7a90*/  STL [R1+0x1b4], R0 ;  /* 0x0001b40001007387 */ /* 0x0001e20000100800 */
[----:B------:R-:W-:-:S05]  /*7aa0*/  SEL R4, R5, R3, !P3 ;  /* 0x0000000305047207 */ /* 0x000fca0005800000 */
[----:B------:R1:W-:Y:S01]  /*7ab0*/  STL [R1+0x1b8], R4 ;  /* 0x0001b80401007387 */ /* 0x0003e20000100800 */
[C---:B------:R-:W-:Y:S02]  /*7ac0*/  SEL R3, R5.reuse, R29, !P3 ;  /* 0x0000001d05037207 */ /* 0x040fe40005800000 */
[----:B0-----:R-:W-:-:S03]  /*7ad0*/  SEL R0, R5, R28, !P3 ;  /* 0x0000001c05007207 */ /* 0x001fc60005800000 */
[----:B------:R0:W-:Y:S01]  /*7ae0*/  STL [R1+0x1bc], R3 ;  /* 0x0001bc0301007387 */ /* 0x0001e20000100800 */
[----:B-1----:R-:W-:-:S03]  /*7af0*/  SEL R4, R5, R27, !P3 ;  /* 0x0000001b05047207 */ /* 0x002fc60005800000 */
[----:B------:R1:W-:Y:S01]  /*7b00*/  STL [R1+0x1c0], R0 ;  /* 0x0001c00001007387 */ /* 0x0003e20000100800 */
[----:B0-----:R-:W-:-:S03]  /*7b10*/  SEL R3, R5, R26, !P3 ;  /* 0x0000001a05037207 */ /* 0x001fc60005800000 */
[----:B------:R0:W-:Y:S01]  /*7b20*/  STL [R1+0x1c4], R4 ;  /* 0x0001c40401007387 */ /* 0x0001e20000100800 */
[----:B-1----:R-:W-:-:S03]  /*7b30*/  SEL R0, R5, R25, !P3 ;  /* 0x0000001905007207 */ /* 0x002fc60005800000 */
[----:B------:R1:W-:Y:S01]  /*7b40*/  STL [R1+0x1ac], R3 ;  /* 0x0001ac0301007387 */ /* 0x0003e20000100800 */
[----:B0-----:R-:W-:-:S03]  /*7b50*/  SEL R4, R5, R24, !P3 ;  /* 0x0000001805047207 */ /* 0x001fc60005800000 */
[----:B------:R0:W-:Y:S01]  /*7b60*/  STL [R1+0x1a8], R0 ;  /* 0x0001a80001007387 */ /* 0x0001e20000100800 */
[----:B-1----:R-:W-:-:S03]  /*7b70*/  SEL R3, R5, R18, !P3 ;  /* 0x0000001205037207 */ /* 0x002fc60005800000 */
[----:B------:R-:W-:Y:S04]  /*7b80*/  STL [R1+0x1a4], R4 ;  /* 0x0001a40401007387 */ /* 0x000fe80000100800 */
[----:B------:R-:W5:Y:S01]  /*7b90*/  LDL.LU R18, [R1+0x80] ;  /* 0x0000800001127983 */ /* 0x000f620000300800 */
[----:B0-----:R-:W-:-:S03]  /*7ba0*/  SEL R0, R5, R17, !P3 ;  /* 0x0000001105007207 */ /* 0x001fc60005800000 */
[----:B------:R0:W-:Y:S04]  /*7bb0*/  STL [R1+0x1a0], R3 ;  /* 0x0001a00301007387 */ /* 0x0001e80000100800 */
[----:B------:R-:W5:Y:S04]  /*7bc0*/  LDL.LU R17, [R1+0xf0] ;  /* 0x0000f00001117983 */ /* 0x000f680000300800 */
[----:B------:R1:W-:Y:S01]  /*7bd0*/  STL [R1+0x19c], R0 ;  /* 0x00019c0001007387 */ /* 0x0003e20000100800 */
[----:B0-----:R-:W-:-:S03]  /*7be0*/  SEL R3, R5, R23, !P3 ;  /* 0x0000001705037207 */ /* 0x001fc60005800000 */
[----:B------:R-:W5:Y:S01]  /*7bf0*/  LDL.LU R9, [R1+0x74] ;  /* 0x0000740001097983 */ /* 0x000f620000300800 */
[----:B-1----:R-:W-:-:S03]  /*7c00*/  SEL R0, R5, R15, !P3 ;  /* 0x0000000f05007207 */ /* 0x002fc60005800000 */
[----:B------:R0:W-:Y:S04]  /*7c10*/  STL [R1+0x198], R3 ;  /* 0x0001980301007387 */ /* 0x0001e80000100800 */
[----:B------:R-:W5:Y:S04]  /*7c20*/  LDL.LU R8, [R1+0x68] ;  /* 0x0000680001087983 */ /* 0x000f680000300800 */
[----:B------:R1:W-:Y:S04]  /*7c30*/  STL [R1+0x190], R0 ;  /* 0x0001900001007387 */ /* 0x0003e80000100800 */
[----:B------:R-:W5:Y:S04]  /*7c40*/  LDL.LU R7, [R1+0x5c] ;  /* 0x00005c0001077983 */ /* 0x000f680000300800 */
[----:B------:R-:W5:Y:S04]  /*7c50*/  LDL.LU R6, [R1+0x4c] ;  /* 0x00004c0001067983 */ /* 0x000f680000300800 */
[----:B------:R-:W5:Y:S04]  /*7c60*/  LDL.LU R4, [R1+0xa8] ;  /* 0x0000a80001047983 */ /* 0x000f680000300800 */
[----:B0-----:R-:W5:Y:S04]  /*7c70*/  LDL.LU R3, [R1+0xe4] ;  /* 0x0000e40001037983 */ /* 0x001f680000300800 */
[----:B------:R-:W5:Y:S04]  /*7c80*/  LDL.LU R29, [R1+0xe0] ;  /* 0x0000e000011d7983 */ /* 0x000f680000300800 */
[----:B------:R-:W5:Y:S04]  /*7c90*/  LDL.LU R28, [R1+0xac] ;  /* 0x0000ac00011c7983 */ /* 0x000f680000300800 */
[----:B------:R-:W5:Y:S04]  /*7ca0*/  LDL.LU R15, [R1+0xb0] ;  /* 0x0000b000010f7983 */ /* 0x000f680000300800 */
[----:B-1----:R-:W5:Y:S04]  /*7cb0*/  LDL.LU R0, [R1+0xdc] ;  /* 0x0000dc0001007983 */ /* 0x002f680000300800 */
[----:B------:R-:W5:Y:S01]  /*7cc0*/  LDL.LU R13, [R1+0xd8] ;  /* 0x0000d800010d7983 */ /* 0x000f620000300800 */
[----:B---3--:R-:W-:-:S05]  /*7cd0*/  SEL R14, R5, R22, !P3 ;  /* 0x00000016050e7207 */ /* 0x008fca0005800000 */
[----:B------:R0:W-:Y:S01]  /*7ce0*/  STL [R1+0x18c], R14 ;  /* 0x00018c0e01007387 */ /* 0x0001e20000100800 */
[----:B------:R-:W-:-:S03]  /*7cf0*/  SEL R21, R5, R21, !P3 ;  /* 0x0000001505157207 */ /* 0x000fc60005800000 */
[----:B0-----:R-:W3:Y:S04]  /*7d00*/  LDL.LU R14, [R1+0xa4] ;  /* 0x0000a400010e7983 */ /* 0x001ee80000300800 */
[----:B------:R0:W-:Y:S01]  /*7d10*/  STL [R1+0x184], R21 ;  /* 0x0001841501007387 */ /* 0x0001e20000100800 */
[C---:B--2---:R-:W-:Y:S02]  /*7d20*/  SEL R20, R5.reuse, R20, !P3 ;  /* 0x0000001405147207 */ /* 0x044fe40005800000 */
[----:B------:R-:W-:-:S03]  /*7d30*/  SEL R19, R5, R19, !P3 ;  /* 0x0000001305137207 */ /* 0x000fc60005800000 */
[----:B------:R1:W-:Y:S04]  /*7d40*/  STL [R1+0x178], R20 ;  /* 0x0001781401007387 */ /* 0x0003e80000100800 */
[----:B------:R-:W2:Y:S04]  /*7d50*/  LDL.LU R27, [R1+0x84] ;  /* 0x00008400011b7983 */ /* 0x000ea80000300800 */
[----:B------:R0:W-:Y:S01]  /*7d60*/  STL [R1+0x16c], R19 ;  /* 0x00016c1301007387 */ /* 0x0001e20000100800 */
[----:B----4-:R-:W-:-:S03]  /*7d70*/  SEL R16, R5, R16, !P3 ;  /* 0x0000001005107207 */ /* 0x010fc60005800000 */
[----:B------:R-:W4:Y:S04]  /*7d80*/  LDL.LU R26, [R1+0x9c] ;  /* 0x00009c00011a7983 */ /* 0x000f280000300800 */
[----:B------:R0:W-:Y:S04]  /*7d90*/  STL [R1+0x160], R16 ;  /* 0x0001601001007387 */ /* 0x0001e80000100800 */
[----:B------:R-:W4:Y:S04]  /*7da0*/  LDL.LU R25, [R1+0xa0] ;  /* 0x0000a00001197983 */ /* 0x000f280000300800 */
[----:B------:R-:W4:Y:S04]  /*7db0*/  LDL.LU R24, [R1+0x88] ;  /* 0x0000880001187983 */ /* 0x000f280000300800 */
[----:B------:R-:W4:Y:S04]  /*7dc0*/  LDL.LU R23, [R1+0x8c] ;  /* 0x00008c0001177983 */ /* 0x000f280000300800 */
[----:B------:R-:W4:Y:S04]  /*7dd0*/  LDL.LU R22, [R1+0x94] ;  /* 0x0000940001167983 */ /* 0x000f280000300800 */
[----:B0-----:R-:W4:Y:S04]  /*7de0*/  LDL.LU R21, [R1+0xd4] ;  /* 0x0000d40001157983 */ /* 0x001f280000300800 */
[----:B-1----:R-:W4:Y:S04]  /*7df0*/  LDL.LU R20, [R1+0xc4] ;  /* 0x0000c40001147983 */ /* 0x002f280000300800 */
[----:B------:R-:W4:Y:S04]  /*7e00*/  LDL.LU R19, [R1+0xcc] ;  /* 0x0000cc0001137983 */ /* 0x000f280000300800 */
[----:B------:R-:W4:Y:S01]  /*7e10*/  LDL.LU R16, [R1+0x78] ;  /* 0x0000780001107983 */ /* 0x000f220000300800 */
[----:B-----5:R-:W-:-:S05]  /*7e20*/  SEL R18, R5, R18, !P3 ;  /* 0x0000001205127207 */ /* 0x020fca0005800000 */
[----:B------:R0:W-:Y:S01]  /*7e30*/  STL [R1+0x154], R18 ;  /* 0x0001541201007387 */ /* 0x0001e20000100800 */
[----:B------:R-:W-:-:S03]  /*7e40*/  SEL R17, R5, R17, !P3 ;  /* 0x0000001105117207 */ /* 0x000fc60005800000 */
[----:B0-----:R-:W5:Y:S01]  /*7e50*/  LDL.LU R18, [R1+0x70] ;  /* 0x0000700001127983 */ /* 0x001f620000300800 */
[----:B------:R-:W-:-:S03]  /*7e60*/  SEL R9, R5, R9, !P3 ;  /* 0x0000000905097207 */ /* 0x000fc60005800000 */
[----:B------:R0:W-:Y:S01]  /*7e70*/  STL [R1+0x150], R17 ;  /* 0x0001501101007387 */ /* 0x0001e20000100800 */
[----:B------:R-:W-:-:S03]  /*7e80*/  SEL R8, R5, R8, !P3 ;  /* 0x0000000805087207 */ /* 0x000fc60005800000 */
[----:B0-----:R-:W5:Y:S04]  /*7e90*/  LDL.LU R17, [R1+0x98] ;  /* 0x0000980001117983 */ /* 0x001f680000300800 */
[----:B------:R0:W-:Y:S01]  /*7ea0*/  STL [R1+0x148], R9 ;  /* 0x0001480901007387 */ /* 0x0001e20000100800 */
[C---:B------:R-:W-:Y:S02]  /*7eb0*/  SEL R7, R5.reuse, R7, !P3 ;  /* 0x0000000705077207 */ /* 0x040fe40005800000 */
[C---:B------:R-:W-:Y:S01]  /*7ec0*/  SEL R6, R5.reuse, R6, !P3 ;  /* 0x0000000605067207 */ /* 0x040fe20005800000 */
[----:B0-----:R-:W5:Y:S01]  /*7ed0*/  LDL.LU R9, [R1+0x760] ;  /* 0x0007600001097983 */ /* 0x001f620000300800 */
[----:B------:R-:W-:-:S03]  /*7ee0*/  SEL R4, R5, R4, !P3 ;  /* 0x0000000405047207 */ /* 0x000fc60005800000 */
[----:B------:R0:W-:Y:S01]  /*7ef0*/  STL [R1+0x13c], R8 ;  /* 0x00013c0801007387 */ /* 0x0001e20000100800 */
[C---:B------:R-:W-:Y:S02]  /*7f00*/  SEL R3, R5.reuse, R3, !P3 ;  /* 0x0000000305037207 */ /* 0x040fe40005800000 */
[C---:B------:R-:W-:Y:S01]  /*7f10*/  SEL R29, R5.reuse, R29, !P3 ;  /* 0x0000001d051d7207 */ /* 0x040fe20005800000 */
[----:B0-----:R-:W5:Y:S04]  /*7f20*/  LDL.LU R8, [R1+0x75c] ;  /* 0x00075c0001087983 */ /* 0x001f680000300800 */
[----:B------:R0:W-:Y:S01]  /*7f30*/  STL [R1+0x12c], R7 ;  /* 0x00012c0701007387 */ /* 0x0001e20000100800 */
[C---:B------:R-:W-:Y:S02]  /*7f40*/  SEL R28, R5.reuse, R28, !P3 ;  /* 0x0000001c051c7207 */ /* 0x040fe40005800000 */
[C---:B------:R-:W-:Y:S01]  /*7f50*/  SEL R15, R5.reuse, R15, !P3 ;  /* 0x0000000f050f7207 */ /* 0x040fe20005800000 */
[----:B0-----:R-:W5:Y:S04]  /*7f60*/  LDL.LU R7, [R1+0x758] ;  /* 0x0007580001077983 */ /* 0x001f680000300800 */
[----:B------:R0:W-:Y:S04]  /*7f70*/  STL [R1+0x100], R6 ;  /* 0x0001000601007387 */ /* 0x0001e80000100800 */
        /* <DEDUP_REMOVED lines=10> */
[----:B0-----:R-:W5:Y:S01]  /*8020*/  LDL.LU R15, [R1+0x740] ;  /* 0x00074000010f7983 */ /* 0x001f620000300800 */
[----:B------:R-:W-:-:S02]  /*8030*/  SEL R0, R5, R0, !P3 ;  /* 0x0000000005007207 */ /* 0x000fc40005800000 */
[C---:B------:R-:W-:Y:S02]  /*8040*/  SEL R13, R5.reuse, R13, !P3 ;  /* 0x0000000d050d7207 */ /* 0x040fe40005800000 */
[C---:B---3--:R-:W-:Y:S01]  /*8050*/  SEL R14, R5.reuse, R14, !P3 ;  /* 0x0000000e050e7207 */ /* 0x048fe20005800000 */
[----:B------:R0:W-:Y:S04]  /*8060*/  STL [R1+0xe0], R0 ;  /* 0x0000e00001007387 */ /* 0x0001e80000100800 */
[----:B0-----:R-:W3:Y:S04]  /*8070*/  LDL.LU R0, [R1+0x30] ;  /* 0x0000300001007983 */ /* 0x001ee80000300800 */
[----:B------:R0:W-:Y:S04]  /*8080*/  STL [R1+0xdc], R13 ;  /* 0x0000dc0d01007387 */ /* 0x0001e80000100800 */
[----:B0-----:R-:W3:Y:S04]  /*8090*/  LDL.LU R13, [R1+0x34] ;  /* 0x00003400010d7983 */ /* 0x001ee80000300800 */
[----:B------:R0:W-:Y:S04]  /*80a0*/  STL [R1+0xd8], R14 ;  /* 0x0000d80e01007387 */ /* 0x0001e80000100800 */
[----:B0-----:R-:W3:Y:S01]  /*80b0*/  LDL.LU R14, [R1+0x38] ;  /* 0x00003800010e7983 */ /* 0x001ee20000300800 */
[----:B--2---:R-:W-:-:S02]  /*80c0*/  SEL R27, R5, R27, !P3 ;  /* 0x0000001b051b7207 */ /* 0x004fc40005800000 */
[C---:B----4-:R-:W-:Y:S02]  /*80d0*/  SEL R26, R5.reuse, R26, !P3 ;  /* 0x0000001a051a7207 */ /* 0x050fe40005800000 */
[C---:B------:R-:W-:Y:S02]  /*80e0*/  SEL R25, R5.reuse, R25, !P3 ;  /* 0x0000001905197207 */ /* 0x040fe40005800000 */
[C---:B------:R-:W-:Y:S02]  /*80f0*/  SEL R24, R5.reuse, R24, !P3 ;  /* 0x0000001805187207 */ /* 0x040fe40005800000 */
[C---:B------:R-:W-:Y:S02]  /*8100*/  SEL R23, R5.reuse, R23, !P3 ;  /* 0x0000001705177207 */ /* 0x040fe40005800000 */
[C---:B------:R-:W-:Y:S02]  /*8110*/  SEL R22, R5.reuse, R22, !P3 ;  /* 0x0000001605167207 */ /* 0x040fe40005800000 */
[----:B------:R-:W-:-:S02]  /*8120*/  SEL R21, R5, R21, !P3 ;  /* 0x0000001505157207 */ /* 0x000fc40005800000 */
[C---:B------:R-:W-:Y:S02]  /*8130*/  SEL R20, R5.reuse, R20, !P3 ;  /* 0x0000001405147207 */ /* 0x040fe40005800000 */
[C---:B------:R-:W-:Y:S02]  /*8140*/  SEL R19, R5.reuse, R19, !P3 ;  /* 0x0000001305137207 */ /* 0x040fe40005800000 */
[C---:B------:R-:W-:Y:S02]  /*8150*/  SEL R16, R5.reuse, R16, !P3 ;  /* 0x0000001005107207 */ /* 0x040fe40005800000 */
[----:B-----5:R-:W-:-:S05]  /*8160*/  SEL R15, R5, R15, !P3 ;  /* 0x0000000f050f7207 */ /* 0x020fca0005800000 */
[----:B------:R0:W-:Y:S04]  /*8170*/  STL [R1+0xb0], R15 ;  /* 0x0000b00f01007387 */ /* 0x0001e80000100800 */
[----:B0-----:R-:W2:Y:S04]  /*8180*/  LDL.LU R15, [R1+0x2c] ;  /* 0x00002c00010f7983 */ /* 0x001ea80000300800 */
[----:B------:R0:W-:Y:S04]  /*8190*/  STL [R1+0xac], R27 ;  /* 0x0000ac1b01007387 */ /* 0x0001e80000100800 */
[----:B0-----:R-:W4:Y:S04]  /*81a0*/  LDL.LU R27, [R1+0x73c] ;  /* 0x00073c00011b7983 */ /* 0x001f280000300800 */
[----:B------:R0:W-:Y:S04]  /*81b0*/  STL [R1+0xa8], R26 ;  /* 0x0000a81a01007387 */ /* 0x0001e80000100800 */
[----:B0-----:R-:W5:Y:S04]  /*81c0*/  LDL.LU R26, [R1+0x738] ;  /* 0x00073800011a7983 */ /* 0x001f680000300800 */
[----:B------:R0:W-:Y:S04]  /*81d0*/  STL [R1+0xa4], R25 ;  /* 0x0000a41901007387 */ /* 0x0001e80000100800 */
[----:B0-----:R-:W2:Y:S04]  /*81e0*/  LDL.LU R25, [R1+0x734] ;  /* 0x0007340001197983 */ /* 0x001ea80000300800 */
        /* <DEDUP_REMOVED lines=13> */
[----:B0-----:R-:W2:Y:S01]  /*82c0*/  LDL.LU R16, [R1+0x718] ;  /* 0x0007180001107983 */ /* 0x001ea20000300800 */
[----:B------:R-:W-:-:S02]  /*82d0*/  SEL R18, R5, R18, !P3 ;  /* 0x0000001205127207 */ /* 0x000fc40005800000 */
[C---:B------:R-:W-:Y:S02]  /*82e0*/  SEL R17, R5.reuse, R17, !P3 ;  /* 0x0000001105117207 */ /* 0x040fe40005800000 */
[----:B--2---:R-:W-:-:S05]  /*82f0*/  SEL R16, R5, R16, !P3 ;  /* 0x0000001005107207 */ /* 0x004fca0005800000 */
[----:B------:R0:W-:Y:S04]  /*8300*/  STL [R1+0x78], R16 ;  /* 0x0000781001007387 */ /* 0x0001e80000100800 */
[----:B0-----:R-:W2:Y:S04]  /*8310*/  LDL.LU R16, [R1+0x28] ;  /* 0x0000280001107983 */ /* 0x001ea80000300800 */
[----:B------:R0:W-:Y:S04]  /*8320*/  STL [R1+0x74], R18 ;  /* 0x0000741201007387 */ /* 0x0001e80000100800 */
[----:B0-----:R-:W2:Y:S04]  /*8330*/  LDL.LU R18, [R1+0x714] ;  /* 0x0007140001127983 */ /* 0x001ea80000300800 */
[----:B------:R0:W-:Y:S04]  /*8340*/  STL [R1+0x70], R17 ;  /* 0x0000701101007387 */ /* 0x0001e80000100800 */
[----:B0-----:R-:W2:Y:S02]  /*8350*/  LDL.LU R17, [R1+0x710] ;  /* 0x0007100001117983 */ /* 0x001ea40000300800 */
[----:B--2---:R-:W-:-:S05]  /*8360*/  SEL R17, R5, R17, !P3 ;  /* 0x0000001105117207 */ /* 0x004fca0005800000 */
[----:B------:R0:W-:Y:S04]  /*8370*/  STL [R1+0x68], R17 ;  /* 0x0000681101007387 */ /* 0x0001e80000100800 */
[----:B0-----:R-:W2:Y:S01]  /*8380*/  LDL.LU R17, [R1+0x58] ;  /* 0x0000580001117983 */ /* 0x001ea20000300800 */
[C---:B------:R-:W-:Y:S02]  /*8390*/  SEL R18, R5.reuse, R18, !P3 ;  /* 0x0000001205127207 */ /* 0x040fe40005800000 */
[----:B------:R-:W-:-:S03]  /*83a0*/  SEL R19, R5, R19, !P3 ;  /* 0x0000001305137207 */ /* 0x000fc60005800000 */
[----:B------:R0:W-:Y:S01]  /*83b0*/  STL [R1+0x5c], R18 ;  /* 0x00005c1201007387 */ /* 0x0001e20000100800 */
[C---:B------:R-:W-:Y:S02]  /*83c0*/  SEL R22, R5.reuse, R22, !P3 ;  /* 0x0000001605167207 */ /* 0x040fe40005800000 */
[C---:B------:R-:W-:Y:S02]  /*83d0*/  SEL R23, R5.reuse, R23, !P3 ;  /* 0x0000001705177207 */ /* 0x040fe40005800000 */
[C---:B---3--:R-:W-:Y:S02]  /*83e0*/  SEL R0, R5.reuse, R0, !P3 ;  /* 0x0000000005007207 */ /* 0x048fe40005800000 */
[C---:B0-----:R-:W-:Y:S02]  /*83f0*/  SEL R18, R5.reuse, R20, !P3 ;  /* 0x0000001405127207 */ /* 0x041fe40005800000 */
[C---:B------:R-:W-:Y:S02]  /*8400*/  SEL R13, R5.reuse, R13, !P3 ;  /* 0x0000000d050d7207 */ /* 0x040fe40005800000 */
[----:B------:R-:W-:-:S02]  /*8410*/  SEL R14, R5, R14, !P3 ;  /* 0x0000000e050e7207 */ /* 0x000fc40005800000 */
[C---:B------:R-:W-:Y:S02]  /*8420*/  SEL R15, R5.reuse, R15, !P3 ;  /* 0x0000000f050f7207 */ /* 0x040fe40005800000 */
[C---:B------:R-:W-:Y:S02]  /*8430*/  SEL R16, R5.reuse, R16, !P3 ;  /* 0x0000001005107207 */ /* 0x040fe40005800000 */
[C---:B------:R-:W-:Y:S02]  /*8440*/  SEL R24, R5.reuse, R24, !P3 ;  /* 0x0000001805187207 */ /* 0x040fe40005800000 */
[C---:B------:R-:W-:Y:S02]  /*8450*/  SEL R25, R5.reuse, R25, !P3 ;  /* 0x0000001905197207 */ /* 0x040fe40005800000 */
[C---:B-----5:R-:W-:Y:S02]  /*8460*/  SEL R26, R5.reuse, R26, !P3 ;  /* 0x0000001a051a7207 */ /* 0x060fe40005800000 */
[----:B----4-:R-:W-:-:S02]  /*8470*/  SEL R27, R5, R27, !P3 ;  /* 0x0000001b051b7207 */ /* 0x010fc40005800000 */
[----:B--2---:R-:W-:-:S05]  /*8480*/  SEL R17, R5, R17, !P3 ;  /* 0x0000001105117207 */ /* 0x004fca0005800000 */
[----:B------:R0:W-:Y:S04]  /*8490*/  STL [R1+0x58], R17 ;  /* 0x0000581101007387 */ /* 0x0001e80000100800 */
[----:B------:R-:W-:Y:S01]  /*84a0*/  STL [R1+0x4c], R19 ;  /* 0x00004c1301007387 */ /* 0x000fe20000100800 */
[----:B0-----:R-:W-:-:S03]  /*84b0*/  SEL R17, R5, R21, !P3 ;  /* 0x0000001505117207 */ /* 0x001fc60005800000 */
[----:B------:R-:W-:Y:S04]  /*84c0*/  STL [R1+0x3c], R18 ;  /* 0x00003c1201007387 */ /* 0x000fe80000100800 */
[----:B------:R-:W-:Y:S04]  /*84d0*/  STL [R1+0x684], R22 ;  /* 0x0006841601007387 */ /* 0x000fe80000100800 */
[----:B------:R-:W-:Y:S04]  /*84e0*/  STL [R1+0x1c], R17 ;  /* 0x00001c1101007387 */ /* 0x000fe80000100800 */
[----:B------:R-:W-:Y:S04]  /*84f0*/  STL [R1+0x688], R23 ;  /* 0x0006881701007387 */ /* 0x000fe80000100800 */
[----:B------:R-:W-:Y:S04]  /*8500*/  STL [R1+0x68c], R0 ;  /* 0x00068c0001007387 */ /* 0x000fe80000100800 */
[----:B------:R-:W-:Y:S04]  /*8510*/  STL [R1+0x690], R13 ;  /* 0x0006900d01007387 */ /* 0x000fe80000100800 */
[----:B------:R-:W-:Y:S04]  /*8520*/  STL [R1+0x694], R14 ;  /* 0x0006940e01007387 */ /* 0x000fe80000100800 */
[----:B------:R0:W-:Y:S04]  /*8530*/  STL [R1+0x698], R15 ;  /* 0x0006980f01007387 */ /* 0x0001e80000100800 */
[----:B------:R-:W2:Y:S04]  /*8540*/  LDL.LU R20, [R1+0x10] ;  /* 0x0000100001147983 */ /* 0x000ea80000300800 */
[----:B0-----:R-:W3:Y:S04]  /*8550*/  LDL.LU R15, [R1+0x14] ;  /* 0x00001400010f7983 */ /* 0x001ee80000300800 */
[----:B------:R-:W4:Y:S04]  /*8560*/  LDL.LU R14, [R1+0x20] ;  /* 0x00002000010e7983 */ /* 0x000f280000300800 */
[----:B------:R-:W5:Y:S04]  /*8570*/  LDL.LU R13, [R1+0x24] ;  /* 0x00002400010d7983 */ /* 0x000f680000300800 */
[----:B------:R-:W3:Y:S04]  /*8580*/  LDL.LU R0, [R1+0x40] ;  /* 0x0000400001007983 */ /* 0x000ee80000300800 */
[----:B------:R-:W3:Y:S04]  /*8590*/  LDL.LU R23, [R1+0x44] ;  /* 0x0000440001177983 */ /* 0x000ee80000300800 */
[----:B------:R-:W3:Y:S04]  /*85a0*/  LDL.LU R22, [R1+0x48] ;  /* 0x0000480001167983 */ /* 0x000ee80000300800 */
[----:B------:R0:W-:Y:S04]  /*85b0*/  STL [R1+0x69c], R16 ;  /* 0x00069c1001007387 */ /* 0x0001e80000100800 */
[----:B0-----:R-:W3:Y:S04]  /*85c0*/  LDL.LU R16, [R1] ;  /* 0x0000000001107983 */ /* 0x001ee80000300800 */
[----:B------:R0:W-:Y:S04]  /*85d0*/  STL [R1+0x6a0], R24 ;  /* 0x0006a01801007387 */ /* 0x0001e80000100800 */
[----:B0-----:R-:W3:Y:S04]  /*85e0*/  LDL.LU R24, [R1+0x4] ;  /* 0x0000040001187983 */ /* 0x001ee80000300800 */
[----:B------:R0:W-:Y:S04]  /*85f0*/  STL [R1+0x6a4], R25 ;  /* 0x0006a41901007387 */ /* 0x0001e80000100800 */
[----:B0-----:R-:W3:Y:S04]  /*8600*/  LDL.LU R25, [R1+0x8] ;  /* 0x0000080001197983 */ /* 0x001ee80000300800 */
[----:B------:R0:W-:Y:S04]  /*8610*/  STL [R1+0x6a8], R26 ;  /* 0x0006a81a01007387 */ /* 0x0001e80000100800 */
[----:B0-----:R-:W3:Y:S04]  /*8620*/  LDL.LU R26, [R1+0xc] ;  /* 0x00000c00011a7983 */ /* 0x001ee80000300800 */
[----:B------:R0:W-:Y:S04]  /*8630*/  STL [R1+0x6ac], R27 ;  /* 0x0006ac1b01007387 */ /* 0x0001e80000100800 */
[----:B0-----:R-:W3:Y:S01]  /*8640*/  LDL.LU R27, [R1+0x18] ;  /* 0x00001800011b7983 */ /* 0x001ee20000300800 */
[----:B------:R-:W-:-:S05]  /*8650*/  SEL R28, R5, R28, !P3 ;  /* 0x0000001c051c7207 */ /* 0x000fca0005800000 */
[----:B------:R0:W-:Y:S02]  /*8660*/  STL [R1+0x6b0], R28 ;  /* 0x0006b01c01007387 */ /* 0x0001e40000100800 */
[----:B0-----:R-:W0:Y:S01]  /*8670*/  S2R R28, SR_TID.X ;  /* 0x00000000001c7919 */ /* 0x001e220000002100 */
[C---:B------:R-:W-:Y:S01]  /*8680*/  SEL R29, R5.reuse, R29, !P3 ;  /* 0x0000001d051d7207 */ /* 0x040fe20005800000 */
[----:B------:R-:W-:Y:S01]  /*8690*/  @!P6 IMAD.MOV R2, RZ, RZ, -R2 ;  /* 0x000000ffff02e224 */ /* 0x000fe200078e0a02 */
[C---:B------:R-:W-:Y:S01]  /*86a0*/  SEL R3, R5.reuse, R3, !P3 ;  /* 0x0000000305037207 */ /* 0x040fe20005800000 */
[----:B------:R-:W-:Y:S01]  /*86b0*/  @!P4 IMAD.MOV R10, RZ, RZ, -R10 ;  /* 0x000000ffff0ac224 */ /* 0x000fe200078e0a0a */
[C---:B------:R-:W-:Y:S01]  /*86c0*/  SEL R4, R5.reuse, R4, !P3 ;  /* 0x0000000405047207 */ /* 0x040fe20005800000 */
[----:B------:R1:W-:Y:S01]  /*86d0*/  STL [R1+0x6b4], R29 ;  /* 0x0006b41d01007387 */ /* 0x0003e20000100800 */
[----:B------:R-:W-:Y:S01]  /*86e0*/  @!P5 IMAD.MOV R11, RZ, RZ, -R11 ;  /* 0x000000ffff0bd224 */ /* 0x000fe200078e0a0b */
[C---:B------:R-:W-:Y:S01]  /*86f0*/  SEL R6, R5.reuse, R6, !P3 ;  /* 0x0000000605067207 */ /* 0x040fe20005800000 */
[----:B------:R-:W-:Y:S01]  /*8700*/  @!P0 IMAD.MOV R12, RZ, RZ, -R12 ;  /* 0x000000ffff0c8224 */ /* 0x000fe200078e0a0c */
[C---:B------:R-:W-:Y:S01]  /*8710*/  SEL R7, R5.reuse, R7, !P3 ;  /* 0x0000000705077207 */ /* 0x040fe20005800000 */
[----:B------:R-:W-:Y:S01]  /*8720*/  STL [R1+0x6b8], R3 ;  /* 0x0006b80301007387 */ /* 0x000fe20000100800 */
[----:B------:R-:W-:-:S02]  /*8730*/  SEL R17, R5, R8, !P3 ;  /* 0x0000000805117207 */ /* 0x000fc40005800000 */
[C---:B------:R-:W-:Y:S01]  /*8740*/  SEL R9, R5.reuse, R9, !P3 ;  /* 0x0000000905097207 */ /* 0x040fe20005800000 */
[----:B------:R0:W-:Y:S01]  /*8750*/  STL [R1+0x6bc], R4 ;  /* 0x0006bc0401007387 */ /* 0x0001e20000100800 */
[C---:B------:R-:W-:Y:S02]  /*8760*/  SEL R18, R5.reuse, R10, !P3 ;  /* 0x0000000a05127207 */ /* 0x040fe40005800000 */
[----:B------:R-:W-:Y:S02]  /*8770*/  SEL R11, R5, R11, !P3 ;  /* 0x0000000b050b7207 */ /* 0x000fe40005800000 */
[----:B0-----:R-:W-:Y:S02]  /*8780*/  SHF.R.U32.HI R21, RZ, 0x4, R28 ;  /* 0x00000004ff157819 */ /* 0x001fe4000001161c */
[----:B------:R-:W-:Y:S02]  /*8790*/  LEA.HI R28, R28, 0x30, RZ, 0x1c ;  /* 0x000000301c1c7811 */ /* 0x000fe400078fe0ff */
[----:B------:R-:W-:-:S04]  /*87a0*/  SGXT.U32 R21, R21, 0x4 ;  /* 0x000000041515781a */ /* 0x000fc80000000000 */
[----:B-1----:R-:W-:Y:S01]  /*87b0*/  LOP3.LUT R29, R21, 0x20, RZ, 0xfc, !PT ;  /* 0x00000020151d7812 */ /* 0x002fe200078efcff */
[----:B------:R-:W-:Y:S01]  /*87c0*/  IMAD R28, R28, UR10, RZ ;  /* 0x0000000a1c1c7c24 */ /* 0x000fe2000f8e02ff */
[C---:B------:R-:W-:Y:S01]  /*87d0*/  SEL R21, R5.reuse, R2, !P3 ;  /* 0x0000000205157207 */ /* 0x040fe20005800000 */
[----:B------:R-:W-:Y:S01]  /*87e0*/  STL [R1+0x6c0], R6 ;  /* 0x0006c00601007387 */ /* 0x000fe20000100800 */
[----:B------:R-:W-:Y:S01]  /*87f0*/  SEL R19, R5, R12, !P3 ;  /* 0x0000000c05137207 */ /* 0x000fe20005800000 */
[----:B------:R-:W-:Y:S01]  /*8800*/  IMAD R2, R29, UR10, RZ ;  /* 0x0000000a1d027c24 */ /* 0x000fe2000f8e02ff */
[----:B------:R-:W-:Y:S01]  /*8810*/  LEA R5, P1, R28, UR12, 0x1 ;  /* 0x0000000c1c057c11 */ /* 0x000fe2000f8208ff */
[----:B------:R-:W-:Y:S01]  /*8820*/  STL [R1+0x6c4], R7 ;  /* 0x0006c40701007387 */ /* 0x000fe20000100800 */
[----:B------:R-:W0:Y:S03]  /*8830*/  LDCU UR10, c[0x0][0x3a8] ;  /* 0x00007500ff0a77ac */ /* 0x000e260008000800 */
[----:B------:R-:W-:Y:S01]  /*8840*/  STL [R1+0x6c8], R17 ;  /* 0x0006c81101007387 */ /* 0x000fe20000100800 */
[----:B------:R-:W-:Y:S01]  /*8850*/  LEA R4, P0, R2, UR12, 0x1 ;  /* 0x0000000c02047c11 */ /* 0x000fe2000f8008ff */
[----:B------:R-:W1:Y:S02]  /*8860*/  LDCU UR12, c[0x0][0x3a8] ;  /* 0x00007500ff0c77ac */ /* 0x000e640008000800 */
[----:B------:R-:W-:Y:S01]  /*8870*/  STL [R1+0x6cc], R9 ;  /* 0x0006cc0901007387 */ /* 0x000fe20000100800 */
[----:B------:R-:W-:Y:S01]  /*8880*/  LEA.HI.X.SX32 R3, R28, UR13, 0x1, P1 ;  /* 0x0000000d1c037c11 */ /* 0x000fe200088f0eff */
[----:B------:R-:W0:Y:S02]  /*8890*/  LDCU UR13, c[0x0][0x3a8] ;  /* 0x00007500ff0d77ac */ /* 0x000e240008000800 */
[----:B------:R-:W-:Y:S04]  /*88a0*/  STL [R1+0x6d0], R18 ;  /* 0x0006d01201007387 */ /* 0x000fe80000100800 */
[----:B------:R-:W-:Y:S04]  /*88b0*/  STL [R1+0x6d4], R11 ;  /* 0x0006d40b01007387 */ /* 0x000fe80000100800 */
[----:B------:R-:W-:Y:S04]  /*88c0*/  STL [R1+0x6d8], R19 ;  /* 0x0006d81301007387 */ /* 0x000fe80000100800 */
[----:B------:R-:W-:Y:S04]  /*88d0*/  STL [R1+0x6dc], R21 ;  /* 0x0006dc1501007387 */ /* 0x000fe80000100800 */
[----:B------:R-:W-:Y:S04]  /*88e0*/  STL [R1+0x634], R5 ;  /* 0x0006340501007387 */ /* 0x000fe80000100800 */
[----:B------:R-:W-:Y:S04]  /*88f0*/  STL [R1+0x638], R4 ;  /* 0x0006380401007387 */ /* 0x000fe80000100800 */
[----:B------:R4:W-:Y:S01]  /*8900*/  STL [R1+0x630], R3 ;  /* 0x0006300301007387 */ /* 0x0009e20000100800 */
[----:B--2---:R-:W-:-:S05]  /*8910*/  IMAD R20, R20, UR6, RZ ;  /* 0x0000000614147c24 */ /* 0x004fca000f8e02ff */
[----:B------:R-:W-:Y:S01]  /*8920*/  STL [R1+0x6e0], R20 ;  /* 0x0006e01401007387 */ /* 0x000fe20000100800 */
[----:B----4-:R-:W-:Y:S02]  /*8930*/  IMAD R3, R14, UR6, RZ ;  /* 0x000000060e037c24 */ /* 0x010fe4000f8e02ff */
[----:B-----5:R-:W-:Y:S02]  /*8940*/  IMAD R4, R13, UR6, RZ ;  /* 0x000000060d047c24 */ /* 0x020fe4000f8e02ff */
[----:B---3--:R-:W-:Y:S02]  /*8950*/  IMAD R5, R16, UR6, RZ ;  /* 0x0000000610057c24 */ /* 0x008fe4000f8e02ff */
[----:B------:R-:W-:Y:S02]  /*8960*/  IMAD R8, R24, UR6, RZ ;  /* 0x0000000618087c24 */ /* 0x000fe4000f8e02ff */
[----:B------:R-:W-:Y:S02]  /*8970*/  IMAD R10, R25, UR6, RZ ;  /* 0x00000006190a7c24 */ /* 0x000fe4000f8e02ff */
[----:B------:R-:W-:-:S02]  /*8980*/  IMAD R12, R26, UR6, RZ ;  /* 0x000000061a0c7c24 */ /* 0x000fc4000f8e02ff */
[----:B------:R-:W-:-:S05]  /*8990*/  IMAD R2, R27, UR6, RZ ;  /* 0x000000061b027c24 */ /* 0x000fca000f8e02ff */
[----:B------:R2:W-:Y:S04]  /*89a0*/  STL [R1+0x2b0], R2 ;  /* 0x0002b00201007387 */ /* 0x0005e80000100800 */
[----:B------:R-:W-:Y:S04]  /*89b0*/  STL [R1+0x6e4], R12 ;  /* 0x0006e40c01007387 */ /* 0x000fe80000100800 */
[----:B------:R-:W-:Y:S01]  /*89c0*/  STL [R1+0x6e8], R10 ;  /* 0x0006e80a01007387 */ /* 0x000fe20000100800 */
[----:B--2---:R-:W-:-:S03]  /*89d0*/  IMAD R2, R15, UR6, RZ ;  /* 0x000000060f027c24 */ /* 0x004fc6000f8e02ff */
[----:B------:R-:W-:Y:S04]  /*89e0*/  STL [R1+0x6ec], R8 ;  /* 0x0006ec0801007387 */ /* 0x000fe80000100800 */
[----:B------:R-:W-:Y:S04]  /*89f0*/  STL [R1+0x6f0], R5 ;  /* 0x0006f00501007387 */ /* 0x000fe80000100800 */
[----:B------:R2:W-:Y:S04]  /*8a00*/  STL [R1+0x6f4], R2 ;  /* 0x0006f40201007387 */ /* 0x0005e80000100800 */
[----:B------:R-:W-:Y:S01]  /*8a10*/  STL [R1], R3 ;  /* 0x0000000301007387 */ /* 0x000fe20000100800 */
[----:B--2---:R-:W-:-:S03]  /*8a20*/  IMAD R2, R0, UR6, RZ ;  /* 0x0000000600027c24 */ /* 0x004fc6000f8e02ff */
[----:B------:R-:W-:Y:S04]  /*8a30*/  STL [R1+0x4], R4 ;  /* 0x0000040401007387 */ /* 0x000fe80000100800 */
[----:B------:R2:W-:Y:S04]  /*8a40*/  STL [R1+0x8], R2 ;  /* 0x0000080201007387 */ /* 0x0005e80000100800 */
[----:B--2---:R-:W2:Y:S01]  /*8a50*/  LDL.LU R2, [R1+0x60] ;  /* 0x0000600001027983 */ /* 0x004ea20000300800 */
[----:B------:R-:W-:Y:S02]  /*8a60*/  IMAD R3, R23, UR6, RZ ;  /* 0x0000000617037c24 */ /* 0x000fe4000f8e02ff */
[----:B------:R-:W-:-:S03]  /*8a70*/  IMAD R0, R22, UR6, RZ ;  /* 0x0000000616007c24 */ /* 0x000fc6000f8e02ff */
[----:B------:R-:W-:Y:S04]  /*8a80*/  STL [R1+0xc], R3 ;  /* 0x00000c0301007387 */ /* 0x000fe80000100800 */
[----:B--2---:R2:W-:Y:S04]  /*8a90*/  STL [R1+0x708], R2 ;  /* 0x0007080201007387 */ /* 0x0045e80000100800 */
[----:B------:R-:W-:Y:S04]  /*8aa0*/  STL [R1+0x10], R0 ;  /* 0x0000100001007387 */ /* 0x000fe80000100800 */
[----:B--2---:R-:W2:Y:S04]  /*8ab0*/  LDL.LU R2, [R1+0x54] ;  /* 0x0000540001027983 */ /* 0x004ea80000300800 */
[----:B--2---:R2:W-:Y:S04]  /*8ac0*/  STL [R1+0x70c], R2 ;  /* 0x00070c0201007387 */ /* 0x0045e80000100800 */
[----:B--2---:R-:W2:Y:S04]  /*8ad0*/  LDL.LU R2, [R1+0x50] ;  /* 0x0000500001027983 */ /* 0x004ea80000300800 */
[----:B------:R-:W3:Y:S04]  /*8ae0*/  LDL.LU R5, [R1+0x64] ;  /* 0x0000640001057983 */ /* 0x000ee80000300800 */
[----:B------:R-:W4:Y:S04]  /*8af0*/  LDL.LU R8, [R1+0x6c] ;  /* 0x00006c0001087983 */ /* 0x000f280000300800 */
[----:B------:R-:W5:Y:S04]  /*8b00*/  LDL.LU R10, [R1+0x7c] ;  /* 0x00007c00010a7983 */ /* 0x000f680000300800 */
[----:B------:R-:W3:Y:S04]  /*8b10*/  LDL.LU R12, [R1+0x90] ;  /* 0x00009000010c7983 */ /* 0x000ee80000300800 */
        /* <DEDUP_REMOVED lines=23> */
[----:B------:R-:W3:Y:S01]  /*8c90*/  LDL.LU R22, [R1+0x14c] ;  /* 0x00014c0001167983 */ /* 0x000ee20000300800 */
[----:B--2---:R-:W-:-:S05]  /*8ca0*/  IMAD R2, R2, UR6, RZ ;  /* 0x0000000602027c24 */ /* 0x004fca000f8e02ff */
[----:B------:R2:W-:Y:S04]  /*8cb0*/  STL [R1+0x14], R2 ;  /* 0x0000140201007387 */ /* 0x0005e80000100800 */
[----:B--2---:R-:W2:Y:S02]  /*8cc0*/  LDL.LU R2, [R1+0x70c] ;  /* 0x00070c0001027983 */ /* 0x004ea40000300800 */
[----:B--2---:R-:W-:-:S05]  /*8cd0*/  IMAD R2, R2, UR6, RZ ;  /* 0x0000000602027c24 */ /* 0x004fca000f8e02ff */
[----:B------:R2:W-:Y:S04]  /*8ce0*/  STL [R1+0x18], R2 ;  /* 0x0000180201007387 */ /* 0x0005e80000100800 */
[----:B--2---:R-:W2:Y:S01]  /*8cf0*/  LDL.LU R2, [R1+0x708] ;  /* 0x0007080001027983 */ /* 0x004ea20000300800 */
[----:B---3--:R-:W-:Y:S02]  /*8d00*/  IMAD R5, R5, UR6, RZ ;  /* 0x0000000605057c24 */ /* 0x008fe4000f8e02ff */
[----:B------:R-:W-:Y:S02]  /*8d10*/  IMAD R7, R7, UR6, RZ ;  /* 0x0000000607077c24 */ /* 0x000fe4000f8e02ff */
[----:B------:R-:W-:Y:S02]  /*8d20*/  IMAD R3, R3, UR6, RZ ;  /* 0x0000000603037c24 */ /* 0x000fe4000f8e02ff */
[----:B--2---:R-:W-:-:S05]  /*8d30*/  IMAD R2, R2, UR6, RZ ;  /* 0x0000000602027c24 */ /* 0x004fca000f8e02ff */
[----:B------:R4:W-:Y:S04]  /*8d40*/  STL [R1+0x20], R2 ;  /* 0x0000200201007387 */ /* 0x0009e80000100800 */
[----:B------:R2:W-:Y:S01]  /*8d50*/  STL [R1+0x24], R5 ;  /* 0x0000240501007387 */ /* 0x0005e20000100800 */
[----:B----4-:R-:W-:Y:S02]  /*8d60*/  IMAD R2, R8, UR6, RZ ;  /* 0x0000000608027c24 */ /* 0x010fe4000f8e02ff */
[----:B-----5:R-:W-:Y:S02]  /*8d70*/  IMAD R8, R10, UR6, RZ ;  /* 0x000000060a087c24 */ /* 0x020fe4000f8e02ff */
[----:B--2---:R-:W-:Y:S01]  /*8d80*/  IMAD R5, R12, UR6, RZ ;  /* 0x000000060c057c24 */ /* 0x004fe2000f8e02ff */
[----:B------:R2:W-:Y:S04]  /*8d90*/  STL [R1+0x28], R2 ;  /* 0x0000280201007387 */ /* 0x0005e80000100800 */
[----:B------:R3:W-:Y:S01]  /*8da0*/  STL [R1+0x2c], R8 ;  /* 0x00002c0801007387 */ /* 0x0007e20000100800 */
[----:B--2---:R-:W-:-:S03]  /*8db0*/  IMAD R2, R20, UR6, RZ ;  /* 0x0000000614027c24 */ /* 0x004fc6000f8e02ff */
[----:B------:R2:W-:Y:S01]  /*8dc0*/  STL [R1+0x30], R5 ;  /* 0x0000300501007387 */ /* 0x0005e20000100800 */
[----:B---3--:R-:W-:-:S03]  /*8dd0*/  IMAD R8, R21, UR6, RZ ;  /* 0x0000000615087c24 */ /* 0x008fc6000f8e02ff */
[----:B------:R3:W-:Y:S01]  /*8de0*/  STL [R1+0x34], R2 ;  /* 0x0000340201007387 */ /* 0x0007e20000100800 */
[----:B--2---:R-:W-:-:S03]  /*8df0*/  IMAD R5, R19, UR6, RZ ;  /* 0x0000000613057c24 */ /* 0x004fc6000f8e02ff */
[----:B------:R2:W-:Y:S01]  /*8e00*/  STL [R1+0x38], R8 ;  /* 0x0000380801007387 */ /* 0x0005e20000100800 */
[----:B---3--:R-:W-:-:S03]  /*8e10*/  IMAD R2, R11, UR6, RZ ;  /* 0x000000060b027c24 */ /* 0x008fc6000f8e02ff */
[----:B------:R3:W-:Y:S04]  /*8e20*/  STL [R1+0x40], R5 ;  /* 0x0000400501007387 */ /* 0x0007e80000100800 */
[----:B------:R4:W-:Y:S01]  /*8e30*/  STL [R1+0x44], R2 ;  /* 0x0000440201007387 */ /* 0x0009e20000100800 */
[----:B--2---:R-:W-:Y:S02]  /*8e40*/  IMAD R8, R18, UR6, RZ ;  /* 0x0000000612087c24 */ /* 0x004fe4000f8e02ff */
[----:B---3--:R-:W-:-:S03]  /*8e50*/  IMAD R5, R9, UR6, RZ ;  /* 0x0000000609057c24 */ /* 0x008fc6000f8e02ff */
[----:B------:R-:W-:Y:S01]  /*8e60*/  STL [R1+0x48], R8 ;  /* 0x0000480801007387 */ /* 0x000fe20000100800 */
[----:B----4-:R-:W-:-:S03]  /*8e70*/  IMAD R2, R17, UR6, RZ ;  /* 0x0000000611027c24 */ /* 0x010fc6000f8e02ff */
[----:B------:R2:W-:Y:S04]  /*8e80*/  STL [R1+0x50], R5 ;  /* 0x0000500501007387 */ /* 0x0005e80000100800 */
[----:B------:R3:W-:Y:S01]  /*8e90*/  STL [R1+0x54], R2 ;  /* 0x0000540201007387 */ /* 0x0007e20000100800 */
[----:B--2---:R-:W-:-:S03]  /*8ea0*/  IMAD R5, R6, UR6, RZ ;  /* 0x0000000606057c24 */ /* 0x004fc6000f8e02ff */
[----:B------:R-:W-:Y:S01]  /*8eb0*/  STL [R1+0x60], R7 ;  /* 0x0000600701007387 */ /* 0x000fe20000100800 */
[----:B---3--:R-:W-:-:S03]  /*8ec0*/  IMAD R2, R4, UR6, RZ ;  /* 0x0000000604027c24 */ /* 0x008fc6000f8e02ff */
[----:B------:R-:W-:Y:S01]  /*8ed0*/  STL [R1+0x64], R5 ;  /* 0x0000640501007387 */ /* 0x000fe20000100800 */
[----:B------:R-:W-:-:S03]  /*8ee0*/  IMAD R4, R29, UR6, RZ ;  /* 0x000000061d047c24 */ /* 0x000fc6000f8e02ff */
        /* <DEDUP_REMOVED lines=13> */
[----:B------:R2:W-:Y:S01]  /*8fc0*/  STL [R1+0xc0], R3 ;  /* 0x0000c00301007387 */ /* 0x0005e20000100800 */
[----:B----4-:R-:W-:-:S03]  /*8fd0*/  IMAD R2, R15, UR6, RZ ;  /* 0x000000060f027c24 */ /* 0x010fc6000f8e02ff */
[----:B------:R3:W-:Y:S04]  /*8fe0*/  STL [R1+0xc4], R4 ;  /* 0x0000c40401007387 */ /* 0x0007e80000100800 */
[----:B------:R4:W-:Y:S01]  /*8ff0*/  STL [R1+0xc8], R2 ;  /* 0x0000c80201007387 */ /* 0x0009e20000100800 */
[----:B--2---:R-:W-:Y:S02]  /*9000*/  IMAD R3, R14, UR6, RZ ;  /* 0x000000060e037c24 */ /* 0x004fe4000f8e02ff */
[----:B---3--:R-:W-:-:S03]  /*9010*/  IMAD R4, R13, UR6, RZ ;  /* 0x000000060d047c24 */ /* 0x008fc6000f8e02ff */
[----:B------:R-:W-:Y:S01]  /*9020*/  STL [R1+0xcc], R3 ;  /* 0x0000cc0301007387 */ /* 0x000fe20000100800 */
[----:B----4-:R-:W-:-:S03]  /*9030*/  IMAD R2, R0, UR6, RZ ;  /* 0x0000000600027c24 */ /* 0x010fc6000f8e02ff */
        /* <DEDUP_REMOVED lines=143> */
[----:B----4-:R-:W-:Y:S02]  /*9930*/  IMAD R8, R8, UR6, RZ ;  /* 0x0000000608087c24 */ /* 0x010fe4000f8e02ff */
[----:B-----5:R-:W-:Y:S02]  /*9940*/  IMAD R10, R10, UR6, RZ ;  /* 0x000000060a0a7c24 */ /* 0x020fe4000f8e02ff */
[----:B------:R-:W-:-:S02]  /*9950*/  IMAD R12, R12, UR6, RZ ;  /* 0x000000060c0c7c24 */ /* 0x000fc4000f8e02ff */
[----:B------:R-:W-:Y:S02]  /*9960*/  IMAD R20, R20, UR6, RZ ;  /* 0x0000000614147c24 */ /* 0x000fe4000f8e02ff */
[----:B------:R-:W-:Y:S02]  /*9970*/  IMAD R21, R21, UR6, RZ ;  /* 0x0000000615157c24 */ /* 0x000fe4000f8e02ff */
[----:B------:R-:W-:Y:S02]  /*9980*/  IMAD R19, R19, UR6, RZ ;  /* 0x0000000613137c24 */ /* 0x000fe4000f8e02ff */
[----:B------:R-:W-:Y:S02]  /*9990*/  IMAD R11, R11, UR6, RZ ;  /* 0x000000060b0b7c24 */ /* 0x000fe4000f8e02ff */
[----:B------:R-:W-:Y:S02]  /*99a0*/  IMAD R18, R18, UR6, RZ ;  /* 0x0000000612127c24 */ /* 0x000fe4000f8e02ff */
        /* <DEDUP_REMOVED lines=19> */
[----:B--2---:R-:W-:-:S05]  /*9ae0*/  IMAD R2, R2, UR6, RZ ;  /* 0x0000000602027c24 */ /* 0x004fca000f8e02ff */
[----:B------:R2:W-:Y:S04]  /*9af0*/  STL [R1+0x100], R2 ;  /* 0x0001000201007387 */ /* 0x0005e80000100800 */
[----:B--2---:R-:W2:Y:S04]  /*9b00*/  LDL.LU R2, [R1+0x6f4] ;  /* 0x0006f40001027983 */ /* 0x004ea80000300800 */
[----:B------:R3:W-:Y:S04]  /*9b10*/  STL [R1+0xf8], R5 ;  /* 0x0000f80501007387 */ /* 0x0007e80000100800 */
[----:B---3--:R-:W3:Y:S04]  /*9b20*/  LDL.LU R5, [R1+0x6f0] ;  /* 0x0006f00001057983 */ /* 0x008ee80000300800 */
[----:B------:R4:W-:Y:S04]  /*9b30*/  STL [R1+0xf0], R8 ;  /* 0x0000f00801007387 */ /* 0x0009e80000100800 */
[----:B----4-:R-:W4:Y:S04]  /*9b40*/  LDL.LU R8, [R1+0x6ec] ;  /* 0x0006ec0001087983 */ /* 0x010f280000300800 */
[----:B------:R5:W-:Y:S04]  /*9b50*/  STL [R1+0xec], R10 ;  /* 0x0000ec0a01007387 */ /* 0x000be80000100800 */
[----:B-----5:R-:W5:Y:S04]  /*9b60*/  LDL.LU R10, [R1+0x6e8] ;  /* 0x0006e800010a7983 */ /* 0x020f680000300800 */
        /* <DEDUP_REMOVED lines=29> */
[----:B0-----:R-:W3:Y:S04]  /*9d40*/  LDL.LU R27, [R1+0x6ac] ;  /* 0x0006ac00011b7983 */ /* 0x001ee80000300800 */
[----:B------:R0:W-:Y:S04]  /*9d50*/  STL [R1+0x80], R26 ;  /* 0x0000801a01007387 */ /* 0x0001e80000100800 */
[----:B0-----:R-:W4:Y:S04]  /*9d60*/  LDL.LU R26, [R1+0x6a8] ;  /* 0x0006a800011a7983 */ /* 0x001f280000300800 */
        /* <DEDUP_REMOVED lines=18> */
[----:B--2---:R-:W-:-:S02]  /*9e90*/  IMAD R28, R28, UR6, RZ ;  /* 0x000000061c1c7c24 */ /* 0x004fc4000f8e02ff */
[----:B---3--:R-:W-:Y:S02]  /*9ea0*/  IMAD R27, R27, UR6, RZ ;  /* 0x000000061b1b7c24 */ /* 0x008fe4000f8e02ff */
[----:B----4-:R-:W-:Y:S02]  /*9eb0*/  IMAD R26, R26, UR6, RZ ;  /* 0x000000061a1a7c24 */ /* 0x010fe4000f8e02ff */
[----:B-----5:R-:W-:Y:S02]  /*9ec0*/  IMAD R25, R25, UR6, RZ ;  /* 0x0000000619197c24 */ /* 0x020fe4000f8e02ff */
[----:B------:R-:W-:Y:S02]  /*9ed0*/  IMAD R24, R24, UR6, RZ ;  /* 0x0000000618187c24 */ /* 0x000fe4000f8e02ff */
[----:B------:R-:W-:Y:S02]  /*9ee0*/  IMAD R16, R16, UR6, RZ ;  /* 0x0000000610107c24 */ /* 0x000fe4000f8e02ff */
[----:B------:R-:W-:-:S02]  /*9ef0*/  IMAD R15, R15, UR6, RZ ;  /* 0x000000060f0f7c24 */ /* 0x000fc4000f8e02ff */
[----:B------:R-:W-:Y:S02]  /*9f00*/  IMAD R14, R14, UR6, RZ ;  /* 0x000000060e0e7c24 */ /* 0x000fe4000f8e02ff */
[----:B------:R-:W-:Y:S02]  /*9f10*/  IMAD R13, R13, UR6, RZ ;  /* 0x000000060d0d7c24 */ /* 0x000fe4000f8e02ff */
[----:B------:R-:W-:Y:S02]  /*9f20*/  IMAD R0, R0, UR6, RZ ;  /* 0x0000000600007c24 */ /* 0x000fe4000f8e02ff */
[----:B------:R-:W-:Y:S02]  /*9f30*/  IMAD R23, R23, UR6, RZ ;  /* 0x0000000617177c24 */ /* 0x000fe4000f8e02ff */
[----:B------:R-:W-:-:S05]  /*9f40*/  IMAD R22, R22, UR6, RZ ;  /* 0x0000000616167c24 */ /* 0x000fca000f8e02ff */
[----:B------:R-:W-:Y:S04]  /*9f50*/  STL [R1+0x648], R22 ;  /* 0x0006481601007387 */ /* 0x000fe80000100800 */
[----:B------:R-:W-:Y:S04]  /*9f60*/  STL [R1+0x64c], R23 ;  /* 0x00064c1701007387 */ /* 0x000fe80000100800 */
[----:B------:R-:W-:Y:S04]  /*9f70*/  STL [R1+0x650], R0 ;  /* 0x0006500001007387 */ /* 0x000fe80000100800 */
[----:B------:R-:W-:Y:S04]  /*9f80*/  STL [R1+0x654], R13 ;  /* 0x0006540d01007387 */ /* 0x000fe80000100800 */
[----:B------:R-:W-:Y:S04]  /*9f90*/  STL [R1+0x658], R14 ;  /* 0x0006580e01007387 */ /* 0x000fe80000100800 */
        /* <DEDUP_REMOVED lines=13> */
[----:B0-----:R-:W3:Y:S01]  /*a070*/  LDL.LU R28, [R1] ;  /* 0x00000000011c7983 */ /* 0x001ee20000300800 */
[----:B------:R-:W-:-:S02]  /*a080*/  IMAD R29, R29, UR6, RZ ;  /* 0x000000061d1d7c24 */ /* 0x000fc4000f8e02ff */
[----:B------:R-:W-:Y:S02]  /*a090*/  IMAD R3, R3, UR6, RZ ;  /* 0x0000000603037c24 */ /* 0x000fe4000f8e02ff */
[----:B------:R-:W-:Y:S01]  /*a0a0*/  IMAD R4, R4, UR6, RZ ;  /* 0x0000000604047c24 */ /* 0x000fe2000f8e02ff */
[----:B------:R-:W-:Y:S04]  /*a0b0*/  STL [R1+0x678], R29 ;  /* 0x0006781d01007387 */ /* 0x000fe80000100800 */
[----:B------:R0:W-:Y:S04]  /*a0c0*/  STL [R1+0x67c], R3 ;  /* 0x00067c0301007387 */ /* 0x0001e80000100800 */
[----:B------:R-:W-:Y:S04]  /*a0d0*/  STL [R1+0x680], R4 ;  /* 0x0006800401007387 */ /* 0x000fe80000100800 */
[----:B------:R-:W4:Y:S01]  /*a0e0*/  LDL.LU R14, [R1+0x20] ;  /* 0x00002000010e7983 */ /* 0x000f220000300800 */
[----:B------:R-:W-:-:S02]  /*a0f0*/  LEA R0, P5, R12, UR14, 0x1 ;  /* 0x0000000e0c007c11 */ /* 0x000fc4000f8a08ff */
[----:B0-----:R-:W-:-:S05]  /*a100*/  LEA R3, P4, R20, UR14, 0x1 ;  /* 0x0000000e14037c11 */ /* 0x001fca000f8808ff */
[----:B------:R0:W-:Y:S04]  /*a110*/  STL [R1+0x3a8], R3 ;  /* 0x0003a80301007387 */ /* 0x0001e80000100800 */
[----:B------:R1:W-:Y:S04]  /*a120*/  STL [R1+0x59c], R0 ;  /* 0x00059c0001007387 */ /* 0x0003e80000100800 */
[----:B------:R-:W4:Y:S01]  /*a130*/  LDL.LU R13, [R1+0x24] ;  /* 0x00002400010d7983 */ /* 0x000f220000300800 */
[----:B0-----:R-:W-:Y:S02]  /*a140*/  LEA R3, P3, R10, UR14, 0x1 ;  /* 0x0000000e0a037c11 */ /* 0x001fe4000f8608ff */
[----:B-1----:R-:W-:-:S03]  /*a150*/  LEA R0, P1, R8, UR14, 0x1 ;  /* 0x0000000e08007c11 */ /* 0x002fc6000f8208ff */
[----:B------:R0:W-:Y:S04]  /*a160*/  STL [R1+0x5b4], R3 ;  /* 0x0005b40301007387 */ /* 0x0001e80000100800 */
[----:B------:R1:W-:Y:S04]  /*a170*/  STL [R1+0x5bc], R0 ;  /* 0x0005bc0001007387 */ /* 0x0003e80000100800 */
[----:B------:R-:W4:Y:S01]  /*a180*/  LDL.LU R4, [R1+0x28] ;  /* 0x0000280001047983 */ /* 0x000f220000300800 */
[----:B0-----:R-:W-:Y:S02]  /*a190*/  LEA R3, P2, R5, UR14, 0x1 ;  /* 0x0000000e05037c11 */ /* 0x001fe4000f8408ff */
[----:B-1----:R-:W-:-:S03]  /*a1a0*/  LEA.HI.X.SX32 R0, R20, UR15, 0x1, P4 ;  /* 0x0000000f14007c11 */ /* 0x002fc6000a0f0eff */
[----:B------:R-:W-:Y:S04]  /*a1b0*/  STL [R1+0x614], R3 ;  /* 0x0006140301007387 */ /* 0x000fe80000100800 */
[----:B------:R0:W-:Y:S04]  /*a1c0*/  STL [R1+0x3a0], R0 ;  /* 0x0003a00001007387 */ /* 0x0001e80000100800 */
[----:B0-----:R-:W4:Y:S01]  /*a1d0*/  LDL.LU R0, [R1+0x2c] ;  /* 0x00002c0001007983 */ /* 0x001f220000300800 */
[----:B------:R-:W-:Y:S02]  /*a1e0*/  LEA R20, P4, R2, UR14, 0x1 ;  /* 0x0000000e02147c11 */ /* 0x000fe4000f8808ff */
[----:B------:R-:W-:-:S03]  /*a1f0*/  LEA.HI.X.SX32 R3, R12, UR15, 0x1, P5 ;  /* 0x0000000f0c037c11 */ /* 0x000fc6000a8f0eff */
[----:B------:R-:W-:Y:S04]  /*a200*/  STL [R1+0x3ac], R20 ;  /* 0x0003ac1401007387 */ /* 0x000fe80000100800 */
[----:B------:R0:W-:Y:S04]  /*a210*/  STL [R1+0x398], R3 ;  /* 0x0003980301007387 */ /* 0x0001e80000100800 */
[----:B------:R-:W4:Y:S01]  /*a220*/  LDL.LU R23, [R1+0x30] ;  /* 0x0000300001177983 */ /* 0x000f220000300800 */
[----:B0-----:R-:W-:Y:S02]  /*a230*/  LEA.HI.X.SX32 R3, R10, UR15, 0x1, P3 ;  /* 0x0000000f0a037c11 */ /* 0x001fe400098f0eff */
[----:B------:R-:W-:-:S02]  /*a240*/  LEA.HI.X.SX32 R5, R5, UR15, 0x1, P2 ;  /* 0x0000000f05057c11 */ /* 0x000fc400090f0eff */
[----:B--2---:R-:W-:Y:S02]  /*a250*/  LEA R10, P3, R27, UR14, 0x1 ;  /* 0x0000000e1b0a7c11 */ /* 0x004fe4000f8608ff */
[----:B---3--:R-:W-:-:S05]  /*a260*/  LEA R12, P5, R28, UR14, 0x1 ;  /* 0x0000000e1c0c7c11 */ /* 0x008fca000f8a08ff */
[----:B------:R-:W-:Y:S04]  /*a270*/  STL [R1+0x3b0], R12 ;  /* 0x0003b00c01007387 */ /* 0x000fe80000100800 */
[----:B------:R0:W-:Y:S04]  /*a280*/  STL [R1+0x390], R3 ;  /* 0x0003900301007387 */ /* 0x0001e80000100800 */
[----:B------:R-:W2:Y:S01]  /*a290*/  LDL.LU R22, [R1+0x34] ;  /* 0x0000340001167983 */ /* 0x000ea20000300800 */
[----:B0-----:R-:W-:-:S03]  /*a2a0*/  LEA.HI.X.SX32 R3, R8, UR15, 0x1, P1 ;  /* 0x0000000f08037c11 */ /* 0x001fc600088f0eff */
[----:B------:R-:W-:Y:S01]  /*a2b0*/  STL [R1+0x3b4], R10 ;  /* 0x0003b40a01007387 */ /* 0x000fe20000100800 */
[----:B------:R-:W-:-:S03]  /*a2c0*/  LEA R8, P1, R26, UR14, 0x1 ;  /* 0x0000000e1a087c11 */ /* 0x000fc6000f8208ff */
[----:B------:R0:W-:Y:S04]  /*a2d0*/  STL [R1+0x388], R3 ;  /* 0x0003880301007387 */ /* 0x0001e80000100800 */
[----:B0-----:R-:W3:Y:S04]  /*a2e0*/  LDL.LU R3, [R1+0x38] ;  /* 0x0000380001037983 */ /* 0x001ee80000300800 */
[----:B------:R5:W-:Y:S04]  /*a2f0*/  STL [R1+0x3b8], R8 ;  /* 0x0003b80801007387 */ /* 0x000be80000100800 */
[----:B------:R0:W-:Y:S04]  /*a300*/  STL [R1+0x380], R5 ;  /* 0x0003800501007387 */ /* 0x0001e80000100800 */
[----:B------:R-:W3:Y:S01]  /*a310*/  LDL.LU R29, [R1+0x40] ;  /* 0x00004000011d7983 */ /* 0x000ee20000300800 */
[----:B-----5:R-:W-:-:S02]  /*a320*/  LEA R8, P2, R25, UR14, 0x1 ;  /* 0x0000000e19087c11 */ /* 0x020fc4000f8408ff */
[----:B0-----:R-:W-:-:S03]  /*a330*/  LEA.HI.X.SX32 R5, R2, UR15, 0x1, P4 ;  /* 0x0000000f02057c11 */ /* 0x001fc6000a0f0eff */
[----:B------:R-:W-:Y:S04]  /*a340*/  STL [R1+0x3bc], R8 ;  /* 0x0003bc0801007387 */ /* 0x000fe80000100800 */
[----:B------:R0:W-:Y:S01]  /*a350*/  STL [R1+0x378], R5 ;  /* 0x0003780501007387 */ /* 0x0001e20000100800 */
[----:B----4-:R-:W-:Y:S02]  /*a360*/  LEA R2, P4, R24, UR14, 0x1 ;  /* 0x0000000e18027c11 */ /* 0x010fe4000f8808ff */
[----:B0-----:R-:W-:Y:S02]  /*a370*/  LEA.HI.X.SX32 R5, R28, UR15, 0x1, P5 ;  /* 0x0000000f1c057c11 */ /* 0x001fe4000a8f0eff */
[----:B------:R-:W4:Y:S04]  /*a380*/  LDL.LU R28, [R1+0x44] ;  /* 0x00004400011c7983 */ /* 0x000f280000300800 */
[----:B------:R0:W-:Y:S04]  /*a390*/  STL [R1+0x3c0], R2 ;  /* 0x0003c00201007387 */ /* 0x0001e80000100800 */
[----:B------:R1:W-:Y:S01]  /*a3a0*/  STL [R1+0x370], R5 ;  /* 0x0003700501007387 */ /* 0x0003e20000100800 */
[----:B0-----:R-:W-:-:S02]  /*a3b0*/  LEA R2, P5, R16, UR14, 0x1 ;  /* 0x0000000e10027c11 */ /* 0x001fc4000f8a08ff */
[----:B-1----:R-:W-:Y:S02]  /*a3c0*/  LEA.HI.X.SX32 R5, R27, UR15, 0x1, P3 ;  /* 0x0000000f1b057c11 */ /* 0x002fe400098f0eff */
[----:B------:R-:W5:Y:S04]  /*a3d0*/  LDL.LU R27, [R1+0x48] ;  /* 0x00004800011b7983 */ /* 0x000f680000300800 */
[----:B------:R-:W-:Y:S04]  /*a3e0*/  STL [R1+0x3c4], R2 ;  /* 0x0003c40201007387 */ /* 0x000fe80000100800 */
[----:B------:R0:W-:Y:S02]  /*a3f0*/  STL [R1+0x368], R5 ;  /* 0x0003680501007387 */ /* 0x0001e40000100800 */
[----:B0-----:R-:W-:-:S02]  /*a400*/  LEA.HI.X.SX32 R5, R26, UR15, 0x1, P1 ;  /* 0x0000000f1a057c11 */ /* 0x001fc400088f0eff */
[----:B------:R-:W5:Y:S01]  /*a410*/  LDL.LU R26, [R1+0x50] ;  /* 0x00005000011a7983 */ /* 0x000f620000300800 */
[----:B------:R-:W-:-:S05]  /*a420*/  LEA R2, P3, R15, UR14, 0x1 ;  /* 0x0000000e0f027c11 */ /* 0x000fca000f8608ff */
[----:B------:R-:W-:Y:S04]  /*a430*/  STL [R1+0x3c8], R2 ;  /* 0x0003c80201007387 */ /* 0x000fe80000100800 */
[----:B------:R0:W-:Y:S02]  /*a440*/  STL [R1+0x360], R5 ;  /* 0x0003600501007387 */ /* 0x0001e40000100800 */
[----:B0-----:R-:W-:Y:S02]  /*a450*/  LEA.HI.X.SX32 R5, R25, UR15, 0x1, P2 ;  /* 0x0000000f19057c11 */ /* 0x001fe400090f0eff */
        /* <DEDUP_REMOVED lines=12> */
[----:B------:R0:W-:Y:S04]  /*a520*/  STL [R1+0x3d4], R2 ;  /* 0x0003d40201007387 */ /* 0x0001e80000100800 */
[----:B------:R1:W-:Y:S01]  /*a530*/  STL [R1+0x348], R5 ;  /* 0x0003480501007387 */ /* 0x0003e20000100800 */
[----:B0-----:R-:W-:Y:S02]  /*a540*/  LEA R2, P5, R0, UR14, 0x1 ;  /* 0x0000000e00027c11 */ /* 0x001fe4000f8a08ff */
        /* <DEDUP_REMOVED lines=11> */
[----:B--2---:R-:W-:-:S05]  /*a600*/  LEA R2, P1, R22, UR14, 0x1 ;  /* 0x0000000e16027c11 */ /* 0x004fca000f8208ff */
[----:B------:R-:W-:Y:S04]  /*a610*/  STL [R1+0x3e0], R2 ;  /* 0x0003e00201007387 */ /* 0x000fe80000100800 */
[----:B------:R0:W-:Y:S02]  /*a620*/  STL [R1+0x330], R5 ;  /* 0x0003300501007387 */ /* 0x0001e40000100800 */
[----:B0-----:R-:W-:Y:S02]  /*a630*/  LEA.HI.X.SX32 R5, R4, UR15, 0x1, P4 ;  /* 0x0000000f04057c11 */ /* 0x001fe4000a0f0eff */
[----:B---3--:R-:W-:Y:S01]  /*a640*/  LEA R2, P2, R3, UR14, 0x1 ;  /* 0x0000000e03027c11 */ /* 0x008fe2000f8408ff */
[----:B------:R-:W2:Y:S04]  /*a650*/  LDL.LU R4, [R1+0x98] ;  /* 0x0000980001047983 */ /* 0x000ea80000300800 */
[----:B------:R0:W-:Y:S04]  /*a660*/  STL [R1+0x3e4], R2 ;  /* 0x0003e40201007387 */ /* 0x0001e80000100800 */
[----:B------:R1:W-:Y:S01]  /*a670*/  STL [R1+0x328], R5 ;  /* 0x0003280501007387 */ /* 0x0003e20000100800 */
[----:B0-----:R-:W-:-:S02]  /*a680*/  LEA R2, P4, R29, UR14, 0x1 ;  /* 0x0000000e1d027c11 */ /* 0x001fc4000f8808ff */
[----:B-1----:R-:W-:Y:S02]  /*a690*/  LEA.HI.X.SX32 R5, R0, UR15, 0x1, P5 ;  /* 0x0000000f00057c11 */ /* 0x002fe4000a8f0eff */
[----:B------:R-:W3:Y:S04]  /*a6a0*/  LDL.LU R0, [R1+0xb4] ;  /* 0x0000b40001007983 */ /* 0x000ee80000300800 */
[----:B------:R-:W-:Y:S04]  /*a6b0*/  STL [R1+0x3e8], R2 ;  /* 0x0003e80201007387 */ /* 0x000fe80000100800 */
[----:B------:R0:W-:Y:S02]  /*a6c0*/  STL [R1+0x320], R5 ;  /* 0x0003200501007387 */ /* 0x0001e40000100800 */
[----:B0-----:R-:W-:-:S02]  /*a6d0*/  LEA.HI.X.SX32 R5, R23, UR15, 0x1, P3 ;  /* 0x0000000f17057c11 */ /* 0x001fc400098f0eff */
[----:B------:R-:W3:Y:S01]  /*a6e0*/  LDL.LU R23, [R1+0xb8] ;  /* 0x0000b80001177983 */ /* 0x000ee20000300800 */
[----:B----4-:R-:W-:-:S05]  /*a6f0*/  LEA R2, P5, R28, UR14, 0x1 ;  /* 0x0000000e1c027c11 */ /* 0x010fca000f8a08ff */
[----:B------:R5:W-:Y:S04]  /*a700*/  STL [R1+0x3ec], R2 ;  /* 0x0003ec0201007387 */ /* 0x000be80000100800 */
[----:B------:R0:W-:Y:S01]  /*a710*/  STL [R1+0x318], R5 ;  /* 0x0003180501007387 */ /* 0x0001e20000100800 */
[----:B-----5:R-:W-:Y:S02]  /*a720*/  LEA R2, P3, R27, UR14, 0x1 ;  /* 0x0000000e1b027c11 */ /* 0x020fe4000f8608ff */
        /* <DEDUP_REMOVED lines=47> */
[----:B------:R-:W-:Y:S04]  /*aa20*/  STL [R1+0x414], R2 ;  /* 0x0004140201007387 */ /* 0x000fe80000100800 */
[----:B------:R0:W-:Y:S02]  /*aa30*/  STL [R1+0x2c8], R5 ;  /* 0x0002c80501007387 */ /* 0x0001e40000100800 */
[----:B0-----:R-:W-:-:S02]  /*aa40*/  LEA.HI.X.SX32 R5, R14, UR15, 0x1, P1 ;  /* 0x0000000f0e057c11 */ /* 0x001fc400088f0eff */
[----:B------:R-:W-:Y:S01]  /*aa50*/  LEA R2, P3, R23, UR14, 0x1 ;  /* 0x0000000e17027c11 */ /* 0x000fe2000f8608ff */
[----:B------:R-:W3:Y:S04]  /*aa60*/  LDL.LU R14, [R1+0x108] ;  /* 0x00010800010e7983 */ /* 0x000ee80000300800 */
[----:B------:R-:W-:Y:S04]  /*aa70*/  STL [R1+0x418], R2 ;  /* 0x0004180201007387 */ /* 0x000fe80000100800 */
[----:B------:R0:W-:Y:S02]  /*aa80*/  STL [R1+0x2c0], R5 ;  /* 0x0002c00501007387 */ /* 0x0001e40000100800 */
[----:B0-----:R-:W-:-:S02]  /*aa90*/  LEA.HI.X.SX32 R5, R13, UR15, 0x1, P2 ;  /* 0x0000000f0d057c11 */ /* 0x001fc400090f0eff */
[----:B------:R-:W3:Y:S01]  /*aaa0*/  LDL.LU R13, [R1+0x10c] ;  /* 0x00010c00010d7983 */ /* 0x000ee20000300800 */
[----:B----4-:R-:W-:-:S05]  /*aab0*/  LEA R2, P1, R22, UR14, 0x1 ;  /* 0x0000000e16027c11 */ /* 0x010fca000f8208ff */
[----:B------:R5:W-:Y:S04]  /*aac0*/  STL [R1+0x41c], R2 ;  /* 0x00041c0201007387 */ /* 0x000be80000100800 */
[----:B------:R-:W-:Y:S04]  /*aad0*/  STL [R1+0x2a8], R5 ;  /* 0x0002a80501007387 */ /* 0x000fe80000100800 */
[----:B------:R-:W4:Y:S01]  /*aae0*/  LDL.LU R20, [R1+0x110] ;  /* 0x0001100001147983 */ /* 0x000f220000300800 */
[----:B------:R-:W-:Y:S02]  /*aaf0*/  LEA.HI.X.SX32 R4, R4, UR15, 0x1, P4 ;  /* 0x0000000f04047c11 */ /* 0x000fe4000a0f0eff */
[----:B-----5:R-:W-:-:S05]  /*ab00*/  LEA R2, P2, R3, UR14, 0x1 ;  /* 0x0000000e03027c11 */ /* 0x020fca000f8408ff */
[----:B------:R-:W-:Y:S04]  /*ab10*/  STL [R1+0x420], R2 ;  /* 0x0004200201007387 */ /* 0x000fe80000100800 */
[----:B------:R0:W-:Y:S02]  /*ab20*/  STL [R1+0x2a0], R4 ;  /* 0x0002a00401007387 */ /* 0x0001e40000100800 */
[----:B0-----:R-:W-:Y:S02]  /*ab30*/  LEA.HI.X.SX32 R4, R0, UR15, 0x1, P5 ;  /* 0x0000000f00047c11 */ /* 0x001fe4000a8f0eff */
[----:B------:R-:W-:Y:S01]  /*ab40*/  LEA R2, P4, R29, UR14, 0x1 ;  /* 0x0000000e1d027c11 */ /* 0x000fe2000f8808ff */
        /* <DEDUP_REMOVED lines=12> */
[----:B------:R0:W-:Y:S01]  /*ac10*/  STL [R1+0x288], R4 ;  /* 0x0002880401007387 */ /* 0x0001e20000100800 */
[----:B------:R-:W-:-:S03]  /*ac20*/  LEA.HI.X.SX32 R3, R3, UR15, 0x1, P2 ;  /* 0x0000000f03037c11 */ /* 0x000fc600090f0eff */
[----:B0-----:R-:W5:Y:S01]  /*ac30*/  LDL.LU R4, [R1+0x120] ;  /* 0x0001200001047983 */ /* 0x001f620000300800 */
[----:B------:R-:W-:-:S05]  /*ac40*/  LEA R2, P1, R26, UR14, 0x1 ;  /* 0x0000000e1a027c11 */ /* 0x000fca000f8208ff */
[----:B------:R-:W-:Y:S04]  /*ac50*/  STL [R1+0x430], R2 ;  /* 0x0004300201007387 */ /* 0x000fe80000100800 */
[----:B------:R0:W-:Y:S01]  /*ac60*/  STL [R1+0x280], R3 ;  /* 0x0002800301007387 */ /* 0x0001e20000100800 */
[----:B------:R-:W-:-:S03]  /*ac70*/  LEA.HI.X.SX32 R5, R29, UR15, 0x1, P4 ;  /* 0x0000000f1d057c11 */ /* 0x000fc6000a0f0eff */
[----:B0-----:R-:W5:Y:S01]  /*ac80*/  LDL.LU R3, [R1+0x124] ;  /* 0x0001240001037983 */ /* 0x001f620000300800 */
[----:B------:R-:W-:-:S05]  /*ac90*/  LEA R2, P2, R25, UR14, 0x1 ;  /* 0x0000000e19027c11 */ /* 0x000fca000f8408ff */
[----:B------:R-:W-:Y:S04]  /*aca0*/  STL [R1+0x434], R2 ;  /* 0x0004340201007387 */ /* 0x000fe80000100800 */
[----:B------:R0:W-:Y:S04]  /*acb0*/  STL [R1+0x278], R5 ;  /* 0x0002780501007387 */ /* 0x0001e80000100800 */
[----:B------:R-:W5:Y:S01]  /*acc0*/  LDL.LU R29, [R1+0x128] ;  /* 0x00012800011d7983 */ /* 0x000f620000300800 */
[----:B0-----:R-:W-:Y:S02]  /*acd0*/  LEA.HI.X.SX32 R5, R28, UR15, 0x1, P5 ;  /* 0x0000000f1c057c11 */ /* 0x001fe4000a8f0eff */
        /* <DEDUP_REMOVED lines=10> */
[----:B--2---:R-:W-:-:S05]  /*ad80*/  LEA R2, P3, R15, UR14, 0x1 ;  /* 0x0000000e0f027c11 */ /* 0x004fca000f8608ff */
[----:B------:R-:W-:Y:S04]  /*ad90*/  STL [R1+0x440], R2 ;  /* 0x0004400201007387 */ /* 0x000fe80000100800 */
[----:B------:R0:W-:Y:S04]  /*ada0*/  STL [R1+0x260], R5 ;  /* 0x0002600501007387 */ /* 0x0001e80000100800 */
[----:B------:R-:W2:Y:S01]  /*adb0*/  LDL.LU R26, [R1+0x138] ;  /* 0x00013800011a7983 */ /* 0x000ea20000300800 */
[----:B0-----:R-:W-:Y:S02]  /*adc0*/  LEA.HI.X.SX32 R5, R25, UR15, 0x1, P2 ;  /* 0x0000000f19057c11 */ /* 0x001fe400090f0eff */
[----:B---3--:R-:W-:-:S05]  /*add0*/  LEA R2, P1, R14, UR14, 0x1 ;  /* 0x0000000e0e027c11 */ /* 0x008fca000f8208ff */
[----:B------:R-:W-:Y:S04]  /*ade0*/  STL [R1+0x444], R2 ;  /* 0x0004440201007387 */ /* 0x000fe80000100800 */
[----:B------:R0:W-:Y:S04]  /*adf0*/  STL [R1+0x258], R5 ;  /* 0x0002580501007387 */ /* 0x0001e80000100800 */
[----:B------:R-:W3:Y:S01]  /*ae00*/  LDL.LU R25, [R1+0x140] ;  /* 0x0001400001197983 */ /* 0x000ee20000300800 */
[----:B0-----:R-:W-:Y:S02]  /*ae10*/  LEA.HI.X.SX32 R5, R24, UR15, 0x1, P4 ;  /* 0x0000000f18057c11 */ /* 0x001fe4000a0f0eff */
[----:B------:R-:W-:-:S05]  /*ae20*/  LEA R2, P2, R13, UR14, 0x1 ;  /* 0x0000000e0d027c11 */ /* 0x000fca000f8408ff */
[----:B------:R4:W-:Y:S04]  /*ae30*/  STL [R1+0x448], R2 ;  /* 0x0004480201007387 */ /* 0x0009e80000100800 */
[----:B------:R0:W-:Y:S04]  /*ae40*/  STL [R1+0x250], R5 ;  /* 0x0002500501007387 */ /* 0x0001e80000100800 */
[----:B------:R-:W3:Y:S01]  /*ae50*/  LDL.LU R24, [R1+0x144] ;  /* 0x0001440001187983 */ /* 0x000ee20000300800 */
[----:B----4-:R-:W-:Y:S02]  /*ae60*/  LEA R2, P4, R20, UR14, 0x1 ;  /* 0x0000000e14027c11 */ /* 0x010fe4000f8808ff */
[----:B0-----:R-:W-:-:S03]  /*ae70*/  LEA.HI.X.SX32 R5, R16, UR15, 0x1, P5 ;  /* 0x0000000f10057c11 */ /* 0x001fc6000a8f0eff */
[----:B------:R5:W-:Y:S04]  /*ae80*/  STL [R1+0x44c], R2 ;  /* 0x00044c0201007387 */ /* 0x000be80000100800 */
[----:B------:R-:W4:Y:S04]  /*ae90*/  LDL.LU R16, [R1+0x14c] ;  /* 0x00014c0001107983 */ /* 0x000f280000300800 */
[----:B------:R0:W-:Y:S01]  /*aea0*/  STL [R1+0x248], R5 ;  /* 0x0002480501007387 */ /* 0x0001e20000100800 */
[----:B-----5:R-:W-:Y:S02]  /*aeb0*/  LEA R2, P5, R0, UR14, 0x1 ;  /* 0x0000000e00027c11 */ /* 0x020fe4000f8a08ff */
[----:B0-----:R-:W-:-:S03]  /*aec0*/  LEA.HI.X.SX32 R5, R15, UR15, 0x1, P3 ;  /* 0x0000000f0f057c11 */ /* 0x001fc600098f0eff */
[----:B------:R0:W-:Y:S04]  /*aed0*/  STL [R1+0x450], R2 ;  /* 0x0004500201007387 */ /* 0x0001e80000100800 */
[----:B------:R-:W5:Y:S04]  /*aee0*/  LDL.LU R15, [R1+0x158] ;  /* 0x00015800010f7983 */ /* 0x000f680000300800 */
[----:B------:R1:W-:Y:S01]  /*aef0*/  STL [R1+0x240], R5 ;  /* 0x0002400501007387 */ /* 0x0003e20000100800 */
[----:B0-----:R-:W-:Y:S02]  /*af00*/  LEA R2, P3, R23, UR14, 0x1 ;  /* 0x0000000e17027c11 */ /* 0x001fe4000f8608ff */
[----:B-1----:R-:W-:-:S03]  /*af10*/  LEA.HI.X.SX32 R5, R14, UR15, 0x1, P1 ;  /* 0x0000000f0e057c11 */ /* 0x002fc600088f0eff */
[----:B------:R0:W-:Y:S04]  /*af20*/  STL [R1+0x454], R2 ;  /* 0x0004540201007387 */ /* 0x0001e80000100800 */
[----:B------:R-:W5:Y:S04]  /*af30*/  LDL.LU R14, [R1+0x15c] ;  /* 0x00015c00010e7983 */ /* 0x000f680000300800 */
[----:B------:R1:W-:Y:S01]  /*af40*/  STL [R1+0x238], R5 ;  /* 0x0002380501007387 */ /* 0x0003e20000100800 */
[----:B0-----:R-:W-:Y:S02]  /*af50*/  LEA R2, P1, R22, UR14, 0x1 ;  /* 0x0000000e16027c11 */ /* 0x001fe4000f8208ff */
[----:B-1----:R-:W-:-:S03]  /*af60*/  LEA.HI.X.SX32 R5, R13, UR15, 0x1, P2 ;  /* 0x0000000f0d057c11 */ /* 0x002fc600090f0eff */
[----:B------:R0:W-:Y:S04]  /*af70*/  STL [R1+0x458], R2 ;  /* 0x0004580201007387 */ /* 0x0001e80000100800 */
[----:B------:R-:W5:Y:S01]  /*af80*/  LDL.LU R13, [R1+0x164] ;  /* 0x00016400010d7983 */ /* 0x000f620000300800 */
[----:B------:R-:W-:-:S03]  /*af90*/  LEA.HI.X.SX32 R8, R20, UR15, 0x1, P4 ;  /* 0x0000000f14087c11 */ /* 0x000fc6000a0f0eff */
[----:B------:R-:W-:Y:S01]  /*afa0*/  STL [R1+0x230], R5 ;  /* 0x0002300501007387 */ /* 0x000fe20000100800 */
[----:B0-----:R-:W-:-:S05]  /*afb0*/  LEA R2, P2, R4, UR14, 0x1 ;  /* 0x0000000e04027c11 */ /* 0x001fca000f8408ff */
[----:B------:R0:W-:Y:S04]  /*afc0*/  STL [R1+0x45c], R2 ;  /* 0x00045c0201007387 */ /* 0x0001e80000100800 */
[----:B------:R-:W-:Y:S01]  /*afd0*/  STL [R1+0x228], R8 ;  /* 0x0002280801007387 */ /* 0x000fe20000100800 */
[----:B0-----:R-:W-:-:S03]  /*afe0*/  LEA.HI.X.SX32 R2, R0, UR15, 0x1, P5 ;  /* 0x0000000f00027c11 */ /* 0x001fc6000a8f0eff */
        /* <DEDUP_REMOVED lines=12> */
[----:B------:R0:W-:Y:S04]  /*b0b0*/  STL [R1+0x468], R5 ;  /* 0x0004680501007387 */ /* 0x0001e80000100800 */
[----:B------:R1:W-:Y:S04]  /*b0c0*/  STL [R1+0x210], R2 ;  /* 0x0002100201007387 */ /* 0x0003e80000100800 */
[----:B------:R-:W5:Y:S01]  /*b0d0*/  LDL.LU R12, [R1+0x17c] ;  /* 0x00017c00010c7983 */ /* 0x000f620000300800 */
[----:B0-----:R-:W-:-:S02]  /*b0e0*/  LEA R5, P1, R27, UR14, 0x1 ;  /* 0x0000000e1b057c11 */ /* 0x001fc4000f8208ff */
[----:B-1----:R-:W-:-:S03]  /*b0f0*/  LEA.HI.X.SX32 R2, R4, UR15, 0x1, P2 ;  /* 0x0000000f04027c11 */ /* 0x002fc600090f0eff */
[----:B------:R-:W-:Y:S04]  /*b100*/  STL [R1+0x46c], R5 ;  /* 0x00046c0501007387 */ /* 0x000fe80000100800 */
[----:B------:R0:W-:Y:S04]  /*b110*/  STL [R1+0x208], R2 ;  /* 0x0002080201007387 */ /* 0x0001e80000100800 */
[----:B------:R-:W5:Y:S01]  /*b120*/  LDL.LU R20, [R1+0x180] ;  /* 0x0001800001147983 */ /* 0x000f620000300800 */
[----:B0-----:R-:W-:Y:S02]  /*b130*/  LEA.HI.X.SX32 R2, R3, UR15, 0x1, P4 ;  /* 0x0000000f03027c11 */ /* 0x001fe4000a0f0eff */
[----:B------:R-:W-:-:S02]  /*b140*/  LEA.HI.X.SX32 R3, R29, UR15, 0x1, P5 ;  /* 0x0000000f1d037c11 */ /* 0x000fc4000a8f0eff */
[----:B------:R-:W-:Y:S02]  /*b150*/  LEA.HI.X.SX32 R5, R28, UR15, 0x1, P3 ;  /* 0x0000000f1c057c11 */ /* 0x000fe400098f0eff */
[----:B--2---:R-:W-:-:S05]  /*b160*/  LEA R4, P2, R26, UR14, 0x1 ;  /* 0x0000000e1a047c11 */ /* 0x004fca000f8408ff */
[----:B------:R3:W-:Y:S04]  /*b170*/  STL [R1+0x470], R4 ;  /* 0x0004700401007387 */ /* 0x0007e80000100800 */
[----:B------:R-:W-:Y:S01]  /*b180*/  STL [R1+0x200], R2 ;  /* 0x0002000201007387 */ /* 0x000fe20000100800 */
[----:B---3--:R-:W-:-:S05]  /*b190*/  LEA R4, P4, R25, UR14, 0x1 ;  /* 0x0000000e19047c11 */ /* 0x008fca000f8808ff */
[----:B------:R0:W-:Y:S04]  /*b1a0*/  STL [R1+0x474], R4 ;  /* 0x0004740401007387 */ /* 0x0001e80000100800 */
[----:B0-----:R-:W2:Y:S01]  /*b1b0*/  LDL.LU R4, [R1+0x184] ;  /* 0x0001840001047983 */ /* 0x001ea20000300800 */
[----:B------:R-:W-:-:S03]  /*b1c0*/  LEA R2, P5, R24, UR14, 0x1 ;  /* 0x0000000e18027c11 */ /* 0x000fc6000f8a08ff */
[----:B------:R0:W-:Y:S04]  /*b1d0*/  STL [R1+0x1f8], R3 ;  /* 0x0001f80301007387 */ /* 0x0001e80000100800 */
[----:B------:R4:W-:Y:S04]  /*b1e0*/  STL [R1+0x478], R2 ;  /* 0x0004780201007387 */ /* 0x0009e80000100800 */
[----:B0-----:R-:W3:Y:S01]  /*b1f0*/  LDL.LU R3, [R1+0x178] ;  /* 0x0001780001037983 */ /* 0x001ee20000300800 */
[----:B----4-:R-:W-:-:S03]  /*b200*/  LEA R2, P3, R16, UR14, 0x1 ;  /* 0x0000000e10027c11 */ /* 0x010fc6000f8608ff */
[----:B------:R0:W-:Y:S04]  /*b210*/  STL [R1+0x1f0], R5 ;  /* 0x0001f00501007387 */ /* 0x0001e80000100800 */
[----:B------:R5:W-:Y:S04]  /*b220*/  STL [R1+0x47c], R2 ;  /* 0x00047c0201007387 */ /* 0x000be80000100800 */
[----:B------:R-:W4:Y:S01]  /*b230*/  LDL.LU R29, [R1+0x16c] ;  /* 0x00016c00011d7983 */ /* 0x000f220000300800 */
[----:B0-----:R-:W-:-:S05]  /*b240*/  LEA.HI.X.SX32 R5, R27, UR15, 0x1, P1 ;  /* 0x0000000f1b057c11 */ /* 0x001fca00088f0eff */
[----:B------:R0:W-:Y:S01]  /*b250*/  STL [R1+0x1e8], R5 ;  /* 0x0001e80501007387 */ /* 0x0001e20000100800 */
[----:B-----5:R-:W-:Y:S02]  /*b260*/  LEA R2, P1, R15, UR14, 0x1 ;  /* 0x0000000e0f027c11 */ /* 0x020fe4000f8208ff */
[----:B0-----:R-:W-:-:S03]  /*b270*/  LEA.HI.X.SX32 R5, R26, UR15, 0x1, P2 ;  /* 0x0000000f1a057c11 */ /* 0x001fc600090f0eff */
[----:B------:R0:W-:Y:S04]  /*b280*/  STL [R1+0x480], R2 ;  /* 0x0004800201007387 */ /* 0x0001e80000100800 */
[----:B------:R-:W5:Y:S04]  /*b290*/  LDL.LU R28, [R1+0x160] ;  /* 0x00016000011c7983 */ /* 0x000f680000300800 */
[----:B------:R1:W-:Y:S01]  /*b2a0*/  STL [R1+0x1e0], R5 ;  /* 0x0001e00501007387 */ /* 0x0003e20000100800 */
[----:B0-----:R-:W-:-:S05]  /*b2b0*/  LEA R2, P2, R14, UR14, 0x1 ;  /* 0x0000000e0e027c11 */ /* 0x001fca000f8408ff */
[----:B------:R0:W-:Y:S04]  /*b2c0*/  STL [R1+0x484], R2 ;  /* 0x0004840201007387 */ /* 0x0001e80000100800 */
[----:B------:R-:W5:Y:S01]  /*b2d0*/  LDL.LU R27, [R1+0x154] ;  /* 0x00015400011b7983 */ /* 0x000f620000300800 */
[----:B-1----:R-:W-:-:S05]  /*b2e0*/  LEA.HI.X.SX32 R5, R25, UR15, 0x1, P4 ;  /* 0x0000000f19057c11 */ /* 0x002fca000a0f0eff */
[----:B------:R1:W-:Y:S01]  /*b2f0*/  STL [R1+0x1d8], R5 ;  /* 0x0001d80501007387 */ /* 0x0003e20000100800 */
[----:B0-----:R-:W-:-:S05]  /*b300*/  LEA R2, P4, R13, UR14, 0x1 ;  /* 0x0000000e0d027c11 */ /* 0x001fca000f8808ff */
[----:B------:R-:W-:Y:S04]  /*b310*/  STL [R1+0x488], R2 ;  /* 0x0004880201007387 */ /* 0x000fe80000100800 */
[----:B------:R-:W5:Y:S01]  /*b320*/  LDL.LU R26, [R1+0x150] ;  /* 0x00015000011a7983 */ /* 0x000f620000300800 */
[----:B-1----:R-:W-:-:S05]  /*b330*/  LEA.HI.X.SX32 R5, R24, UR15, 0x1, P5 ;  /* 0x0000000f18057c11 */ /* 0x002fca000a8f0eff */
        /* <DEDUP_REMOVED lines=9> */
[----:B------:R0:W-:Y:S04]  /*b3d0*/  STL [R1+0x490], R2 ;  /* 0x0004900201007387 */ /* 0x0001e80000100800 */
[----:B------:R1:W-:Y:S04]  /*b3e0*/  STL [R1+0x1c0], R5 ;  /* 0x0001c00501007387 */ /* 0x0003e80000100800 */
[----:B------:R-:W5:Y:S01]  /*b3f0*/  LDL.LU R16, [R1+0x12c] ;  /* 0x00012c0001107983 */ /* 0x000f620000300800 */
[----:B0-----:R-:W-:Y:S02]  /*b400*/  LEA R2, P1, R22, UR14, 0x1 ;  /* 0x0000000e16027c11 */ /* 0x001fe4000f8208ff */
[----:B-1----:R-:W-:-:S03]  /*b410*/  LEA.HI.X.SX32 R5, R14, UR15, 0x1, P2 ;  /* 0x0000000f0e057c11 */ /* 0x002fc600090f0eff */
[----:B------:R0:W-:Y:S04]  /*b420*/  STL [R1+0x494], R2 ;  /* 0x0004940201007387 */ /* 0x0001e80000100800 */
[----:B------:R-:W5:Y:S01]  /*b430*/  LDL.LU R15, [R1+0x100] ;  /* 0x00010000010f7983 */ /* 0x000f620000300800 */
[----:B0-----:R-:W-:-:S03]  /*b440*/  LEA R2, P2, R12, UR14, 0x1 ;  /* 0x0000000e0c027c11 */ /* 0x001fc6000f8408ff */
[----:B------:R0:W-:Y:S04]  /*b450*/  STL [R1+0x1b8], R5 ;  /* 0x0001b80501007387 */ /* 0x0001e80000100800 */
[----:B------:R1:W-:Y:S04]  /*b460*/  STL [R1+0x498], R2 ;  /* 0x0004980201007387 */ /* 0x0003e80000100800 */
[----:B------:R-:W5:Y:S01]  /*b470*/  LDL.LU R14, [R1+0xf8] ;  /* 0x0000f800010e7983 */ /* 0x000f620000300800 */
[----:B0-----:R-:W-:Y:S02]  /*b480*/  LEA.HI.X.SX32 R5, R13, UR15, 0x1, P4 ;  /* 0x0000000f0d057c11 */ /* 0x001fe4000a0f0eff */
[----:B-1----:R-:W-:-:S03]  /*b490*/  LEA R2, P4, R20, UR14, 0x1 ;  /* 0x0000000e14027c11 */ /* 0x002fc6000f8808ff */
[----:B------:R0:W-:Y:S01]  /*b4a0*/  STL [R1+0x1b0], R5 ;  /* 0x0001b00501007387 */ /* 0x0001e20000100800 */
[----:B------:R-:W-:-:S03]  /*b4b0*/  LEA.HI.X.SX32 R0, R0, UR15, 0x1, P5 ;  /* 0x0000000f00007c11 */ /* 0x000fc6000a8f0eff */
[----:B------:R-:W-:Y:S04]  /*b4c0*/  STL [R1+0x49c], R2 ;  /* 0x00049c0201007387 */ /* 0x000fe80000100800 */
[----:B------:R-:W5:Y:S01]  /*b4d0*/  LDL.LU R13, [R1+0xf0] ;  /* 0x0000f000010d7983 */ /* 0x000f620000300800 */
[----:B0-----:R-:W-:-:S03]  /*b4e0*/  LEA.HI.X.SX32 R5, R23, UR15, 0x1, P3 ;  /* 0x0000000f17057c11 */ /* 0x001fc600098f0eff */
[----:B------:R0:W-:Y:S04]  /*b4f0*/  STL [R1+0x1a8], R0 ;  /* 0x0001a80001007387 */ /* 0x0001e80000100800 */
[----:B0-----:R-:W5:Y:S01]  /*b500*/  LDL.LU R0, [R1+0xec] ;  /* 0x0000ec0001007983 */ /* 0x001f620000300800 */
[----:B------:R-:W-:Y:S02]  /*b510*/  LEA.HI.X.SX32 R8, R12, UR15, 0x1, P2 ;  /* 0x0000000f0c087c11 */ /* 0x000fe400090f0eff */
[----:B--2---:R-:W-:-:S05]  /*b520*/  LEA R2, P5, R4, UR14, 0x1 ;  /* 0x0000000e04027c11 */ /* 0x004fca000f8a08ff */
[----:B------:R3:W-:Y:S04]  /*b530*/  STL [R1+0x4a0], R2 ;  /* 0x0004a00201007387 */ /* 0x0007e80000100800 */
[----:B------:R0:W-:Y:S04]  /*b540*/  STL [R1+0x1a0], R5 ;  /* 0x0001a00501007387 */ /* 0x0001e80000100800 */
[----:B------:R-:W2:Y:S01]  /*b550*/  LDL.LU R23, [R1+0xe8] ;  /* 0x0000e80001177983 */ /* 0x000ea20000300800 */
[----:B---3--:R-:W-:Y:S02]  /*b560*/  LEA R2, P3, R3, UR14, 0x1 ;  /* 0x0000000e03027c11 */ /* 0x008fe4000f8608ff */
[----:B0-----:R-:W-:-:S03]  /*b570*/  LEA.HI.X.SX32 R5, R22, UR15, 0x1, P1 ;  /* 0x0000000f16057c11 */ /* 0x001fc600088f0eff */
[----:B------:R4:W-:Y:S04]  /*b580*/  STL [R1+0x4a4], R2 ;  /* 0x0004a40201007387 */ /* 0x0009e80000100800 */
[----:B------:R-:W-:Y:S04]  /*b590*/  STL [R1+0x198], R5 ;  /* 0x0001980501007387 */ /* 0x000fe80000100800 */
[----:B------:R-:W3:Y:S01]  /*b5a0*/  LDL.LU R22, [R1+0xe4] ;  /* 0x0000e40001167983 */ /* 0x000ee20000300800 */
[----:B----4-:R-:W-:-:S05]  /*b5b0*/  LEA R2, P1, R29, UR14, 0x1 ;  /* 0x0000000e1d027c11 */ /* 0x010fca000f8208ff */
[----:B------:R0:W-:Y:S04]  /*b5c0*/  STL [R1+0x4a8], R2 ;  /* 0x0004a80201007387 */ /* 0x0001e80000100800 */
[----:B------:R-:W-:Y:S04]  /*b5d0*/  STL [R1+0x19c], R8 ;  /* 0x00019c0801007387 */ /* 0x000fe80000100800 */
[----:B------:R-:W4:Y:S01]  /*b5e0*/  LDL.LU R12, [R1+0xe0] ;  /* 0x0000e000010c7983 */ /* 0x000f220000300800 */
[----:B0-----:R-:W-:Y:S02]  /*b5f0*/  LEA.HI.X.SX32 R2, R20, UR15, 0x1, P4 ;  /* 0x0000000f14027c11 */ /* 0x001fe4000a0f0eff */
[----:B-----5:R-:W-:-:S05]  /*b600*/  LEA R5, P2, R28, UR14, 0x1 ;  /* 0x0000000e1c057c11 */ /* 0x020fca000f8408ff */
[----:B------:R0:W-:Y:S04]  /*b610*/  STL [R1+0x4ac], R5 ;  /* 0x0004ac0501007387 */ /* 0x0001e80000100800 */
[----:B------:R1:W-:Y:S01]  /*b620*/  STL [R1+0x1a4], R2 ;  /* 0x0001a40201007387 */ /* 0x0003e20000100800 */
[----:B0-----:R-:W-:-:S05]  /*b630*/  LEA R5, P4, R27, UR14, 0x1 ;  /* 0x0000000e1b057c11 */ /* 0x001fca000f8808ff */
[----:B------:R-:W-:Y:S04]  /*b640*/  STL [R1+0x4b0], R5 ;  /* 0x0004b00501007387 */ /* 0x000fe80000100800 */
[----:B------:R-:W5:Y:S01]  /*b650*/  LDL.LU R20, [R1+0xdc] ;  /* 0x0000dc0001147983 */ /* 0x000f620000300800 */
[----:B------:R-:W-:-:S05]  /*b660*/  LEA.HI.X.SX32 R4, R4, UR15, 0x1, P5 ;  /* 0x0000000f04047c11 */ /* 0x000fca000a8f0eff */
[----:B------:R0:W-:Y:S01]  /*b670*/  STL [R1+0x1ac], R4 ;  /* 0x0001ac0401007387 */ /* 0x0001e20000100800 */
[----:B-1----:R-:W-:Y:S02]  /*b680*/  LEA R2, P5, R26, UR14, 0x1 ;  /* 0x0000000e1a027c11 */ /* 0x002fe4000f8a08ff */
[----:B0-----:R-:W-:-:S03]  /*b690*/  LEA.HI.X.SX32 R4, R3, UR15, 0x1, P3 ;  /* 0x0000000f03047c11 */ /* 0x001fc600098f0eff */
[----:B------:R-:W-:Y:S04]  /*b6a0*/  STL [R1+0x4b4], R2 ;  /* 0x0004b40201007387 */ /* 0x000fe80000100800 */
[----:B------:R0:W-:Y:S01]  /*b6b0*/  STL [R1+0x1b4], R4 ;  /* 0x0001b40401007387 */ /* 0x0001e20000100800 */
[----:B------:R-:W-:-:S03]  /*b6c0*/  LEA R3, P3, R25, UR14, 0x1 ;  /* 0x0000000e19037c11 */ /* 0x000fc6000f8608ff */
[----:B0-----:R-:W5:Y:S01]  /*b6d0*/  LDL.LU R4, [R1+0xd8] ;  /* 0x0000d80001047983 */ /* 0x001f620000300800 */
[----:B------:R-:W-:-:S03]  /*b6e0*/  LEA.HI.X.SX32 R2, R29, UR15, 0x1, P1 ;  /* 0x0000000f1d027c11 */ /* 0x000fc600088f0eff */
[----:B------:R0:W-:Y:S04]  /*b6f0*/  STL [R1+0x4b8], R3 ;  /* 0x0004b80301007387 */ /* 0x0001e80000100800 */
[----:B------:R-:W-:Y:S01]  /*b700*/  STL [R1+0x1bc], R2 ;  /* 0x0001bc0201007387 */ /* 0x000fe20000100800 */
[----:B0-----:R-:W-:-:S05]  /*b710*/  LEA R3, P1, R24, UR14, 0x1 ;  /* 0x0000000e18037c11 */ /* 0x001fca000f8208ff */
[----:B------:R0:W-:Y:S01]  /*b720*/  STL [R1+0x4bc], R3 ;  /* 0x0004bc0301007387 */ /* 0x0001e20000100800 */
[----:B------:R-:W-:-:S03]  /*b730*/  LEA.HI.X.SX32 R5, R28, UR15, 0x1, P2 ;  /* 0x0000000f1c057c11 */ /* 0x000fc600090f0eff */
[----:B0-----:R-:W5:Y:S01]  /*b740*/  LDL.LU R3, [R1+0xb0] ;  /* 0x0000b00001037983 */ /* 0x001f620000300800 */
[----:B------:R-:W-:-:S03]  /*b750*/  LEA.HI.X.SX32 R8, R27, UR15, 0x1, P4 ;  /* 0x0000000f1b087c11 */ /* 0x000fc6000a0f0eff */
[----:B------:R-:W-:Y:S01]  /*b760*/  STL [R1+0x1c4], R5 ;  /* 0x0001c40501007387 */ /* 0x000fe20000100800 */
[----:B------:R-:W-:-:S05]  /*b770*/  LEA R2, P2, R16, UR14, 0x1 ;  /* 0x0000000e10027c11 */ /* 0x000fca000f8408ff */
[----:B------:R0:W-:Y:S04]  /*b780*/  STL [R1+0x4c0], R2 ;  /* 0x0004c00201007387 */ /* 0x0001e80000100800 */
[----:B------:R1:W-:Y:S04]  /*b790*/  STL [R1+0x1cc], R8 ;  /* 0x0001cc0801007387 */ /* 0x0003e80000100800 */
[----:B------:R-:W5:Y:S01]  /*b7a0*/  LDL.LU R29, [R1+0xac] ;  /* 0x0000ac00011d7983 */ /* 0x000f620000300800 */
[----:B0-----:R-:W-:Y:S02]  /*b7b0*/  LEA.HI.X.SX32 R2, R26, UR15, 0x1, P5 ;  /* 0x0000000f1a027c11 */ /* 0x001fe4000a8f0eff */
[----:B------:R-:W-:-:S05]  /*b7c0*/  LEA R5, P4, R15, UR14, 0x1 ;  /* 0x0000000e0f057c11 */ /* 0x000fca000f8808ff */
[----:B------:R0:W-:Y:S04]  /*b7d0*/  STL [R1+0x4c4], R5 ;  /* 0x0004c40501007387 */ /* 0x0001e80000100800 */
[----:B------:R0:W-:Y:S01]  /*b7e0*/  STL [R1+0x1d4], R2 ;  /* 0x0001d40201007387 */ /* 0x0001e20000100800 */
[----:B-1----:R-:W-:-:S05]  /*b7f0*/  LEA R8, P5, R14, UR14, 0x1 ;  /* 0x0000000e0e087c11 */ /* 0x002fca000f8a08ff */
[----:B------:R1:W-:Y:S04]  /*b800*/  STL [R1+0x4c8], R8 ;  /* 0x0004c80801007387 */ /* 0x0003e80000100800 */
[----:B------:R-:W5:Y:S01]  /*b810*/  LDL.LU R28, [R1+0xa8] ;  /* 0x0000a800011c7983 */ /* 0x000f620000300800 */
[----:B0-----:R-:W-:Y:S02]  /*b820*/  LEA.HI.X.SX32 R5, R25, UR15, 0x1, P3 ;  /* 0x0000000f19057c11 */ /* 0x001fe400098f0eff */
[----:B------:R-:W-:Y:S02]  /*b830*/  LEA R2, P3, R13, UR14, 0x1 ;  /* 0x0000000e0d027c11 */ /* 0x000fe4000f8608ff */
[----:B-1----:R-:W-:Y:S01]  /*b840*/  LEA.HI.X.SX32 R8, R24, UR15, 0x1, P1 ;  /* 0x0000000f18087c11 */ /* 0x002fe200088f0eff */
[----:B------:R0:W-:Y:S04]  /*b850*/  STL [R1+0x1dc], R5 ;  /* 0x0001dc0501007387 */ /* 0x0001e80000100800 */
[----:B------:R1:W-:Y:S04]  /*b860*/  STL [R1+0x4cc], R2 ;  /* 0x0004cc0201007387 */ /* 0x0003e80000100800 */
[----:B------:R-:W-:Y:S01]  /*b870*/  STL [R1+0x1e4], R8 ;  /* 0x0001e40801007387 */ /* 0x000fe20000100800 */
[----:B0-----:R-:W-:-:S03]  /*b880*/  LEA R5, P1, R0, UR14, 0x1 ;  /* 0x0000000e00057c11 */ /* 0x001fc6000f8208ff */
[----:B------:R-:W5:Y:S01]  /*b890*/  LDL.LU R27, [R1+0xa4] ;  /* 0x0000a400011b7983 */ /* 0x000f620000300800 */
[----:B-1----:R-:W-:-:S03]  /*b8a0*/  LEA.HI.X.SX32 R2, R16, UR15, 0x1, P2 ;  /* 0x0000000f10027c11 */ /* 0x002fc600090f0eff */
[----:B------:R-:W-:Y:S04]  /*b8b0*/  STL [R1+0x4d0], R5 ;  /* 0x0004d00501007387 */ /* 0x000fe80000100800 */
[----:B------:R0:W-:Y:S02]  /*b8c0*/  STL [R1+0x1ec], R2 ;  /* 0x0001ec0201007387 */ /* 0x0001e40000100800 */
[----:B0-----:R-:W-:Y:S02]  /*b8d0*/  LEA.HI.X.SX32 R2, R15, UR15, 0x1, P4 ;  /* 0x0000000f0f027c11 */ /* 0x001fe4000a0f0eff */
[----:B--2---:R-:W-:-:S05]  /*b8e0*/  LEA R8, P2, R23, UR14, 0x1 ;  /* 0x0000000e17087c11 */ /* 0x004fca000f8408ff */
[----:B------:R-:W-:Y:S04]  /*b8f0*/  STL [R1+0x4d4], R8 ;  /* 0x0004d40801007387 */ /* 0x000fe80000100800 */
[----:B------:R-:W2:Y:S04]  /*b900*/  LDL.LU R26, [R1+0xa0] ;  /* 0x0000a000011a7983 */ /* 0x000ea80000300800 */
[----:B------:R0:W-:Y:S01]  /*b910*/  STL [R1+0x1f4], R2 ;  /* 0x0001f40201007387 */ /* 0x0001e20000100800 */
[----:B---3--:R-:W-:-:S05]  /*b920*/  LEA R5, P4, R22, UR14, 0x1 ;  /* 0x0000000e16057c11 */ /* 0x008fca000f8808ff */
[----:B------:R4:W-:Y:S01]  /*b930*/  STL [R1+0x4d8], R5 ;  /* 0x0004d80501007387 */ /* 0x0009e20000100800 */
[----:B0-----:R-:W-:-:S03]  /*b940*/  LEA.HI.X.SX32 R2, R14, UR15, 0x1, P5 ;  /* 0x0000000f0e027c11 */ /* 0x001fc6000a8f0eff */
[----:B------:R-:W3:Y:S04]  /*b950*/  LDL.LU R25, [R1+0x9c] ;  /* 0x00009c0001197983 */ /* 0x000ee80000300800 */
[----:B------:R0:W-:Y:S01]  /*b960*/  STL [R1+0x1fc], R2 ;  /* 0x0001fc0201007387 */ /* 0x0001e20000100800 */
[----:B----4-:R-:W-:-:S03]  /*b970*/  LEA R5, P5, R12, UR14, 0x1 ;  /* 0x0000000e0c057c11 */ /* 0x010fc6000f8a08ff */
[----:B------:R-:W4:Y:S04]  /*b980*/  LDL.LU R24, [R1+0x94] ;  /* 0x0000940001187983 */ /* 0x000f280000300800 */
[----:B------:R-:W-:Y:S01]  /*b990*/  STL [R1+0x4dc], R5 ;  /* 0x0004dc0501007387 */ /* 0x000fe20000100800 */
[----:B0-----:R-:W-:-:S03]  /*b9a0*/  LEA.HI.X.SX32 R2, R13, UR15, 0x1, P3 ;  /* 0x0000000f0d027c11 */ /* 0x001fc600098f0eff */
[----:B------:R-:W4:Y:S04]  /*b9b0*/  LDL.LU R16, [R1+0x8c] ;  /* 0x00008c0001107983 */ /* 0x000f280000300800 */
[----:B------:R0:W-:Y:S04]  /*b9c0*/  STL [R1+0x204], R2 ;  /* 0x0002040201007387 */ /* 0x0001e80000100800 */
[----:B------:R-:W4:Y:S01]  /*b9d0*/  LDL.LU R15, [R1+0x88] ;  /* 0x00008800010f7983 */ /* 0x000f220000300800 */
[----:B0-----:R-:W-:Y:S02]  /*b9e0*/  LEA.HI.X.SX32 R2, R0, UR15, 0x1, P1 ;  /* 0x0000000f00027c11 */ /* 0x001fe400088f0eff */
[----:B-----5:R-:W-:-:S05]  /*b9f0*/  LEA R5, P3, R20, UR14, 0x1 ;  /* 0x0000000e14057c11 */ /* 0x020fca000f8608ff */
[----:B------:R-:W-:Y:S04]  /*ba00*/  STL [R1+0x4e0], R5 ;  /* 0x0004e00501007387 */ /* 0x000fe80000100800 */
[----:B------:R-:W5:Y:S04]  /*ba10*/  LDL.LU R14, [R1+0x84] ;  /* 0x00008400010e7983 */ /* 0x000f680000300800 */
[----:B------:R0:W-:Y:S04]  /*ba20*/  STL [R1+0x20c], R2 ;  /* 0x00020c0201007387 */ /* 0x0001e80000100800 */
[----:B------:R-:W5:Y:S01]  /*ba30*/  LDL.LU R13, [R1+0x80] ;  /* 0x00008000010d7983 */ /* 0x000f620000300800 */
[----:B0-----:R-:W-:-:S02]  /*ba40*/  LEA.HI.X.SX32 R2, R23, UR15, 0x1, P2 ;  /* 0x0000000f17027c11 */ /* 0x001fc400090f0eff */
[----:B------:R-:W-:-:S05]  /*ba50*/  LEA R0, P1, R4, UR14, 0x1 ;  /* 0x0000000e04007c11 */ /* 0x000fca000f8208ff */
[----:B------:R0:W-:Y:S04]  /*ba60*/  STL [R1+0x4e4], R0 ;  /* 0x0004e40001007387 */ /* 0x0001e80000100800 */
[----:B0-----:R-:W5:Y:S04]  /*ba70*/  LDL.LU R0, [R1+0x78] ;  /* 0x0000780001007983 */ /* 0x001f680000300800 */
[----:B------:R0:W-:Y:S04]  /*ba80*/  STL [R1+0x214], R2 ;  /* 0x0002140201007387 */ /* 0x0001e80000100800 */
[----:B------:R-:W5:Y:S01]  /*ba90*/  LDL.LU R23, [R1+0x74] ;  /* 0x0000740001177983 */ /* 0x000f620000300800 */
[----:B------:R-:W-:-:S02]  /*baa0*/  LEA R5, P2, R3, UR14, 0x1 ;  /* 0x0000000e03057c11 */ /* 0x000fc4000f8408ff */
[----:B0-----:R-:W-:-:S03]  /*bab0*/  LEA.HI.X.SX32 R2, R22, UR15, 0x1, P4 ;  /* 0x0000000f16027c11 */ /* 0x001fc6000a0f0eff */
[----:B------:R-:W-:Y:S04]  /*bac0*/  STL [R1+0x4e8], R5 ;  /* 0x0004e80501007387 */ /* 0x000fe80000100800 */
[----:B------:R-:W5:Y:S04]  /*bad0*/  LDL.LU R22, [R1+0x70] ;  /* 0x0000700001167983 */ /* 0x000f680000300800 */
[----:B------:R0:W-:Y:S04]  /*bae0*/  STL [R1+0x21c], R2 ;  /* 0x00021c0201007387 */ /* 0x0001e80000100800 */
[----:B0-----:R-:W5:Y:S01]  /*baf0*/  LDL.LU R2, [R1+0x68] ;  /* 0x0000680001027983 */ /* 0x001f620000300800 */
[----:B------:R-:W-:-:S02]  /*bb00*/  LEA R5, P4, R29, UR14, 0x1 ;  /* 0x0000000e1d057c11 */ /* 0x000fc4000f8808ff */
[----:B------:R-:W-:-:S03]  /*bb10*/  LEA.HI.X.SX32 R8, R12, UR15, 0x1, P5 ;  /* 0x0000000f0c087c11 */ /* 0x000fc6000a8f0eff */
[----:B------:R0:W-:Y:S04]  /*bb20*/  STL [R1+0x4ec], R5 ;  /* 0x0004ec0501007387 */ /* 0x0001e80000100800 */
[----:B0-----:R-:W5:Y:S04]  /*bb30*/  LDL.LU R5, [R1+0x5c] ;  /* 0x00005c0001057983 */ /* 0x001f680000300800 */
[----:B------:R0:W-:Y:S01]  /*bb40*/  STL [R1+0x224], R8 ;  /* 0x0002240801007387 */ /* 0x0001e20000100800 */
[----:B------:R-:W-:-:S03]  /*bb50*/  LEA R10, P5, R28, UR14, 0x1 ;  /* 0x0000000e1c0a7c11 */ /* 0x000fc6000f8a08ff */
[----:B0-----:R-:W5:Y:S01]  /*bb60*/  LDL.LU R8, [R1+0x58] ;  /* 0x0000580001087983 */ /* 0x001f620000300800 */
[----:B------:R-:W-:-:S03]  /*bb70*/  LEA.HI.X.SX32 R12, R20, UR15, 0x1, P3 ;  /* 0x0000000f140c7c11 */ /* 0x000fc600098f0eff */
[----:B------:R0:W-:Y:S04]  /*bb80*/  STL [R1+0x4f0], R10 ;  /* 0x0004f00a01007387 */ /* 0x0001e80000100800 */
[----:B0-----:R-:W5:Y:S04]  /*bb90*/  LDL.LU R10, [R1+0x4c] ;  /* 0x00004c00010a7983 */ /* 0x001f680000300800 */
[----:B------:R0:W-:Y:S04]  /*bba0*/  STL [R1+0x22c], R12 ;  /* 0x00022c0c01007387 */ /* 0x0001e80000100800 */
[----:B0-----:R-:W5:Y:S01]  /*bbb0*/  LDL.LU R12, [R1+0x3c] ;  /* 0x00003c00010c7983 */ /* 0x001f620000300800 */
[----:B------:R-:W-:-:S02]  /*bbc0*/  LEA R20, P3, R27, UR14, 0x1 ;  /* 0x0000000e1b147c11 */ /* 0x000fc4000f8608ff */
[----:B------:R-:W-:-:S03]  /*bbd0*/  LEA.HI.X.SX32 R4, R4, UR15, 0x1, P1 ;  /* 0x0000000f04047c11 */ /* 0x000fc600088f0eff */
[----:B------:R0:W-:Y:S01]  /*bbe0*/  STL [R1+0x4f4], R20 ;  /* 0x0004f41401007387 */ /* 0x0001e20000100800 */
[----:B------:R-:W-:-:S03]  /*bbf0*/  LEA.HI.X.SX32 R3, R3, UR15, 0x1, P2 ;  /* 0x0000000f03037c11 */ /* 0x000fc600090f0eff */
[----:B0-----:R-:W5:Y:S04]  /*bc00*/  LDL.LU R20, [R1+0x1c] ;  /* 0x00001c0001147983 */ /* 0x001f680000300800 */
[----:B------:R2:W-:Y:S01]  /*bc10*/  STL [R1+0x234], R4 ;  /* 0x0002340401007387 */ /* 0x0005e20000100800 */
[----:B------:R-:W-:Y:S02]  /*bc20*/  LEA.HI.X.SX32 R29, R29, UR15, 0x1, P4 ;  /* 0x0000000f1d1d7c11 */ /* 0x000fe4000a0f0eff */
[----:B------:R-:W-:Y:S02]  /*bc30*/  LEA.HI.X.SX32 R28, R28, UR15, 0x1, P5 ;  /* 0x0000000f1c1c7c11 */ /* 0x000fe4000a8f0eff */
[----:B------:R-:W-:Y:S02]  /*bc40*/  LEA.HI.X.SX32 R27, R27, UR15, 0x1, P3 ;  /* 0x0000000f1b1b7c11 */ /* 0x000fe400098f0eff */
[----:B--2---:R-:W-:-:S05]  /*bc50*/  LEA R4, P1, R26, UR14, 0x1 ;  /* 0x0000000e1a047c11 */ /* 0x004fca000f8208ff */
[----:B------:R0:W-:Y:S04]  /*bc60*/  STL [R1+0x4f8], R4 ;  /* 0x0004f80401007387 */ /* 0x0001e80000100800 */
[----:B0-----:R-:W2:Y:S04]  /*bc70*/  LDL.LU R4, [R1+0x680] ;  /* 0x0006800001047983 */ /* 0x001ea80000300800 */
[----:B------:R3:W-:Y:S02]  /*bc80*/  STL [R1+0x23c], R3 ;  /* 0x00023c0301007387 */ /* 0x0007e40000100800 */
[----:B---3--:R-:W-:-:S05]  /*bc90*/  LEA R3, P2, R25, UR14, 0x1 ;  /* 0x0000000e19037c11 */ /* 0x008fca000f8408ff */
[----:B------:R0:W-:Y:S04]  /*bca0*/  STL [R1+0x4fc], R3 ;  /* 0x0004fc0301007387 */ /* 0x0001e80000100800 */
[----:B0-----:R-:W3:Y:S04]  /*bcb0*/  LDL.LU R3, [R1+0x67c] ;  /* 0x00067c0001037983 */ /* 0x001ee80000300800 */
[----:B------:R4:W-:Y:S02]  /*bcc0*/  STL [R1+0x244], R29 ;  /* 0x0002441d01007387 */ /* 0x0009e40000100800 */
[----:B----4-:R-:W-:-:S05]  /*bcd0*/  LEA R29, P4, R24, UR14, 0x1 ;  /* 0x0000000e181d7c11 */ /* 0x010fca000f8808ff */
[----:B------:R0:W-:Y:S04]  /*bce0*/  STL [R1+0x500], R29 ;  /* 0x0005001d01007387 */ /* 0x0001e80000100800 */
[----:B0-----:R-:W4:Y:S04]  /*bcf0*/  LDL.LU R29, [R1+0x678] ;  /* 0x00067800011d7983 */ /* 0x001f280000300800 */
[----:B------:R0:W-:Y:S02]  /*bd00*/  STL [R1+0x24c], R28 ;  /* 0x00024c1c01007387 */ /* 0x0001e40000100800 */
[----:B0-----:R-:W-:-:S05]  /*bd10*/  LEA R28, P5, R16, UR14, 0x1 ;  /* 0x0000000e101c7c11 */ /* 0x001fca000f8a08ff */
[----:B------:R0:W-:Y:S01]  /*bd20*/  STL [R1+0x504], R28 ;  /* 0x0005041c01007387 */ /* 0x0001e20000100800 */
[----:B------:R-:W-:-:S03]  /*bd30*/  LEA.HI.X.SX32 R26, R26, UR15, 0x1, P1 ;  /* 0x0000000f1a1a7c11 */ /* 0x000fc600088f0eff */
[----:B0-----:R-:W2:Y:S04]  /*bd40*/  LDL.LU R28, [R1+0x674] ;  /* 0x00067400011c7983 */ /* 0x001ea80000300800 */
[----:B------:R0:W-:Y:S02]  /*bd50*/  STL [R1+0x254], R27 ;  /* 0x0002541b01007387 */ /* 0x0001e40000100800 */
[----:B0-----:R-:W-:-:S05]  /*bd60*/  LEA R27, P3, R15, UR14, 0x1 ;  /* 0x0000000e0f1b7c11 */ /* 0x001fca000f8608ff */
[----:B------:R0:W-:Y:S01]  /*bd70*/  STL [R1+0x508], R27 ;  /* 0x0005081b01007387 */ /* 0x0001e20000100800 */
[----:B------:R-:W-:-:S03]  /*bd80*/  LEA.HI.X.SX32 R25, R25, UR15, 0x1, P2 ;  /* 0x0000000f19197c11 */ /* 0x000fc600090f0eff */
[----:B0-----:R-:W2:Y:S04]  /*bd90*/  LDL.LU R27, [R1+0x670] ;  /* 0x00067000011b7983 */ /* 0x001ea80000300800 */
[----:B------:R5:W-:Y:S02]  /*bda0*/  STL [R1+0x25c], R26 ;  /* 0x00025c1a01007387 */ /* 0x000be40000100800 */
[----:B-----5:R-:W-:-:S05]  /*bdb0*/  LEA R26, P1, R14, UR14, 0x1 ;  /* 0x0000000e0e1a7c11 */ /* 0x020fca000f8208ff */
[----:B------:R0:W-:Y:S01]  /*bdc0*/  STL [R1+0x50c], R26 ;  /* 0x00050c1a01007387 */ /* 0x0001e20000100800 */
[----:B------:R-:W-:-:S03]  /*bdd0*/  LEA.HI.X.SX32 R24, R24, UR15, 0x1, P4 ;  /* 0x0000000f18187c11 */ /* 0x000fc6000a0f0eff */
[----:B0-----:R-:W5:Y:S04]  /*bde0*/  LDL.LU R26, [R1+0x66c] ;  /* 0x00066c00011a7983 */ /* 0x001f680000300800 */
        /* <DEDUP_REMOVED lines=37> */
[----:B------:R0:W-:Y:S04]  /*c040*/  STL [R1+0x52c], R23 ;  /* 0x00052c1701007387 */ /* 0x0001e80000100800 */
[----:B0-----:R-:W2:Y:S04]  /*c050*/  LDL.LU R23, [R1+0x64c] ;  /* 0x00064c0001177983 */ /* 0x001ea80000300800 */
[----:B------:R0:W-:Y:S02]  /*c060*/  STL [R1+0x2a4], R22 ;  /* 0x0002a41601007387 */ /* 0x0001e40000100800 */
[----:B0-----:R-:W-:-:S05]  /*c070*/  LEA R22, P3, R12, UR14, 0x1 ;  /* 0x0000000e0c167c11 */ /* 0x001fca000f8608ff */
[----:B------:R0:W-:Y:S04]  /*c080*/  STL [R1+0x530], R22 ;  /* 0x0005301601007387 */ /* 0x0001e80000100800 */
[----:B0-----:R-:W3:Y:S01]  /*c090*/  LDL.LU R22, [R1+0x648] ;  /* 0x0006480001167983 */ /* 0x001ee20000300800 */
[----:B------:R-:W-:Y:S02]  /*c0a0*/  LEA.HI.X.SX32 R2, R2, UR15, 0x1, P1 ;  /* 0x0000000f02027c11 */ /* 0x000fe400088f0eff */
[----:B------:R-:W-:-:S03]  /*c0b0*/  LEA.HI.X.SX32 R5, R5, UR15, 0x1, P2 ;  /* 0x0000000f05057c11 */ /* 0x000fc600090f0eff */
[----:B------:R0:W-:Y:S01]  /*c0c0*/  STL [R1+0x2ac], R2 ;  /* 0x0002ac0201007387 */ /* 0x0001e20000100800 */
[----:B------:R-:W-:Y:S02]  /*c0d0*/  LEA.HI.X.SX32 R8, R8, UR15, 0x1, P4 ;  /* 0x0000000f08087c11 */ /* 0x000fe4000a0f0eff */
[----:B0-----:R-:W-:-:S05]  /*c0e0*/  LEA R2, P1, R20, UR14, 0x1 ;  /* 0x0000000e14027c11 */ /* 0x001fca000f8208ff */
[----:B------:R-:W-:Y:S04]  /*c0f0*/  STL [R1+0x534], R2 ;  /* 0x0005340201007387 */ /* 0x000fe80000100800 */
[----:B------:R2:W-:Y:S01]  /*c100*/  STL [R1+0x2c4], R5 ;  /* 0x0002c40501007387 */ /* 0x0005e20000100800 */
[----:B------:R-:W-:Y:S02]  /*c110*/  IMAD R6, R6, UR6, RZ ;  /* 0x0000000606067c24 */ /* 0x000fe4000f8e02ff */
[----:B------:R-:W-:Y:S02]  /*c120*/  IMAD R7, R7, UR6, RZ ;  /* 0x0000000607077c24 */ /* 0x000fe4000f8e02ff */
[----:B------:R-:W-:Y:S02]  /*c130*/  IMAD R17, R17, UR6, RZ ;  /* 0x0000000611117c24 */ /* 0x000fe4000f8e02ff */
[----:B------:R-:W-:-:S02]  /*c140*/  IMAD R9, R9, UR6, RZ ;  /* 0x0000000609097c24 */ /* 0x000fc4000f8e02ff */
[----:B------:R-:W-:Y:S02]  /*c150*/  IMAD R18, R18, UR6, RZ ;  /* 0x0000000612127c24 */ /* 0x000fe4000f8e02ff */
[----:B------:R-:W-:Y:S02]  /*c160*/  IMAD R11, R11, UR6, RZ ;  /* 0x000000060b0b7c24 */ /* 0x000fe4000f8e02ff */
[----:B------:R-:W-:Y:S01]  /*c170*/  IMAD R19, R19, UR6, RZ ;  /* 0x0000000613137c24 */ /* 0x000fe2000f8e02ff */
[----:B--2---:R-:W-:Y:S02]  /*c180*/  LEA R5, P4, R23, UR14, 0x1 ;  /* 0x0000000e17057c11 */ /* 0x004fe4000f8808ff */
[----:B---3--:R-:W-:-:S05]  /*c190*/  LEA R2, P2, R22, UR14, 0x1 ;  /* 0x0000000e16027c11 */ /* 0x008fca000f8408ff */
[----:B------:R0:W-:Y:S04]  /*c1a0*/  STL [R1+0x538], R2 ;  /* 0x0005380201007387 */ /* 0x0001e80000100800 */
[----:B------:R1:W-:Y:S04]  /*c1b0*/  STL [R1+0x2cc], R8 ;  /* 0x0002cc0801007387 */ /* 0x0003e80000100800 */
[----:B------:R2:W-:Y:S01]  /*c1c0*/  STL [R1+0x53c], R5 ;  /* 0x00053c0501007387 */ /* 0x0005e20000100800 */
[----:B0-----:R-:W-:Y:S02]  /*c1d0*/  LEA.HI.X.SX32 R2, R10, UR15, 0x1, P5 ;  /* 0x0000000f0a027c11 */ /* 0x001fe4000a8f0eff */
[----:B-1----:R-:W-:-:S03]  /*c1e0*/  LEA R8, P5, R0, UR14, 0x1 ;  /* 0x0000000e00087c11 */ /* 0x002fc6000f8a08ff */
[----:B------:R0:W-:Y:S01]  /*c1f0*/  STL [R1+0x2d4], R2 ;  /* 0x0002d40201007387 */ /* 0x0001e20000100800 */
[----:B--2---:R-:W-:-:S03]  /*c200*/  LEA.HI.X.SX32 R5, R12, UR15, 0x1, P3 ;  /* 0x0000000f0c057c11 */ /* 0x004fc600098f0eff */
[----:B------:R1:W-:Y:S04]  /*c210*/  STL [R1+0x540], R8 ;  /* 0x0005400801007387 */ /* 0x0003e80000100800 */
[----:B------:R2:W-:Y:S01]  /*c220*/  STL [R1+0x2dc], R5 ;  /* 0x0002dc0501007387 */ /* 0x0005e20000100800 */
[----:B0-----:R-:W-:Y:S02]  /*c230*/  LEA R2, P3, R13, UR14, 0x1 ;  /* 0x0000000e0d027c11 */ /* 0x001fe4000f8608ff */
[----:B-1----:R-:W-:-:S03]  /*c240*/  LEA.HI.X.SX32 R8, R20, UR15, 0x1, P1 ;  /* 0x0000000f14087c11 */ /* 0x002fc600088f0eff */
[----:B------:R0:W-:Y:S01]  /*c250*/  STL [R1+0x544], R2 ;  /* 0x0005440201007387 */ /* 0x0001e20000100800 */
[----:B--2---:R-:W-:-:S03]  /*c260*/  LEA R5, P1, R14, UR14, 0x1 ;  /* 0x0000000e0e057c11 */ /* 0x004fc6000f8208ff */
[----:B------:R1:W-:Y:S04]  /*c270*/  STL [R1+0x2e4], R8 ;  /* 0x0002e40801007387 */ /* 0x0003e80000100800 */
[----:B------:R2:W-:Y:S01]  /*c280*/  STL [R1+0x548], R5 ;  /* 0x0005480501007387 */ /* 0x0005e20000100800 */
[----:B0-----:R-:W-:Y:S02]  /*c290*/  LEA.HI.X.SX32 R2, R22, UR15, 0x1, P2 ;  /* 0x0000000f16027c11 */ /* 0x001fe400090f0eff */
[----:B-1----:R-:W-:-:S03]  /*c2a0*/  LEA R8, P2, R15, UR14, 0x1 ;  /* 0x0000000e0f087c11 */ /* 0x002fc6000f8408ff */
[----:B------:R0:W-:Y:S01]  /*c2b0*/  STL [R1+0x2ec], R2 ;  /* 0x0002ec0201007387 */ /* 0x0001e20000100800 */
[----:B--2---:R-:W-:-:S03]  /*c2c0*/  LEA.HI.X.SX32 R5, R23, UR15, 0x1, P4 ;  /* 0x0000000f17057c11 */ /* 0x004fc6000a0f0eff */
[----:B------:R-:W-:Y:S01]  /*c2d0*/  STL [R1+0x54c], R8 ;  /* 0x00054c0801007387 */ /* 0x000fe20000100800 */
[----:B------:R-:W-:-:S03]  /*c2e0*/  LEA.HI.X.SX32 R0, R0, UR15, 0x1, P5 ;  /* 0x0000000f00007c11 */ /* 0x000fc6000a8f0eff */
[----:B------:R1:W-:Y:S01]  /*c2f0*/  STL [R1+0x2f4], R5 ;  /* 0x0002f40501007387 */ /* 0x0003e20000100800 */
[----:B0-----:R-:W-:-:S05]  /*c300*/  LEA R2, P4, R16, UR14, 0x1 ;  /* 0x0000000e10027c11 */ /* 0x001fca000f8808ff */
[----:B------:R0:W-:Y:S01]  /*c310*/  STL [R1+0x550], R2 ;  /* 0x0005500201007387 */ /* 0x0001e20000100800 */
[----:B-1----:R-:W-:-:S03]  /*c320*/  LEA R5, P5, R24, UR14, 0x1 ;  /* 0x0000000e18057c11 */ /* 0x002fc6000f8a08ff */
[----:B------:R1:W-:Y:S04]  /*c330*/  STL [R1+0x2fc], R0 ;  /* 0x0002fc0001007387 */ /* 0x0003e80000100800 */
[----:B------:R-:W-:Y:S04]  /*c340*/  STL [R1+0x554], R5 ;  /* 0x0005540501007387 */ /* 0x000fe80000100800 */
[----:B------:R-:W2:Y:S01]  /*c350*/  LDL.LU R10, [R1+0x2b0] ;  /* 0x0002b000010a7983 */ /* 0x000ea20000300800 */
[----:B0-----:R-:W-:Y:S02]  /*c360*/  LEA.HI.X.SX32 R2, R13, UR15, 0x1, P3 ;  /* 0x0000000f0d027c11 */ /* 0x001fe400098f0eff */
[----:B-1----:R-:W-:-:S03]  /*c370*/  LEA R0, P3, R25, UR14, 0x1 ;  /* 0x0000000e19007c11 */ /* 0x002fc6000f8608ff */
[----:B------:R0:W-:Y:S04]  /*c380*/  STL [R1+0x304], R2 ;  /* 0x0003040201007387 */ /* 0x0001e80000100800 */
[----:B------:R1:W-:Y:S01]  /*c390*/  STL [R1+0x558], R0 ;  /* 0x0005580001007387 */ /* 0x0003e20000100800 */
[----:B0-----:R-:W-:Y:S02]  /*c3a0*/  LEA.HI.X.SX32 R2, R14, UR15, 0x1, P1 ;  /* 0x0000000f0e027c11 */ /* 0x001fe400088f0eff */
[----:B-----5:R-:W-:Y:S02]  /*c3b0*/  LEA R5, P1, R26, UR14, 0x1 ;  /* 0x0000000e1a057c11 */ /* 0x020fe4000f8208ff */
[----:B-1----:R-:W-:Y:S01]  /*c3c0*/  LEA.HI.X.SX32 R0, R15, UR15, 0x1, P2 ;  /* 0x0000000f0f007c11 */ /* 0x002fe200090f0eff */
[----:B------:R0:W-:Y:S04]  /*c3d0*/  STL [R1+0x30c], R2 ;  /* 0x00030c0201007387 */ /* 0x0001e80000100800 */
[----:B------:R1:W-:Y:S01]  /*c3e0*/  STL [R1+0x55c], R5 ;  /* 0x00055c0501007387 */ /* 0x0003e20000100800 */
[----:B0-----:R-:W-:-:S03]  /*c3f0*/  LEA R2, P2, R27, UR14, 0x1 ;  /* 0x0000000e1b027c11 */ /* 0x001fc6000f8408ff */
[----:B------:R0:W-:Y:S01]  /*c400*/  STL [R1+0x314], R0 ;  /* 0x0003140001007387 */ /* 0x0001e20000100800 */
[----:B-1----:R-:W-:-:S03]  /*c410*/  LEA.HI.X.SX32 R5, R16, UR15, 0x1, P4 ;  /* 0x0000000f10057c11 */ /* 0x002fc6000a0f0eff */
[----:B------:R1:W-:Y:S01]  /*c420*/  STL [R1+0x560], R2 ;  /* 0x0005600201007387 */ /* 0x0003e20000100800 */
[----:B0-----:R-:W-:-:S03]  /*c430*/  LEA R0, P4, R28, UR14, 0x1 ;  /* 0x0000000e1c007c11 */ /* 0x001fc6000f8808ff */
[----:B------:R4:W-:Y:S01]  /*c440*/  STL [R1+0x31c], R5 ;  /* 0x00031c0501007387 */ /* 0x0009e20000100800 */
[----:B-1----:R-:W-:-:S03]  /*c450*/  LEA.HI.X.SX32 R2, R24, UR15, 0x1, P5 ;  /* 0x0000000f18027c11 */ /* 0x002fc6000a8f0eff */
[----:B------:R0:W-:Y:S04]  /*c460*/  STL [R1+0x564], R0 ;  /* 0x0005640001007387 */ /* 0x0001e80000100800 */
[----:B------:R1:W-:Y:S01]  /*c470*/  STL [R1+0x324], R2 ;  /* 0x0003240201007387 */ /* 0x0003e20000100800 */
[----:B----4-:R-:W-:Y:S02]  /*c480*/  LEA R5, P5, R29, UR14, 0x1 ;  /* 0x0000000e1d057c11 */ /* 0x010fe4000f8a08ff */
[----:B0-----:R-:W-:-:S03]  /*c490*/  LEA.HI.X.SX32 R0, R25, UR15, 0x1, P3 ;  /* 0x0000000f19007c11 */ /* 0x001fc600098f0eff */
[----:B------:R0:W-:Y:S01]  /*c4a0*/  STL [R1+0x568], R5 ;  /* 0x0005680501007387 */ /* 0x0001e20000100800 */
[----:B-1----:R-:W-:-:S03]  /*c4b0*/  LEA R2, P3, R3, UR14, 0x1 ;  /* 0x0000000e03027c11 */ /* 0x002fc6000f8608ff */
[----:B------:R1:W-:Y:S04]  /*c4c0*/  STL [R1+0x32c], R0 ;  /* 0x00032c0001007387 */ /* 0x0003e80000100800 */
[----:B------:R3:W-:Y:S01]  /*c4d0*/  STL [R1+0x56c], R2 ;  /* 0x00056c0201007387 */ /* 0x0007e20000100800 */
[----:B0-----:R-:W-:Y:S02]  /*c4e0*/  LEA.HI.X.SX32 R5, R26, UR15, 0x1, P1 ;  /* 0x0000000f1a057c11 */ /* 0x001fe400088f0eff */
[----:B-1----:R-:W-:-:S03]  /*c4f0*/  LEA R0, P1, R4, UR14, 0x1 ;  /* 0x0000000e04007c11 */ /* 0x002fc6000f8208ff */
[----:B------:R0:W-:Y:S01]  /*c500*/  STL [R1+0x334], R5 ;  /* 0x0003340501007387 */ /* 0x0001e20000100800 */
[----:B---3--:R-:W-:-:S03]  /*c510*/  LEA.HI.X.SX32 R2, R27, UR15, 0x1, P2 ;  /* 0x0000000f1b027c11 */ /* 0x008fc600090f0eff */
[----:B------:R1:W-:Y:S04]  /*c520*/  STL [R1+0x580], R0 ;  /* 0x0005800001007387 */ /* 0x0003e80000100800 */
[----:B------:R3:W-:Y:S01]  /*c530*/  STL [R1+0x33c], R2 ;  /* 0x00033c0201007387 */ /* 0x0007e20000100800 */
[----:B0-----:R-:W-:Y:S02]  /*c540*/  LEA R5, P2, R6, UR14, 0x1 ;  /* 0x0000000e06057c11 */ /* 0x001fe4000f8408ff */
[----:B-1----:R-:W-:-:S03]  /*c550*/  LEA.HI.X.SX32 R0, R28, UR15, 0x1, P4 ;  /* 0x0000000f1c007c11 */ /* 0x002fc6000a0f0eff */
[----:B------:R0:W-:Y:S01]  /*c560*/  STL [R1+0x584], R5 ;  /* 0x0005840501007387 */ /* 0x0001e20000100800 */
[----:B---3--:R-:W-:-:S03]  /*c570*/  LEA R2, P4, R7, UR14, 0x1 ;  /* 0x0000000e07027c11 */ /* 0x008fc6000f8808ff */
[----:B------:R1:W-:Y:S04]  /*c580*/  STL [R1+0x344], R0 ;  /* 0x0003440001007387 */ /* 0x0003e80000100800 */
[----:B------:R3:W-:Y:S01]  /*c590*/  STL [R1+0x588], R2 ;  /* 0x0005880201007387 */ /* 0x0007e20000100800 */
[----:B0-----:R-:W-:Y:S02]  /*c5a0*/  LEA.HI.X.SX32 R5, R29, UR15, 0x1, P5 ;  /* 0x0000000f1d057c11 */ /* 0x001fe4000a8f0eff */
[----:B-1----:R-:W-:-:S03]  /*c5b0*/  LEA R0, P5, R17, UR14, 0x1 ;  /* 0x0000000e11007c11 */ /* 0x002fc6000f8a08ff */
[----:B------:R-:W-:Y:S01]  /*c5c0*/  STL [R1+0x34c], R5 ;  /* 0x00034c0501007387 */ /* 0x000fe20000100800 */
[----:B---3--:R-:W-:Y:S02]  /*c5d0*/  LEA.HI.X.SX32 R2, R3, UR15, 0x1, P3 ;  /* 0x0000000f03027c11 */ /* 0x008fe400098f0eff */
[----:B------:R-:W-:Y:S01]  /*c5e0*/  LEA R3, P3, R9, UR14, 0x1 ;  /* 0x0000000e09037c11 */ /* 0x000fe2000f8608ff */
[----:B------:R0:W-:Y:S04]  /*c5f0*/  STL [R1+0x58c], R0 ;  /* 0x00058c0001007387 */ /* 0x0001e80000100800 */
[----:B------:R1:W-:Y:S04]  /*c600*/  STL [R1+0x354], R2 ;  /* 0x0003540201007387 */ /* 0x0003e80000100800 */
[----:B------:R3:W-:Y:S01]  /*c610*/  STL [R1+0x590], R3 ;  /* 0x0005900301007387 */ /* 0x0007e20000100800 */
[----:B0-----:R-:W-:-:S02]  /*c620*/  LEA.HI.X.SX32 R0, R4, UR15, 0x1, P1 ;  /* 0x0000000f04007c11 */ /* 0x001fc400088f0eff */
        /* <DEDUP_REMOVED lines=10> */
[----:B------:R-:W-:Y:S04]  /*c6d0*/  STL [R1+0x5b0], R3 ;  /* 0x0005b00301007387 */ /* 0x000fe80000100800 */
[----:B------:R-:W3:Y:S01]  /*c6e0*/  LDL.LU R20, [R1+0x2b4] ;  /* 0x0002b40001147983 */ /* 0x000ee20000300800 */
[----:B------:R-:W4:Y:S01]  /*c6f0*/  S2R R12, SR_TID.X ;  /* 0x00000000000c7919 */ /* 0x000f220000002100 */
[----:B------:R-:W-:Y:S01]  /*c700*/  IMAD R21, R21, UR6, RZ ;  /* 0x0000000615157c24 */ /* 0x000fe2000f8e02ff */
[----:B0-----:R-:W-:Y:S01]  /*c710*/  LEA.HI.X.SX32 R0, R17, UR15, 0x1, P5 ;  /* 0x0000000f11007c11 */ /* 0x001fe2000a8f0eff */
[----:B------:R-:W0:Y:S03]  /*c720*/  LDCU UR6, c[0x0][0x384] ;  /* 0x00007080ff0677ac */ /* 0x000e260008000800 */
[----:B-1----:R-:W-:Y:S01]  /*c730*/  LEA R2, P5, R21, UR14, 0x1 ;  /* 0x0000000e15027c11 */ /* 0x002fe2000f8a08ff */
[----:B------:R1:W-:Y:S04]  /*c740*/  STL [R1+0x374], R0 ;  /* 0x0003740001007387 */ /* 0x0003e80000100800 */
[----:B------:R5:W-:Y:S01]  /*c750*/  STL [R1+0x5b8], R2 ;  /* 0x0005b80201007387 */ /* 0x000be20000100800 */
[----:B-1----:R-:W-:-:S02]  /*c760*/  LEA.HI.X.SX32 R0, R9, UR15, 0x1, P3 ;  /* 0x0000000f09007c11 */ /* 0x002fc400098f0eff */
[----:B-----5:R-:W-:-:S03]  /*c770*/  LEA.HI.X.SX32 R2, R18, UR15, 0x1, P1 ;  /* 0x0000000f12027c11 */ /* 0x020fc600088f0eff */
[----:B------:R1:W-:Y:S02]  /*c780*/  STL [R1+0x37c], R0 ;  /* 0x00037c0001007387 */ /* 0x0003e40000100800 */
[----:B-1----:R-:W-:Y:S02]  /*c790*/  LEA.HI.X.SX32 R0, R11, UR15, 0x1, P2 ;  /* 0x0000000f0b007c11 */ /* 0x002fe400090f0eff */
[----:B----4-:R-:W-:-:S04]  /*c7a0*/  SHF.R.U32.HI R12, RZ, 0x4, R12 ;  /* 0x00000004ff0c7819 */ /* 0x010fc8000001160c */
[----:B------:R-:W-:-:S04]  /*c7b0*/  SGXT.U32 R12, R12, 0x4 ;  /* 0x000000040c0c781a */ /* 0x000fc80000000000 */
[----:B------:R-:W-:-:S05]  /*c7c0*/  LOP3.LUT R8, R12, 0x10, RZ, 0xfc, !PT ;  /* 0x000000100c087812 */ /* 0x000fca00078efcff */
[----:B------:R-:W-:Y:S01]  /*c7d0*/  IMAD R8, R8, UR10, RZ ;  /* 0x0000000a08087c24 */ /* 0x000fe2000f8e02ff */
[----:B------:R-:W-:Y:S01]  /*c7e0*/  ULEA.HI UR5, UR5, UR4, URZ, 0x6 ;  /* 0x0000000405057291 */ /* 0x000fe2000f8f30ff */
[----:B------:R-:W1:Y:S01]  /*c7f0*/  LDCU UR10, c[0x0][0x3ac] ;  /* 0x00007580ff0a77ac */ /* 0x000e620008000800 */
[----:B--2---:R-:W-:-:S05]  /*c800*/  LEA R3, P3, R10, UR14, 0x1 ;  /* 0x0000000e0a037c11 */ /* 0x004fca000f8608ff */
[----:B------:R-:W-:Y:S04]  /*c810*/  STL [R1+0x610], R3 ;  /* 0x0006100301007387 */ /* 0x000fe80000100800 */
[----:B------:R2:W-:Y:S04]  /*c820*/  STL [R1+0x384], R2 ;  /* 0x0003840201007387 */ /* 0x0005e80000100800 */
[----:B------:R4:W-:Y:S01]  /*c830*/  STL [R1+0x38c], R0 ;  /* 0x00038c0001007387 */ /* 0x0009e20000100800 */
[----:B--2---:R-:W-:Y:S02]  /*c840*/  LEA.HI.X.SX32 R2, R19, UR15, 0x1, P4 ;  /* 0x0000000f13027c11 */ /* 0x004fe4000a0f0eff */
[----:B----4-:R-:W-:-:S03]  /*c850*/  LEA.HI.X.SX32 R0, R21, UR15, 0x1, P5 ;  /* 0x0000000f15007c11 */ /* 0x010fc6000a8f0eff */
[----:B------:R-:W-:Y:S04]  /*c860*/  STL [R1+0x394], R2 ;  /* 0x0003940201007387 */ /* 0x000fe80000100800 */
[----:B------:R2:W-:Y:S02]  /*c870*/  STL [R1+0x39c], R0 ;  /* 0x00039c0001007387 */ /* 0x0005e40000100800 */
[----:B--2---:R-:W-:Y:S02]  /*c880*/  LEA.HI.X.SX32 R0, R10, UR15, 0x1, P3 ;  /* 0x0000000f0a007c11 */ /* 0x004fe400098f0eff */
[----:B------:R-:W-:-:S05]  /*c890*/  LOP3.LUT R10, R12, 0x20, RZ, 0xfc, !PT ;  /* 0x000000200c0a7812 */ /* 0x000fca00078efcff */
[----:B------:R-:W-:-:S05]  /*c8a0*/  IMAD R10, R10, UR13, RZ ;  /* 0x0000000d0a0a7c24 */ /* 0x000fca000f8e02ff */
[----:B------:R-:W-:Y:S02]  /*c8b0*/  LEA.HI.X.SX32 R2, R10, UR17, 0x1, P0 ;  /* 0x000000110a027c11 */ /* 0x000fe400080f0eff */
[----:B------:R-:W2:Y:S01]  /*c8c0*/  S2R R10, SR_TID.X ;  /* 0x00000000000a7919 */ /* 0x000ea20000002100 */
[----:B------:R-:W-:Y:S01]  /*c8d0*/  IMAD R12, R12, UR12, RZ ;  /* 0x0000000c0c0c7c24 */ /* 0x000fe2000f8e02ff */
[----:B------:R4:W-:Y:S02]  /*c8e0*/  STL [R1+0x3a4], R0 ;  /* 0x0003a40001007387 */ /* 0x0009e40000100800 */
[----:B----4-:R-:W-:-:S05]  /*c8f0*/  LEA R0, P1, R8, UR16, 0x1 ;  /* 0x0000001008007c11 */ /* 0x010fca000f8208ff */
[----:B------:R4:W-:Y:S04]  /*c900*/  STL [R1+0x624], R0 ;  /* 0x0006240001007387 */ /* 0x0009e80000100800 */
[----:B------:R5:W-:Y:S01]  /*c910*/  STL [R1+0x61c], R2 ;  /* 0x00061c0201007387 */ /* 0x000be20000100800 */
[----:B----4-:R-:W-:Y:S02]  /*c920*/  LEA R0, P0, R12, UR18, 0x1 ;  /* 0x000000120c007c11 */ /* 0x010fe4000f8008ff */
[----:B-----5:R-:W-:-:S03]  /*c930*/  LEA.HI.X.SX32 R2, R8, UR19, 0x1, P1 ;  /* 0x0000001308027c11 */ /* 0x020fc600088f0eff */
[----:B------:R-:W-:Y:S04]  /*c940*/  STL [R1+0x62c], R0 ;  /* 0x00062c0001007387 */ /* 0x000fe80000100800 */
[----:B------:R2:W-:Y:S04]  /*c950*/  STL [R1+0x620], R2 ;  /* 0x0006200201007387 */ /* 0x0005e80000100800 */
[----:B------:R-:W-:Y:S01]  /*c960*/  STL [R1+0x5c0], RZ ;  /* 0x0005c0ff01007387 */ /* 0x000fe20000100800 */
[C---:B--2---:R-:W-:Y:S02]  /*c970*/  IMAD.SHL.U32 R2, R10.reuse, 0x10, RZ ;  /* 0x000000100a027824 */ /* 0x044fe400078e00ff */
[----:B------:R-:W-:-:S03]  /*c980*/  IMAD.SHL.U32 R0, R10, 0x20, RZ ;  /* 0x000000200a007824 */ /* 0x000fc600078e00ff */
[----:B------:R0:W-:Y:S04]  /*c990*/  STL [R1+0x63c], R2 ;  /* 0x00063c0201007387 */ /* 0x0001e80000100800 */
[----:B------:R-:W-:Y:S04]  /*c9a0*/  STL [R1+0x5c4], RZ ;  /* 0x0005c4ff01007387 */ /* 0x000fe80000100800 */
[----:B------:R-:W-:Y:S01]  /*c9b0*/  STL [R1+0x5c8], RZ ;  /* 0x0005c8ff01007387 */ /* 0x000fe20000100800 */
[----:B------:R-:W-:-:S03]  /*c9c0*/  LOP3.LUT R0, R0, 0x60, RZ, 0xc0, !PT ;  /* 0x0000006000007812 */ /* 0x000fc600078ec0ff */
[----:B------:R-:W-:Y:S01]  /*c9d0*/  STL [R1+0x5cc], RZ ;  /* 0x0005ccff01007387 */ /* 0x000fe20000100800 */
[----:B0-----:R-:W-:-:S03]  /*c9e0*/  LEA.HI.X.SX32 R2, R12, UR6, 0x1, P0 ;  /* 0x000000060c027c11 */ /* 0x001fc600080f0eff */
[----:B------:R-:W-:Y:S04]  /*c9f0*/  STL [R1+0x5d0], RZ ;  /* 0x0005d0ff01007387 */ /* 0x000fe80000100800 */
[----:B------:R-:W-:Y:S04]  /*ca00*/  STL [R1+0x5d4], RZ ;  /* 0x0005d4ff01007387 */ /* 0x000fe80000100800 */
[----:B------:R-:W-:Y:S04]  /*ca10*/  STL [R1+0x5d8], RZ ;  /* 0x0005d8ff01007387 */ /* 0x000fe80000100800 */
[----:B------:R-:W-:Y:S04]  /*ca20*/  STL [R1+0x5dc], RZ ;  /* 0x0005dcff01007387 */ /* 0x000fe80000100800 */
[----:B------:R-:W-:Y:S04]  /*ca30*/  STL [R1+0x600], RZ ;  /* 0x000600ff01007387 */ /* 0x000fe80000100800 */
[----:B------:R-:W-:Y:S04]  /*ca40*/  STL [R1+0x604], RZ ;  /* 0x000604ff01007387 */ /* 0x000fe80000100800 */
[----:B------:R-:W-:Y:S04]  /*ca50*/  STL [R1+0x608], RZ ;  /* 0x000608ff01007387 */ /* 0x000fe80000100800 */
[----:B------:R3:W-:Y:S04]  /*ca60*/  STL [R1+0x640], R0 ;  /* 0x0006400001007387 */ /* 0x0007e80000100800 */
[----:B------:R0:W-:Y:S04]  /*ca70*/  STL [R1+0x628], R2 ;  /* 0x0006280201007387 */ /* 0x0001e80000100800 */
[----:B------:R2:W-:Y:S04]  /*ca80*/  STL [R1+0x60c], RZ ;  /* 0x00060cff01007387 */ /* 0x0005e80000100800 */
[----:B------:R2:W-:Y:S04]  /*ca90*/  STL [R1+0x5f0], RZ ;  /* 0x0005f0ff01007387 */ /* 0x0005e80000100800 */
[----:B------:R2:W-:Y:S04]  /*caa0*/  STL [R1+0x5f4], RZ ;  /* 0x0005f4ff01007387 */ /* 0x0005e80000100800 */
[----:B------:R2:W-:Y:S04]  /*cab0*/  STL [R1+0x5f8], RZ ;  /* 0x0005f8ff01007387 */ /* 0x0005e80000100800 */
[----:B------:R2:W-:Y:S04]  /*cac0*/  STL [R1+0x5fc], RZ ;  /* 0x0005fcff01007387 */ /* 0x0005e80000100800 */
[----:B------:R2:W-:Y:S04]  /*cad0*/  STL [R1+0x5e0], RZ ;  /* 0x0005e0ff01007387 */ /* 0x0005e80000100800 */
[----:B------:R2:W-:Y:S04]  /*cae0*/  STL [R1+0x5e4], RZ ;  /* 0x0005e4ff01007387 */ /* 0x0005e80000100800 */
[----:B------:R2:W-:Y:S04]  /*caf0*/  STL [R1+0x5e8], RZ ;  /* 0x0005e8ff01007387 */ /* 0x0005e80000100800 */
[----:B------:R2:W-:Y:S01]  /*cb00*/  STL [R1+0x5ec], RZ ;  /* 0x0005ecff01007387 */ /* 0x0005e20000100800 */
[----:B---3--:R-:W-:-:S03]  /*cb10*/  IMAD R0, R20, UR11, RZ ;  /* 0x0000000b14007c24 */ /* 0x008fc6000f8e02ff */
[----:B------:R2:W-:Y:S04]  /*cb20*/  STL [R1+0x570], RZ ;  /* 0x000570ff01007387 */ /* 0x0005e80000100800 */
[----:B------:R2:W-:Y:S04]  /*cb30*/  STL [R1+0x574], RZ ;  /* 0x000574ff01007387 */ /* 0x0005e80000100800 */
[----:B------:R2:W-:Y:S04]  /*cb40*/  STL [R1+0x578], RZ ;  /* 0x000578ff01007387 */ /* 0x0005e80000100800 */
[----:B------:R2:W-:Y:S01]  /*cb50*/  STL [R1+0x57c], RZ ;  /* 0x00057cff01007387 */ /* 0x0005e20000100800 */
[----:B0-----:R-:W-:-:S03]  /*cb60*/  IMAD.WIDE R2, R0, 0x2, RZ ;  /* 0x0000000200027825 */ /* 0x001fc600078e02ff */
        /* <DEDUP_REMOVED lines=8> */
[----:B------:R2:W-:Y:S01]  /*cbf0*/  STL.64 [R1+0x130], R2 ;  /* 0x0001300201007387 */ /* 0x0005e20000100a00 */
[----:B-1----:R-:W-:-:S12]  /*cc00*/  USHF.R.S32.HI UR5, URZ, 0x6, UR5 ;  /* 0x00000006ff057899 */ /* 0x002fd80008011405 */
.L_x_2:
[----:B-12---:R-:W2:Y:S04]  /*cc10*/  LDL R2, [R1+0x62c] ;  /* 0x00062c0001027983 */ /* 0x006ea80000100800 */
[----:B------:R-:W2:Y:S04]  /*cc20*/  LDL.64 R12, [R1+0x130] ;  /* 0x00013000010c7983 */ /* 0x000ea80000100a00 */
[----:B------:R-:W3:Y:S04]  /*cc30*/  LDL R8, [R1+0x628] ;  /* 0x0006280001087983 */ /* 0x000ee80000100800 */
[----:B------:R-:W4:Y:S04]  /*cc40*/  LDL R17, [R1+0x624] ;  /* 0x0006240001117983 */ /* 0x000f280000100800 */
[----:B------:R-:W5:Y:S04]  /*cc50*/  LDL R21, [R1+0x620] ;  /* 0x0006200001157983 */ /* 0x000f680000100800 */
[----:B------:R-:W4:Y:S04]  /*cc60*/  LDL R20, [R1+0x638] ;  /* 0x0006380001147983 */ /* 0x000f280000100800 */
[----:B------:R-:W4:Y:S04]  /*cc70*/  LDL R16, [R1+0x61c] ;  /* 0x00061c0001107983 */ /* 0x000f280000100800 */
[----:B------:R-:W5:Y:S04]  /*cc80*/  LDL R15, [R1+0x634] ;  /* 0x00063400010f7983 */ /* 0x000f680000100800 */
[----:B------:R-:W5:Y:S01]  /*cc90*/  LDL R9, [R1+0x630] ;  /* 0x0006300001097983 */ /* 0x000f620000100800 */
[----:B------:R-:W0:Y:S01]  /*cca0*/  S2R R19, SR_TID.X ;  /* 0x0000000000137919 */ /* 0x000e220000002100 */
[----:B------:R-:W-:-:S02]  /*ccb0*/  PRMT R4, RZ, 0x7610, R4 ;  /* 0x00007610ff047816 */ /* 0x000fc40000000004 */
[----:B------:R-:W-:Y:S01]  /*ccc0*/  PRMT R6, RZ, 0x7610, R6 ;  /* 0x00007610ff067816 */ /* 0x000fe20000000006 */
[----:B------:R-:W5:Y:S01]  /*ccd0*/  LDL R22, [R1+0x5b0] ;  /* 0x0005b00001167983 */ /* 0x000f620000100800 */
[----:B------:R-:W-:Y:S02]  /*cce0*/  PRMT R7, RZ, 0x7610, R7 ;  /* 0x00007610ff077816 */ /* 0x000fe40000000007 */
[----:B------:R-:W-:Y:S01]  /*ccf0*/  PRMT R10, RZ, 0x7610, R10 ;  /* 0x00007610ff0a7816 */ /* 0x000fe2000000000a */
[----:B------:R-:W1:Y:S01]  /*cd00*/  S2UR UR6, SR_CgaCtaId ;  /* 0x00000000000679c3 */ /* 0x000e620000008800 */
[----:B------:R-:W5:Y:S01]  /*cd10*/  LDL R27, [R1+0x354] ;  /* 0x00035400011b7983 */ /* 0x000f620000100800 */
[----:B------:R-:W-:-:S03]  /*cd20*/  PRMT R11, RZ, 0x7610, R11 ;  /* 0x00007610ff0b7816 */ /* 0x000fc6000000000b */
[----:B------:R-:W5:Y:S04]  /*cd30*/  LDL R26, [R1+0x564] ;  /* 0x00056400011a7983 */ /* 0x000f680000100800 */
[----:B------:R-:W5:Y:S01]  /*cd40*/  LDL R25, [R1+0x344] ;  /* 0x0003440001197983 */ /* 0x000f620000100800 */
[----:B------:R-:W-:-:S03]  /*cd50*/  UMOV UR4, 0x400 ;  /* 0x0000040000047882 */ /* 0x000fc60000000000 */
[----:B------:R-:W5:Y:S04]  /*cd60*/  LDL R24, [R1+0x55c] ;  /* 0x00055c0001187983 */ /* 0x000f680000100800 */
[----:B------:R-:W5:Y:S01]  /*cd70*/  LDL R23, [R1+0x334] ;  /* 0x0003340001177983 */ /* 0x000f620000100800 */
[----:B0-----:R-:W-:-:S04]  /*cd80*/  SHF.R.U32.HI R5, RZ, 0x4, R19 ;  /* 0x00000004ff057819 */ /* 0x001fc80000011613 */
[----:B------:R-:W-:-:S04]  /*cd90*/  SGXT.U32 R5, R5, 0x4 ;  /* 0x000000040505781a */ /* 0x000fc80000000000 */
[C---:B------:R-:W-:Y:S02]  /*cda0*/  ISETP.GE.AND P0, PT, R5.reuse, UR7, PT ;  /* 0x0000000705007c0c */ /* 0x040fe4000bf06270 */
[----:B------:R-:W-:-:S04]  /*cdb0*/  LOP3.LUT R0, R5, 0x10, RZ, 0xfc, !PT ;  /* 0x0000001005007812 */ /* 0x000fc800078efcff */
[----:B------:R-:W-:Y:S02]  /*cdc0*/  ISETP.GE.AND P2, PT, R0, UR7, PT ;  /* 0x0000000700007c0c */ /* 0x000fe4000bf46270 */
[----:B------:R-:W-:Y:S02]  /*cdd0*/  LOP3.LUT R0, R5, 0x20, RZ, 0xfc, !PT ;  /* 0x0000002005007812 */ /* 0x000fe400078efcff */
[----:B--2---:R-:W-:-:S05]  /*cde0*/  IADD3 R2, P1, PT, R12, R2, RZ ;  /* 0x000000020c027210 */ /* 0x004fca0007f3e0ff */
[C---:B---3--:R-:W-:Y:S02]  /*cdf0*/  IMAD.X R3, R13.reuse, 0x1, R8, P1 ;  /* 0x000000010d037824 */ /* 0x048fe400008e0608 */
[----:B------:R-:W2:Y:S04]  /*ce00*/  LDL R8, [R1+0x610] ;  /* 0x0006100001087983 */ /* 0x000ea80000100800 */
[----:B------:R4:W3:Y:S02]  /*ce10*/  @!P0 LDG.E.U16 R4, desc[UR8][R2.64] ;  /* 0x0000000802048981 */ /* 0x0008e4000c1e1500 */
[----:B----4-:R-:W-:Y:S02]  /*ce20*/  IADD3 R2, P0, PT, R12, R17, RZ ;  /* 0x000000110c027210 */ /* 0x010fe40007f1e0ff */
[----:B------:R-:W4:Y:S03]  /*ce30*/  LDL R17, [R1+0x3a4] ;  /* 0x0003a40001117983 */ /* 0x000f260000100800 */
[----:B-----5:R-:W-:Y:S01]  /*ce40*/  IMAD.X R3, R13, 0x1, R21, P0 ;  /* 0x000000010d037824 */ /* 0x020fe200000e0615 */
[----:B------:R-:W-:Y:S01]  /*ce50*/  ISETP.GE.AND P1, PT, R0, UR7, PT ;  /* 0x0000000700007c0c */ /* 0x000fe2000bf26270 */
[----:B------:R-:W5:Y:S04]  /*ce60*/  LDL R21, [R1+0x594] ;  /* 0x0005940001157983 */ /* 0x000f680000100800 */
[----:B------:R0:W3:Y:S02]  /*ce70*/  @!P2 LDG.E.U16 R6, desc[UR8][R2.64] ;  /* 0x000000080206a981 */ /* 0x0000e4000c1e1500 */
[----:B0-----:R-:W-:-:S02]  /*ce80*/  IADD3 R2, P0, PT, R12, R20, RZ ;  /* 0x000000140c027210 */ /* 0x001fc40007f1e0ff */
[----:B------:R-:W3:Y:S03]  /*ce90*/  LDL R20, [R1+0x3a8] ;  /* 0x0003a80001147983 */ /* 0x000ee60000100800 */
[----:B------:R-:W-:Y:S02]  /*cea0*/  IMAD.X R3, R13, 0x1, R16, P0 ;  /* 0x000000010d037824 */ /* 0x000fe400000e0610 */
[----:B------:R-:W3:Y:S04]  /*ceb0*/  LDL R16, [R1+0x394] ;  /* 0x0003940001107983 */ /* 0x000ee80000100800 */
[----:B------:R0:W5:Y:S02]  /*cec0*/  @!P1 LDG.E.U16 R7, desc[UR8][R2.64] ;  /* 0x0000000802079981 */ /* 0x000164000c1e1500 */
[----:B0-----:R-:W-:-:S02]  /*ced0*/  IADD3 R2, P0, PT, R12, R15, RZ ;  /* 0x0000000f0c027210 */ /* 0x001fc40007f1e0ff */
[----:B------:R-:W5:Y:S03]  /*cee0*/  LDL R12, [R1+0x58c] ;  /* 0x00058c00010c7983 */ /* 0x000f660000100800 */
[----:B------:R-:W-:Y:S01]  /*cef0*/  IMAD.X R3, R13, 0x1, R9, P0 ;  /* 0x000000010d037824 */ /* 0x000fe200000e0609 */
[----:B------:R-:W5:Y:S04]  /*cf00*/  LDL R15, [R1+0x374] ;  /* 0x00037400010f7983 */ /* 0x000f680000100800 */
[----:B------:R-:W5:Y:S01]  /*cf10*/  LDL R13, [R1+0x384] ;  /* 0x00038400010d7983 */ /* 0x000f620000100800 */
[----:B------:R-:W-:-:S04]  /*cf20*/  LEA.HI R0, R19, 0x30, RZ, 0x1c ;  /* 0x0000003013007811 */ /* 0x000fc800078fe0ff */
[----:B------:R-:W-:Y:S02]  /*cf30*/  ISETP.GE.AND P2, PT, R0, UR7, PT ;  /* 0x0000000700007c0c */ /* 0x000fe4000bf46270 */
[----:B------:R-:W-:-:S11]  /*cf40*/  LOP3.LUT R0, R19, 0x3f, RZ, 0xc0, !PT ;  /* 0x0000003f13007812 */ /* 0x000fd600078ec0ff */
[----:B------:R0:W5:Y:S01]  /*cf50*/  @!P2 LDG.E.U16 R10, desc[UR8][R2.64] ;  /* 0x00000008020aa981 */ /* 0x000162000c1e1500 */
[----:B------:R-:W-:Y:S01]  /*cf60*/  BAR.SYNC.DEFER_BLOCKING 0x0 ;  /* 0x0000000000007b1d */ /* 0x000fe20000010000 */
[C---:B------:R-:W-:Y:S01]  /*cf70*/  ISETP.GE.AND P0, PT, R0.reuse, UR7, PT ;  /* 0x0000000700007c0c */ /* 0x040fe2000bf06270 */
[----:B0-----:R-:W-:-:S04]  /*cf80*/  IMAD R3, R0, UR10, RZ ;  /* 0x0000000a00037c24 */ /* 0x001fc8000f8e02ff */
[----:B------:R-:W-:Y:S01]  /*cf90*/  IMAD.SHL.U32 R5, R3, 0x2, RZ ;  /* 0x0000000203057824 */ /* 0x000fe200078e00ff */
[----:B------:R-:W-:-:S04]  /*cfa0*/  SHF.R.S32.HI R0, RZ, 0x1f, R3 ;  /* 0x0000001fff007819 */ /* 0x000fc80000011403 */
[----:B------:R-:W-:Y:S02]  /*cfb0*/  SHF.L.U64.HI R3, R3, 0x1, R0 ;  /* 0x0000000103037819 */ /* 0x000fe40000010200 */
[----:B------:R-:W-:Y:S02]  /*cfc0*/  PRMT R2, RZ, 0x7610, R2 ;  /* 0x00007610ff027816 */ /* 0x000fe40000000002 */
[----:B------:R-:W-:Y:S01]  /*cfd0*/  PRMT R0, RZ, 0x7610, R0 ;  /* 0x00007610ff007816 */ /* 0x000fe20000000000 */
[----:B-1----:R-:W-:Y:S01]  /*cfe0*/  ULEA UR4, UR6, UR4, 0x18 ;  /* 0x0000000406047291 */ /* 0x002fe2000f8ec0ff */
[----:B--2---:R-:W-:-:S05]  /*cff0*/  IADD3 R8, P1, PT, R8, R5, RZ ;  /* 0x0000000508087210 */ /* 0x004fca0007f3e0ff */
[--C-:B----4-:R-:W-:Y:S02]  /*d000*/  IMAD.X R9, R17, 0x1, R3.reuse, P1 ;  /* 0x0000000111097824 */ /* 0x110fe400008e0603 */
[----:B------:R-:W2:Y:S04]  /*d010*/  LDL R17, [R1+0x3a0] ;  /* 0x0003a00001117983 */ /* 0x000ea80000100800 */
[----:B------:R0:W4:Y:S02]  /*d020*/  @!P0 LDG.E.U16 R2, desc[UR8][R8.64] ;  /* 0x0000000808028981 */ /* 0x000124000c1e1500 */
[----:B0-----:R-:W-:Y:S02]  /*d030*/  IADD3 R8, P1, PT, R22, R5, RZ ;  /* 0x0000000516087210 */ /* 0x001fe40007f3e0ff */
[----:B------:R-:W4:Y:S03]  /*d040*/  LDL R22, [R1+0x364] ;  /* 0x0003640001167983 */ /* 0x000f260000100800 */
[----:B---3--:R-:W-:-:S02]  /*d050*/  IMAD.X R9, R16, 0x1, R3, P1 ;  /* 0x0000000110097824 */ /* 0x008fc400008e0603 */
[----:B------:R-:W3:Y:S04]  /*d060*/  LDL R16, [R1+0x584] ;  /* 0x0005840001107983 */ /* 0x000ee80000100800 */
[----:B------:R5:W4:Y:S02]  /*d070*/  @!P0 LDG.E.U16 R0, desc[UR8][R8.64] ;  /* 0x0000000808008981 */ /* 0x000b24000c1e1500 */
[-C--:B-----5:R-:W-:Y:S02]  /*d080*/  IADD3 R8, P1, PT, R21, R5.reuse, RZ ;  /* 0x0000000515087210 */ /* 0x0a0fe40007f3e0ff */
[----:B------:R-:W5:Y:S03]  /*d090*/  LDL R21, [R1+0x56c] ;  /* 0x00056c0001157983 */ /* 0x000f660000100800 */
[----:B------:R-:W-:Y:S01]  /*d0a0*/  IMAD.X R9, R13, 0x1, R3, P1 ;  /* 0x000000010d097824 */ /* 0x000fe200008e0603 */
[----:B------:R-:W-:-:S04]  /*d0b0*/  IADD3 R12, P1, PT, R12, R5, RZ ;  /* 0x000000050c0c7210 */ /* 0x000fc80007f3e0ff */
[----:B------:R0:W5:Y:S01]  /*d0c0*/  @!P0 LDG.E.U16 R11, desc[UR8][R8.64] ;  /* 0x00000008080b8981 */ /* 0x000162000c1e1500 */
[----:B------:R-:W-:Y:S01]  /*d0d0*/  IMAD.X R13, R15, 0x1, R3, P1 ;  /* 0x000000010f0d7824 */ /* 0x000fe200008e0603 */
[----:B0-----:R-:W-:Y:S02]  /*d0e0*/  PRMT R9, RZ, 0x7610, R9 ;  /* 0x00007610ff097816 */ /* 0x001fe40000000009 */
[----:B------:R-:W-:-:S04]  /*d0f0*/  SHF.R.S32.HI R8, RZ, 0x6, R19 ;  /* 0x00000006ff087819 */ /* 0x000fc80000011413 */
[----:B------:R-:W-:Y:S01]  /*d100*/  SGXT R8, R8, 0x1 ;  /* 0x000000010808781a */ /* 0x000fe20000000200 */
[----:B------:R0:W5:Y:S03]  /*d110*/  @!P0 LDG.E.U16 R9, desc[UR8][R12.64] ;  /* 0x000000080c098981 */ /* 0x000166000c1e1500 */
[----:B------:R-:W-:Y:S01]  /*d120*/  LOP3.LUT R8, R8, 0x90, RZ, 0xc0, !PT ;  /* 0x0000009008087812 */ /* 0x000fe200078ec0ff */
[----:B0-----:R-:W-:-:S05]  /*d130*/  IMAD.SHL.U32 R13, R19, 0x2, RZ ;  /* 0x00000002130d7824 */ /* 0x001fca00078e00ff */
[----:B------:R-:W-:-:S05]  /*d140*/  LOP3.LUT R15, R8, 0x17e, R13, 0x78, !PT ;  /* 0x0000017e080f7812 */ /* 0x000fca00078e780d */
[----:B------:R0:W-:Y:S02]  /*d150*/  STS.U16 [R15+UR4+0x10200], R6 ;  /* 0x010200060f007988 */ /* 0x0001e40008000404 */
[----:B0-----:R-:W-:Y:S02]  /*d160*/  IADD3 R6, P1, PT, R20, R5, RZ ;  /* 0x0000000514067210 */ /* 0x001fe40007f3e0ff */
[----:B------:R-:W5:Y:S04]  /*d170*/  LDL R20, [R1+0x554] ;  /* 0x0005540001147983 */ /* 0x000f680000100800 */
[----:B------:R-:W-:Y:S04]  /*d180*/  STS.U16 [R15+UR4+0x10400], R7 ;  /* 0x010400070f007988 */ /* 0x000fe80008000404 */
[----:B------:R0:W-:Y:S01]  /*d190*/  STS.U16 [R15+UR4+0x10600], R10 ;  /* 0x0106000a0f007988 */ /* 0x0001e20008000404 */
[----:B------:R-:W-:-:S03]  /*d1a0*/  PRMT R18, RZ, 0x7610, R18 ;  /* 0x00007610ff127816 */ /* 0x000fc60000000012 */
[----:B0-----:R-:W5:Y:S01]  /*d1b0*/  LDL R10, [R1+0x324] ;  /* 0x00032400010a7983 */ /* 0x001f620000100800 */
[----:B------:R-:W-:-:S03]  /*d1c0*/  PRMT R12, RZ, 0x7610, R12 ;  /* 0x00007610ff0c7816 */ /* 0x000fc6000000000c */
[----:B------:R0:W-:Y:S02]  /*d1d0*/  STS.U16 [R15+UR4+0x10000], R4 ;  /* 0x010000040f007988 */ /* 0x0001e40008000404 */
[----:B0-----:R-:W-:Y:S02]  /*d1e0*/  PRMT R15, RZ, 0x7610, R15 ;  /* 0x00007610ff0f7816 */ /* 0x001fe4000000000f */
[----:B------:R-:W-:Y:S02]  /*d1f0*/  PRMT R8, RZ, 0x7610, R8 ;  /* 0x00007610ff087816 */ /* 0x000fe40000000008 */
[----:B------:R-:W-:Y:S01]  /*d200*/  PRMT R4, RZ, 0x7610, R4 ;  /* 0x00007610ff047816 */ /* 0x000fe20000000004 */
[----:B--2---:R-:W-:-:S05]  /*d210*/  IMAD.X R7, R17, 0x1, R3, P1 ;  /* 0x0000000111077824 */ /* 0x004fca00008e0603 */
[----:B------:R5:W2:Y:S01]  /*d220*/  @!P0 LDG.E.U16 R18, desc[UR8][R6.64] ;  /* 0x0000000806128981 */ /* 0x000aa2000c1e1500 */
[----:B---3--:R-:W-:-:S05]  /*d230*/  IADD3 R16, P1, PT, R16, R5, RZ ;  /* 0x0000000510107210 */ /* 0x008fca0007f3e0ff */
[----:B----4-:R-:W-:Y:S02]  /*d240*/  IMAD.X R17, R22, 0x1, R3, P1 ;  /* 0x0000000116117824 */ /* 0x010fe400008e0603 */
[----:B------:R-:W3:Y:S04]  /*d250*/  LDL R22, [R1+0x54c] ;  /* 0x00054c0001167983 */ /* 0x000ee80000100800 */
[----:B------:R-:W4:Y:S01]  /*d260*/  @!P0 LDG.E.U16 R4, desc[UR8][R16.64] ;  /* 0x0000000810048981 */ /* 0x000f22000c1e1500 */
[----:B-----5:R-:W-:-:S03]  /*d270*/  IADD3 R6, P1, PT, R21, R5, RZ ;  /* 0x0000000515067210 */ /* 0x020fc60007f3e0ff */
[----:B------:R-:W5:Y:S02]  /*d280*/  LDL R21, [R1+0x314] ;  /* 0x0003140001157983 */ /* 0x000f640000100800 */
[----:B------:R-:W-:Y:S02]  /*d290*/  IMAD.X R7, R27, 0x1, R3, P1 ;  /* 0x000000011b077824 */ /* 0x000fe400008e0603 */
[----:B------:R-:W2:Y:S04]  /*d2a0*/  LDL R17, [R1+0x304] ;  /* 0x0003040001117983 */ /* 0x000ea80000100800 */
[----:B------:R0:W2:Y:S04]  /*d2b0*/  @!P0 LDG.E.U16 R12, desc[UR8][R6.64] ;  /* 0x00000008060c8981 */ /* 0x0000a8000c1e1500 */
[----:B------:R-:W2:Y:S01]  /*d2c0*/  LDL R27, [R1+0x53c] ;  /* 0x00053c00011b7983 */ /* 0x000ea20000100800 */
[----:B0-----:R-:W-:-:S03]  /*d2d0*/  IADD3 R6, P1, PT, R26, R5, RZ ;  /* 0x000000051a067210 */ /* 0x001fc60007f3e0ff */
[----:B------:R-:W2:Y:S02]  /*d2e0*/  LDL R26, [R1+0x2f4] ;  /* 0x0002f400011a7983 */ /* 0x000ea40000100800 */
[----:B------:R-:W-:Y:S02]  /*d2f0*/  IMAD.X R7, R25, 0x1, R3, P1 ;  /* 0x0000000119077824 */ /* 0x000fe400008e0603 */
[----:B------:R-:W2:Y:S04]  /*d300*/  LDL R25, [R1+0x534] ;  /* 0x0005340001197983 */ /* 0x000ea80000100800 */
[----:B------:R0:W2:Y:S02]  /*d310*/  @!P0 LDG.E.U16 R15, desc[UR8][R6.64] ;  /* 0x00000008060f8981 */ /* 0x0000a4000c1e1500 */
[----:B0-----:R-:W-:-:S02]  /*d320*/  IADD3 R6, P1, PT, R24, R5, RZ ;  /* 0x0000000518067210 */ /* 0x001fc40007f3e0ff */
[----:B------:R-:W2:Y:S03]  /*d330*/  LDL R24, [R1+0x2e4] ;  /* 0x0002e40001187983 */ /* 0x000ea60000100800 */
[----:B------:R-:W-:Y:S01]  /*d340*/  IMAD.X R7, R23, 0x1, R3, P1 ;  /* 0x0000000117077824 */ /* 0x000fe200008e0603 */
[----:B------:R-:W-:Y:S01]  /*d350*/  PRMT R14, RZ, 0x7610, R14 ;  /* 0x00007610ff0e7816 */ /* 0x000fe2000000000e */
[----:B------:R-:W2:Y:S04]  /*d360*/  LDL R23, [R1+0x52c] ;  /* 0x00052c0001177983 */ /* 0x000ea80000100800 */
[----:B------:R0:W2:Y:S02]  /*d370*/  @!P0 LDG.E.U16 R8, desc[UR8][R6.64] ;  /* 0x0000000806088981 */ /* 0x0000a4000c1e1500 */
[----:B0-----:R-:W-:-:S02]  /*d380*/  IADD3 R6, P1, PT, R20, R5, RZ ;  /* 0x0000000514067210 */ /* 0x001fc40007f3e0ff */
[----:B------:R-:W2:Y:S03]  /*d390*/  LDL R20, [R1+0x544] ;  /* 0x0005440001147983 */ /* 0x000ea60000100800 */
[----:B------:R-:W-:-:S05]  /*d3a0*/  IMAD.X R7, R10, 0x1, R3, P1 ;  /* 0x000000010a077824 */ /* 0x000fca00008e0603 */
[----:B------:R3:W4:Y:S01]  /*d3b0*/  @!P0 LDG.E.U16 R14, desc[UR8][R6.64] ;  /* 0x00000008060e8981 */ /* 0x000722000c1e1500 */
[----:B------:R-:W-:-:S03]  /*d3c0*/  LOP3.LUT R10, R19, 0xc0, RZ, 0xc0, !PT ;  /* 0x000000c0130a7812 */ /* 0x000fc600078ec0ff */
[----:B------:R-:W4:Y:S01]  /*d3d0*/  LDL R19, [R1+0x2c4] ;  /* 0x0002c40001137983 */ /* 0x000f220000100800 */
[----:B------:R-:W-:-:S04]  /*d3e0*/  SHF.R.U32.HI R10, RZ, 0x2, R10 ;  /* 0x00000002ff0a7819 */ /* 0x000fc8000001160a */
[--C-:B------:R-:W-:Y:S02]  /*d3f0*/  LOP3.LUT R10, R10, 0x1fe, R13.reuse, 0x78, !PT ;  /* 0x000001fe0a0a7812 */ /* 0x100fe400078e780d */
[----:B------:R-:W-:Y:S02]  /*d400*/  PRMT R13, RZ, 0x7610, R13 ;  /* 0x00007610ff0d7816 */ /* 0x000fe4000000000d */
[-C--:B---3--:R-:W-:Y:S02]  /*d410*/  IADD3 R6, P1, PT, R22, R5.reuse, RZ ;  /* 0x0000000516067210 */ /* 0x088fe40007f3e0ff */
[----:B------:R-:W3:Y:S03]  /*d420*/  LDL R22, [R1+0x2d4] ;  /* 0x0002d40001167983 */ /* 0x000ee60000100800 */
[----:B-----5:R-:W-:Y:S02]  /*d430*/  IMAD.X R7, R21, 0x1, R3, P1 ;  /* 0x0000000115077824 */ /* 0x020fe400008e0603 */
[----:B------:R-:W5:Y:S04]  /*d440*/  LDL R21, [R1+0x524] ;  /* 0x0005240001157983 */ /* 0x000f680000100800 */
[----:B------:R2:W5:Y:S02]  /*d450*/  @!P0 LDG.E.U16 R13, desc[UR8][R6.64] ;  /* 0x00000008060d8981 */ /* 0x000564000c1e1500 */
[----:B--2---:R-:W-:-:S02]  /*d460*/  IADD3 R6, P1, PT, R20, R5, RZ ;  /* 0x0000000514067210 */ /* 0x004fc40007f3e0ff */
[----:B------:R-:W2:Y:S03]  /*d470*/  LDL R20, [R1+0x51c] ;  /* 0x00051c0001147983 */ /* 0x000ea60000100800 */
[----:B------:R-:W-:Y:S02]  /*d480*/  IMAD.X R7, R17, 0x1, R3, P1 ;  /* 0x0000000111077824 */ /* 0x000fe400008e0603 */
[----:B------:R-:W2:Y:S04]  /*d490*/  LDL R17, [R1+0x2a4] ;  /* 0x0002a40001117983 */ /* 0x000ea80000100800 */
[----:B------:R0:W-:Y:S02]  /*d4a0*/  STS.U16 [R10+UR4], R2 ;  /* 0x000000020a007988 */ /* 0x0001e40008000404 */
[----:B0-----:R-:W-:-:S02]  /*d4b0*/  PRMT R2, RZ, 0x7610, R2 ;  /* 0x00007610ff027816 */ /* 0x001fc40000000002 */
[----:B------:R0:W-:Y:S04]  /*d4c0*/  STS.U16 [R10+UR4+0x400], R0 ;  /* 0x000400000a007988 */ /* 0x0001e80008000404 */
[----:B------:R1:W2:Y:S01]  /*d4d0*/  @!P0 LDG.E.U16 R2, desc[UR8][R6.64] ;  /* 0x0000000806028981 */ /* 0x0002a2000c1e1500 */
[----:B0-----:R-:W-:Y:S02]  /*d4e0*/  PRMT R0, RZ, 0x7610, R0 ;  /* 0x00007610ff007816 */ /* 0x001fe40000000000 */
[----:B-1----:R-:W-:Y:S01]  /*d4f0*/  IADD3 R6, P1, PT, R27, R5, RZ ;  /* 0x000000051b067210 */ /* 0x002fe20007f3e0ff */
[----:B------:R0:W-:Y:S04]  /*d500*/  STS.U16 [R10+UR4+0x800], R11 ;  /* 0x0008000b0a007988 */ /* 0x0001e80008000404 */
[----:B------:R-:W-:Y:S01]  /*d510*/  IMAD.X R7, R26, 0x1, R3, P1 ;  /* 0x000000011a077824 */ /* 0x000fe200008e0603 */
[----:B------:R1:W-:Y:S04]  /*d520*/  STS.U16 [R10+UR4+0xc00], R9 ;  /* 0x000c00090a007988 */ /* 0x0003e80008000404 */
[----:B------:R1:W2:Y:S01]  /*d530*/  @!P0 LDG.E.U16 R0, desc[UR8][R6.64] ;  /* 0x0000000806008981 */ /* 0x0002a2000c1e1500 */
[----:B0-----:R-:W-:-:S03]  /*d540*/  PRMT R11, RZ, 0x7610, R11 ;  /* 0x00007610ff0b7816 */ /* 0x001fc6000000000b */
[----:B------:R-:W2:Y:S04]  /*d550*/  LDL R27, [R1+0x50c] ;  /* 0x00050c00011b7983 */ /* 0x000ea80000100800 */
[----:B------:R-:W2:Y:S01]  /*d560*/  LDL R26, [R1+0x284] ;  /* 0x00028400011a7983 */ /* 0x000ea20000100800 */
[----:B-1----:R-:W-:Y:S02]  /*d570*/  IADD3 R6, P1, PT, R25, R5, RZ ;  /* 0x0000000519067210 */ /* 0x002fe40007f3e0ff */
[----:B------:R-:W-:Y:S01]  /*d580*/  PRMT R9, RZ, 0x7610, R9 ;  /* 0x00007610ff097816 */ /* 0x000fe20000000009 */
[----:B------:R-:W2:Y:S02]  /*d590*/  LDL R25, [R1+0x504] ;  /* 0x0005040001197983 */ /* 0x000ea40000100800 */
[----:B------:R-:W-:-:S02]  /*d5a0*/  IMAD.X R7, R24, 0x1, R3, P1 ;  /* 0x0000000118077824 */ /* 0x000fc400008e0603 */
[----:B------:R-:W2:Y:S04]  /*d5b0*/  LDL R24, [R1+0x274] ;  /* 0x0002740001187983 */ /* 0x000ea80000100800 */
[----:B------:R0:W2:Y:S02]  /*d5c0*/  @!P0 LDG.E.U16 R11, desc[UR8][R6.64] ;  /* 0x00000008060b8981 */ /* 0x0000a4000c1e1500 */
[----:B0-----:R-:W-:Y:S02]  /*d5d0*/  IADD3 R6, P1, PT, R23, R5, RZ ;  /* 0x0000000517067210 */ /* 0x001fe40007f3e0ff */
[----:B------:R-:W2:Y:S04]  /*d5e0*/  LDL R23, [R1+0x4fc] ;  /* 0x0004fc0001177983 */ /* 0x000ea80000100800 */
[----:B----4-:R0:W-:Y:S02]  /*d5f0*/  STS.U16 [R10+UR4+0x1000], R4 ;  /* 0x001000040a007988 */ /* 0x0101e40008000404 */
[----:B0-----:R-:W-:Y:S01]  /*d600*/  PRMT R4, RZ, 0x7610, R4 ;  /* 0x00007610ff047816 */ /* 0x001fe20000000004 */
[----:B---3--:R-:W-:-:S02]  /*d610*/  IMAD.X R7, R22, 0x1, R3, P1 ;  /* 0x0000000116077824 */ /* 0x008fc400008e0603 */
[----:B------:R-:W3:Y:S04]  /*d620*/  LDL R22, [R1+0x264] ;  /* 0x0002640001167983 */ /* 0x000ee80000100800 */
[----:B------:R5:W4:Y:S02]  /*d630*/  @!P0 LDG.E.U16 R9, desc[UR8][R6.64] ;  /* 0x0000000806098981 */ /* 0x000b24000c1e1500 */
[----:B-----5:R-:W-:Y:S02]  /*d640*/  IADD3 R6, P1, PT, R21, R5, RZ ;  /* 0x0000000515067210 */ /* 0x020fe40007f3e0ff */
[----:B------:R-:W5:Y:S03]  /*d650*/  LDL R21, [R1+0x514] ;  /* 0x0005140001157983 */ /* 0x000f660000100800 */
[----:B------:R-:W-:-:S02]  /*d660*/  IMAD.X R7, R19, 0x1, R3, P1 ;  /* 0x0000000113077824 */ /* 0x000fc400008e0603 */
[----:B------:R-:W3:Y:S04]  /*d670*/  LDL R19, [R1+0x294] ;  /* 0x0002940001137983 */ /* 0x000ee80000100800 */
[----:B------:R2:W4:Y:S02]  /*d680*/  @!P0 LDG.E.U16 R4, desc[UR8][R6.64] ;  /* 0x0000000806048981 */ /* 0x000524000c1e1500 */
[----:B--2---:R-:W-:Y:S02]  /*d690*/  IADD3 R6, P1, PT, R20, R5, RZ ;  /* 0x0000000514067210 */ /* 0x004fe40007f3e0ff */
[----:B------:R-:W2:Y:S03]  /*d6a0*/  LDL R20, [R1+0x4f4] ;  /* 0x0004f40001147983 */ /* 0x000ea60000100800 */
[----:B------:R-:W-:-:S02]  /*d6b0*/  IMAD.X R7, R17, 0x1, R3, P1 ;  /* 0x0000000111077824 */ /* 0x000fc400008e0603 */
[----:B------:R-:W2:Y:S04]  /*d6c0*/  LDL R17, [R1+0x254] ;  /* 0x0002540001117983 */ /* 0x000ea80000100800 */
[----:B------:R0:W-:Y:S02]  /*d6d0*/  STS.U16 [R10+UR4+0x1400], R12 ;  /* 0x0014000c0a007988 */ /* 0x0001e40008000404 */
[----:B0-----:R-:W-:Y:S02]  /*d6e0*/  PRMT R12, RZ, 0x7610, R12 ;  /* 0x00007610ff0c7816 */ /* 0x001fe4000000000c */
[----:B------:R0:W-:Y:S04]  /*d6f0*/  STS.U16 [R10+UR4+0x1800], R15 ;  /* 0x0018000f0a007988 */ /* 0x0001e80008000404 */
[----:B------:R5:W2:Y:S01]  /*d700*/  @!P0 LDG.E.U16 R12, desc[UR8][R6.64] ;  /* 0x00000008060c8981 */ /* 0x000aa2000c1e1500 */
[----:B0-----:R-:W-:-:S03]  /*d710*/  PRMT R15, RZ, 0x7610, R15 ;  /* 0x00007610ff0f7816 */ /* 0x001fc6000000000f */
[----:B------:R0:W-:Y:S02]  /*d720*/  STS.U16 [R10+UR4+0x1c00], R8 ;  /* 0x001c00080a007988 */ /* 0x0001e40008000404 */
[----:B0-----:R-:W-:Y:S02]  /*d730*/  PRMT R8, RZ, 0x7610, R8 ;  /* 0x00007610ff087816 */ /* 0x001fe40000000008 */
[----:B------:R0:W-:Y:S02]  /*d740*/  STS.U16 [R10+UR4+0x2000], R14 ;  /* 0x0020000e0a007988 */ /* 0x0001e40008000404 */
[----:B0-----:R-:W-:Y:S02]  /*d750*/  PRMT R14, RZ, 0x7610, R14 ;  /* 0x00007610ff0e7816 */ /* 0x001fe4000000000e */
[----:B------:R0:W-:Y:S02]  /*d760*/  STS.U16 [R10+UR4+0x2400], R13 ;  /* 0x0024000d0a007988 */ /* 0x0001e40008000404 */
[----:B0-----:R-:W-:-:S02]  /*d770*/  PRMT R13, RZ, 0x7610, R13 ;  /* 0x00007610ff0d7816 */ /* 0x001fc4000000000d */
[-C--:B-----5:R-:W-:Y:S02]  /*d780*/  IADD3 R6, P1, PT, R21, R5.reuse, RZ ;  /* 0x0000000515067210 */ /* 0x0a0fe40007f3e0ff */
[----:B------:R-:W5:Y:S03]  /*d790*/  LDL R21, [R1+0x4ec] ;  /* 0x0004ec0001157983 */ /* 0x000f660000100800 */
[----:B---3--:R-:W-:Y:S02]  /*d7a0*/  IMAD.X R7, R19, 0x1, R3, P1 ;  /* 0x0000000113077824 */ /* 0x008fe400008e0603 */
[----:B------:R-:W3:Y:S04]  /*d7b0*/  LDL R19, [R1+0x244] ;  /* 0x0002440001137983 */ /* 0x000ee80000100800 */
[----:B------:R0:W4:Y:S02]  /*d7c0*/  @!P0 LDG.E.U16 R15, desc[UR8][R6.64] ;  /* 0x00000008060f8981 */ /* 0x000124000c1e1500 */
[----:B0-----:R-:W-:-:S02]  /*d7d0*/  IADD3 R6, P1, PT, R27, R5, RZ ;  /* 0x000000051b067210 */ /* 0x001fc40007f3e0ff */
[----:B------:R-:W4:Y:S03]  /*d7e0*/  LDL R27, [R1+0x4dc] ;  /* 0x0004dc00011b7983 */ /* 0x000f260000100800 */
[----:B------:R-:W-:Y:S02]  /*d7f0*/  IMAD.X R7, R26, 0x1, R3, P1 ;  /* 0x000000011a077824 */ /* 0x000fe400008e0603 */
[----:B------:R-:W4:Y:S04]  /*d800*/  LDL R26, [R1+0x224] ;  /* 0x00022400011a7983 */ /* 0x000f280000100800 */
        /* <DEDUP_REMOVED lines=8> */
[----:B------:R-:W-:Y:S01]  /*d890*/  IMAD.X R7, R22, 0x1, R3, P1 ;  /* 0x0000000116077824 */ /* 0x000fe200008e0603 */
[----:B------:R0:W-:Y:S04]  /*d8a0*/  STS.U16 [R10+UR4+0x2800], R2 ;  /* 0x002800020a007988 */ /* 0x0001e80008000404 */
[----:B------:R2:W4:Y:S04]  /*d8b0*/  @!P0 LDG.E.U16 R13, desc[UR8][R6.64] ;  /* 0x00000008060d8981 */ /* 0x000528000c1e1500 */
[----:B------:R-:W4:Y:S01]  /*d8c0*/  LDL R22, [R1+0x204] ;  /* 0x0002040001167983 */ /* 0x000f220000100800 */
[----:B--2---:R-:W-:-:S03]  /*d8d0*/  IADD3 R6, P1, PT, R20, R5, RZ ;  /* 0x0000000514067210 */ /* 0x004fc60007f3e0ff */
[----:B------:R-:W2:Y:S02]  /*d8e0*/  LDL R20, [R1+0x4e4] ;  /* 0x0004e40001147983 */ /* 0x000ea40000100800 */
[----:B------:R-:W-:Y:S02]  /*d8f0*/  IMAD.X R7, R17, 0x1, R3, P1 ;  /* 0x0000000111077824 */ /* 0x000fe400008e0603 */
[----:B------:R-:W4:Y:S01]  /*d900*/  LDL R17, [R1+0x234] ;  /* 0x0002340001117983 */ /* 0x000f220000100800 */
[----:B0-----:R-:W-:-:S06]  /*d910*/  PRMT R2, RZ, 0x7610, R2 ;  /* 0x00007610ff027816 */ /* 0x001fcc0000000002 */
[----:B------:R5:W4:Y:S04]  /*d920*/  @!P0 LDG.E.U16 R2, desc[UR8][R6.64] ;  /* 0x0000000806028981 */ /* 0x000b28000c1e1500 */
[----:B------:R0:W-:Y:S02]  /*d930*/  STS.U16 [R10+UR4+0x2c00], R0 ;  /* 0x002c00000a007988 */ /* 0x0001e40008000404 */
[----:B0-----:R-:W-:Y:S02]  /*d940*/  PRMT R0, RZ, 0x7610, R0 ;  /* 0x00007610ff007816 */ /* 0x001fe40000000000 */
[----:B-----5:R-:W-:Y:S02]  /*d950*/  IADD3 R6, P1, PT, R21, R5, RZ ;  /* 0x0000000515067210 */ /* 0x020fe40007f3e0ff */
[----:B------:R-:W5:Y:S03]  /*d960*/  LDL R21, [R1+0x4c4] ;  /* 0x0004c40001157983 */ /* 0x000f660000100800 */
[----:B---3--:R-:W-:-:S02]  /*d970*/  IMAD.X R7, R19, 0x1, R3, P1 ;  /* 0x0000000113077824 */ /* 0x008fc400008e0603 */
[----:B------:R-:W3:Y:S04]  /*d980*/  LDL R19, [R1+0x1f4] ;  /* 0x0001f40001137983 */ /* 0x000ee80000100800 */
[----:B------:R2:W3:Y:S02]  /*d990*/  @!P0 LDG.E.U16 R0, desc[UR8][R6.64] ;  /* 0x0000000806008981 */ /* 0x0004e4000c1e1500 */
[----:B--2---:R-:W-:Y:S02]  /*d9a0*/  IADD3 R6, P1, PT, R20, R5, RZ ;  /* 0x0000000514067210 */ /* 0x004fe40007f3e0ff */
[----:B------:R-:W2:Y:S03]  /*d9b0*/  LDL R20, [R1+0x4bc] ;  /* 0x0004bc0001147983 */ /* 0x000ea60000100800 */
[----:B----4-:R-:W-:-:S02]  /*d9c0*/  IMAD.X R7, R17, 0x1, R3, P1 ;  /* 0x0000000111077824 */ /* 0x010fc400008e0603 */
[----:B------:R-:W4:Y:S04]  /*d9d0*/  LDL R17, [R1+0x1e4] ;  /* 0x0001e40001117983 */ /* 0x000f280000100800 */
[----:B------:R0:W-:Y:S02]  /*d9e0*/  STS.U16 [R10+UR4+0x3000], R11 ;  /* 0x0030000b0a007988 */ /* 0x0001e40008000404 */
[----:B0-----:R-:W-:Y:S02]  /*d9f0*/  PRMT R11, RZ, 0x7610, R11 ;  /* 0x00007610ff0b7816 */ /* 0x001fe4000000000b */
[----:B------:R0:W-:Y:S04]  /*da00*/  STS.U16 [R10+UR4+0x3400], R9 ;  /* 0x003400090a007988 */ /* 0x0001e80008000404 */
[----:B------:R1:W4:Y:S01]  /*da10*/  @!P0 LDG.E.U16 R11, desc[UR8][R6.64] ;  /* 0x00000008060b8981 */ /* 0x000322000c1e1500 */
[----:B0-----:R-:W-:-:S02]  /*da20*/  PRMT R9, RZ, 0x7610, R9 ;  /* 0x00007610ff097816 */ /* 0x001fc40000000009 */
[----:B-1----:R-:W-:Y:S01]  /*da30*/  IADD3 R6, P1, PT, R27, R5, RZ ;  /* 0x000000051b067210 */ /* 0x002fe20007f3e0ff */
[----:B------:R0:W-:Y:S04]  /*da40*/  STS.U16 [R10+UR4+0x3800], R4 ;  /* 0x003800040a007988 */ /* 0x0001e80008000404 */
[----:B------:R-:W-:Y:S01]  /*da50*/  IMAD.X R7, R26, 0x1, R3, P1 ;  /* 0x000000011a077824 */ /* 0x000fe200008e0603 */
[----:B------:R1:W-:Y:S04]  /*da60*/  STS.U16 [R10+UR4+0x3c00], R12 ;  /* 0x003c000c0a007988 */ /* 0x0003e80008000404 */
[----:B------:R1:W4:Y:S01]  /*da70*/  @!P0 LDG.E.U16 R9, desc[UR8][R6.64] ;  /* 0x0000000806098981 */ /* 0x000322000c1e1500 */
[----:B0-----:R-:W-:-:S03]  /*da80*/  PRMT R4, RZ, 0x7610, R4 ;  /* 0x00007610ff047816 */ /* 0x001fc60000000004 */
[----:B------:R-:W4:Y:S04]  /*da90*/  LDL R27, [R1+0x4ac] ;  /* 0x0004ac00011b7983 */ /* 0x000f280000100800 */
[----:B------:R-:W4:Y:S01]  /*daa0*/  LDL R26, [R1+0x1c4] ;  /* 0x0001c400011a7983 */ /* 0x000f220000100800 */
[----:B-1----:R-:W-:Y:S02]  /*dab0*/  IADD3 R6, P1, PT, R25, R5, RZ ;  /* 0x0000000519067210 */ /* 0x002fe40007f3e0ff */
[----:B------:R-:W-:Y:S01]  /*dac0*/  PRMT R12, RZ, 0x7610, R12 ;  /* 0x00007610ff0c7816 */ /* 0x000fe2000000000c */
[----:B------:R-:W4:Y:S02]  /*dad0*/  LDL R25, [R1+0x4a4] ;  /* 0x0004a40001197983 */ /* 0x000f240000100800 */
[----:B------:R-:W-:-:S02]  /*dae0*/  IMAD.X R7, R24, 0x1, R3, P1 ;  /* 0x0000000118077824 */ /* 0x000fc400008e0603 */
[----:B------:R-:W4:Y:S04]  /*daf0*/  LDL R24, [R1+0x1b4] ;  /* 0x0001b40001187983 */ /* 0x000f280000100800 */
[----:B------:R0:W4:Y:S02]  /*db00*/  @!P0 LDG.E.U16 R4, desc[UR8][R6.64] ;  /* 0x0000000806048981 */ /* 0x000124000c1e1500 */
[----:B0-----:R-:W-:Y:S02]  /*db10*/  IADD3 R6, P1, PT, R23, R5, RZ ;  /* 0x0000000517067210 */ /* 0x001fe40007f3e0ff */
[----:B------:R-:W4:Y:S03]  /*db20*/  LDL R23, [R1+0x49c] ;  /* 0x00049c0001177983 */ /* 0x000f260000100800 */
[----:B------:R-:W-:Y:S01]  /*db30*/  IMAD.X R7, R22, 0x1, R3, P1 ;  /* 0x0000000116077824 */ /* 0x000fe200008e0603 */
[----:B------:R0:W-:Y:S04]  /*db40*/  STS.U16 [R10+UR4+0x4000], R15 ;  /* 0x0040000f0a007988 */ /* 0x0001e80008000404 */
[----:B------:R5:W4:Y:S04]  /*db50*/  @!P0 LDG.E.U16 R12, desc[UR8][R6.64] ;  /* 0x00000008060c8981 */ /* 0x000b28000c1e1500 */
[----:B------:R-:W4:Y:S01]  /*db60*/  LDL R22, [R1+0x1a4] ;  /* 0x0001a40001167983 */ /* 0x000f220000100800 */
[----:B0-----:R-:W-:-:S02]  /*db70*/  PRMT R15, RZ, 0x7610, R15 ;  /* 0x00007610ff0f7816 */ /* 0x001fc4000000000f */
[-C--:B-----5:R-:W-:Y:S02]  /*db80*/  IADD3 R6, P1, PT, R21, R5.reuse, RZ ;  /* 0x0000000515067210 */ /* 0x0a0fe40007f3e0ff */
[----:B------:R-:W5:Y:S03]  /*db90*/  LDL R21, [R1+0x4b4] ;  /* 0x0004b40001157983 */ /* 0x000f660000100800 */
[----:B---3--:R-:W-:Y:S02]  /*dba0*/  IMAD.X R7, R19, 0x1, R3, P1 ;  /* 0x0000000113077824 */ /* 0x008fe400008e0603 */
[----:B------:R-:W3:Y:S04]  /*dbb0*/  LDL R19, [R1+0x1d4] ;  /* 0x0001d40001137983 */ /* 0x000ee80000100800 */
[----:B------:R2:W3:Y:S02]  /*dbc0*/  @!P0 LDG.E.U16 R15, desc[UR8][R6.64] ;  /* 0x00000008060f8981 */ /* 0x0004e4000c1e1500 */
[----:B--2---:R-:W-:-:S02]  /*dbd0*/  IADD3 R6, P1, PT, R20, R5, RZ ;  /* 0x0000000514067210 */ /* 0x004fc40007f3e0ff */
[----:B------:R-:W2:Y:S03]  /*dbe0*/  LDL R20, [R1+0x494] ;  /* 0x0004940001147983 */ /* 0x000ea60000100800 */
[----:B----4-:R-:W-:Y:S02]  /*dbf0*/  IMAD.X R7, R17, 0x1, R3, P1 ;  /* 0x0000000111077824 */ /* 0x010fe400008e0603 */
[----:B------:R-:W4:Y:S04]  /*dc00*/  LDL R17, [R1+0x198] ;  /* 0x0001980001117983 */ /* 0x000f280000100800 */
[----:B------:R0:W-:Y:S02]  /*dc10*/  STS.U16 [R10+UR4+0x4400], R8 ;  /* 0x004400080a007988 */ /* 0x0001e40008000404 */
[----:B0-----:R-:W-:-:S02]  /*dc20*/  PRMT R8, RZ, 0x7610, R8 ;  /* 0x00007610ff087816 */ /* 0x001fc40000000008 */
[----:B------:R0:W-:Y:S04]  /*dc30*/  STS.U16 [R10+UR4+0x4800], R14 ;  /* 0x0048000e0a007988 */ /* 0x0001e80008000404 */
[----:B------:R5:W4:Y:S01]  /*dc40*/  @!P0 LDG.E.U16 R8, desc[UR8][R6.64] ;  /* 0x0000000806088981 */ /* 0x000b22000c1e1500 */
        /* <DEDUP_REMOVED lines=11> */
[----:B------:R0:W3:Y:S02]  /*dd00*/  @!P0 LDG.E.U16 R14, desc[UR8][R6.64] ;  /* 0x00000008060e8981 */ /* 0x0000e4000c1e1500 */
[----:B0-----:R-:W-:-:S02]  /*dd10*/  IADD3 R6, P1, PT, R27, R5, RZ ;  /* 0x000000051b067210 */ /* 0x001fc40007f3e0ff */
[----:B------:R-:W3:Y:S03]  /*dd20*/  LDL R27, [R1+0x47c] ;  /* 0x00047c00011b7983 */ /* 0x000ee60000100800 */
[----:B------:R-:W-:Y:S02]  /*dd30*/  IMAD.X R7, R26, 0x1, R3, P1 ;  /* 0x000000011a077824 */ /* 0x000fe400008e0603 */
        /* <DEDUP_REMOVED lines=9> */
[----:B------:R-:W-:Y:S01]  /*ddd0*/  IMAD.X R7, R22, 0x1, R3, P1 ;  /* 0x0000000116077824 */ /* 0x000fe200008e0603 */
[----:B------:R0:W-:Y:S04]  /*dde0*/  STS.U16 [R10+UR4+0x5800], R11 ;  /* 0x0058000b0a007988 */ /* 0x0001e80008000404 */
[----:B------:R2:W3:Y:S04]  /*ddf0*/  @!P0 LDG.E.U16 R0, desc[UR8][R6.64] ;  /* 0x0000000806008981 */ /* 0x0004e8000c1e1500 */
[----:B------:R-:W3:Y:S01]  /*de00*/  LDL R22, [R1+0x1e8] ;  /* 0x0001e80001167983 */ /* 0x000ee20000100800 */
[----:B--2---:R-:W-:-:S03]  /*de10*/  IADD3 R6, P1, PT, R20, R5, RZ ;  /* 0x0000000514067210 */ /* 0x004fc60007f3e0ff */
[----:B------:R-:W2:Y:S02]  /*de20*/  LDL R20, [R1+0x484] ;  /* 0x0004840001147983 */ /* 0x000ea40000100800 */
[----:B----4-:R-:W-:Y:S02]  /*de30*/  IMAD.X R7, R17, 0x1, R3, P1 ;  /* 0x0000000111077824 */ /* 0x010fe400008e0603 */
        /* <DEDUP_REMOVED lines=162> */
[----:B------:R-:W-:Y:S01]  /*e860*/  PRMT R16, RZ, 0x7610, R16 ;  /* 0x00007610ff107816 */ /* 0x000fe20000000010 */
[----:B------:R-:W3:Y:S04]  /*e870*/  LDL R22, [R1+0x378] ;  /* 0x0003780001167983 */ /* 0x000ee80000100800 */
[----:B------:R2:W3:Y:S02]  /*e880*/  @!P0 LDG.E.U16 R12, desc[UR8][R6.64] ;  /* 0x00000008060c8981 */ /* 0x0004e4000c1e1500 */
[----:B--2---:R-:W-:-:S02]  /*e890*/  IADD3 R6, P1, PT, R20, R5, RZ ;  /* 0x0000000514067210 */ /* 0x004fc40007f3e0ff */
[----:B------:R-:W2:Y:S03]  /*e8a0*/  LDL R20, [R1+0x3c4] ;  /* 0x0003c40001147983 */ /* 0x000ea60000100800 */
[----:B----4-:R-:W-:Y:S02]  /*e8b0*/  IMAD.X R7, R17, 0x1, R3, P1 ;  /* 0x0000000111077824 */ /* 0x010fe400008e0603 */
[----:B------:R-:W4:Y:S04]  /*e8c0*/  LDL R17, [R1+0x348] ;  /* 0x0003480001117983 */ /* 0x000f280000100800 */
[----:B------:R5:W4:Y:S04]  /*e8d0*/  @!P0 LDG.E.U16 R16, desc[UR8][R6.64] ;  /* 0x0000000806108981 */ /* 0x000b28000c1e1500 */
[----:B------:R0:W-:Y:S02]  /*e8e0*/  STS.U16 [R10+UR4+0xbc00], R8 ;  /* 0x00bc00080a007988 */ /* 0x0001e40008000404 */
        /* <DEDUP_REMOVED lines=14> */
[----:B0-----:R-:W-:Y:S02]  /*e9d0*/  PRMT R14, RZ, 0x7610, R14 ;  /* 0x00007610ff0e7816 */ /* 0x001fe4000000000e */
[----:B-1----:R-:W-:Y:S01]  /*e9e0*/  IADD3 R6, P1, PT, R27, R5, RZ ;  /* 0x000000051b067210 */ /* 0x002fe20007f3e0ff */
[----:B------:R0:W-:Y:S04]  /*e9f0*/  STS.U16 [R10+UR4+0xc800], R2 ;  /* 0x00c800020a007988 */ /* 0x0001e80008000404 */
[----:B------:R-:W-:Y:S01]  /*ea00*/  IMAD.X R7, R26, 0x1, R3, P1 ;  /* 0x000000011a077824 */ /* 0x000fe200008e0603 */
[----:B------:R1:W-:Y:S04]  /*ea10*/  STS.U16 [R10+UR4+0xcc00], R0 ;  /* 0x00cc00000a007988 */ /* 0x0003e80008000404 */
[----:B------:R1:W4:Y:S01]  /*ea20*/  @!P0 LDG.E.U16 R14, desc[UR8][R6.64] ;  /* 0x00000008060e8981 */ /* 0x000322000c1e1500 */
[----:B0-----:R-:W-:-:S03]  /*ea30*/  PRMT R2, RZ, 0x7610, R2 ;  /* 0x00007610ff027816 */ /* 0x001fc60000000002 */
[----:B------:R-:W4:Y:S04]  /*ea40*/  LDL R27, [R1+0x590] ;  /* 0x00059000011b7983 */ /* 0x000f280000100800 */
[----:B------:R0:W-:Y:S01]  /*ea50*/  STS.U16 [R10+UR4+0xc400], R13 ;  /* 0x00c4000d0a007988 */ /* 0x0001e20008000404 */
[----:B-1----:R-:W-:Y:S02]  /*ea60*/  IADD3 R6, P1, PT, R25, R5, RZ ;  /* 0x0000000519067210 */ /* 0x002fe40007f3e0ff */
[----:B------:R-:W-:Y:S01]  /*ea70*/  PRMT R0, RZ, 0x7610, R0 ;  /* 0x00007610ff007816 */ /* 0x000fe20000000000 */
[----:B------:R-:W4:Y:S02]  /*ea80*/  LDL R26, [R1+0x38c] ;  /* 0x00038c00011a7983 */ /* 0x000f240000100800 */
[----:B------:R-:W-:-:S02]  /*ea90*/  IMAD.X R7, R24, 0x1, R3, P1 ;  /* 0x0000000118077824 */ /* 0x000fc400008e0603 */
[----:B------:R-:W4:Y:S04]  /*eaa0*/  LDL R25, [R1+0x5b8] ;  /* 0x0005b80001197983 */ /* 0x000f280000100800 */
[----:B------:R1:W4:Y:S04]  /*eab0*/  @!P0 LDG.E.U16 R2, desc[UR8][R6.64] ;  /* 0x0000000806028981 */ /* 0x000328000c1e1500 */
[----:B0-----:R-:W4:Y:S04]  /*eac0*/  LDL R13, [R1+0x598] ;  /* 0x00059800010d7983 */ /* 0x001f280000100800 */
[----:B------:R-:W4:Y:S01]  /*ead0*/  LDL R24, [R1+0x39c] ;  /* 0x00039c0001187983 */ /* 0x000f220000100800 */
[----:B-1----:R-:W-:-:S03]  /*eae0*/  IADD3 R6, P1, PT, R23, R5, RZ ;  /* 0x0000000517067210 */ /* 0x002fc60007f3e0ff */
[----:B------:R-:W4:Y:S02]  /*eaf0*/  LDL R23, [R1+0x588] ;  /* 0x0005880001177983 */ /* 0x000f240000100800 */
[----:B------:R-:W-:Y:S02]  /*eb00*/  IMAD.X R7, R22, 0x1, R3, P1 ;  /* 0x0000000116077824 */ /* 0x000fe400008e0603 */
        /* <DEDUP_REMOVED lines=8> */
[----:B------:R2:W5:Y:S02]  /*eb90*/  @!P0 LDG.E.U16 R11, desc[UR8][R6.64] ;  /* 0x00000008060b8981 */ /* 0x000564000c1e1500 */
        /* <DEDUP_REMOVED lines=9> */
[----:B------:R-:W-:Y:S01]  /*ec30*/  STS.U16 [R10+UR4+0xdc00], R12 ;  /* 0x00dc000c0a007988 */ /* 0x000fe20008000404 */
[----:B-1----:R-:W-:-:S03]  /*ec40*/  IADD3 R6, P1, PT, R27, R5, RZ ;  /* 0x000000051b067210 */ /* 0x002fc60007f3e0ff */
[----:B------:R0:W-:Y:S02]  /*ec50*/  STS.U16 [R10+UR4+0xe400], R8 ;  /* 0x00e400080a007988 */ /* 0x0001e40008000404 */
[----:B0-----:R-:W-:Y:S02]  /*ec60*/  PRMT R8, RZ, 0x7610, R8 ;  /* 0x00007610ff087816 */ /* 0x001fe40000000008 */
[----:B------:R0:W-:Y:S02]  /*ec70*/  STS.U16 [R10+UR4+0xe800], R15 ;  /* 0x00e8000f0a007988 */ /* 0x0001e40008000404 */
[----:B0-----:R-:W-:Y:S01]  /*ec80*/  PRMT R15, RZ, 0x7610, R15 ;  /* 0x00007610ff0f7816 */ /* 0x001fe2000000000f */
[--C-:B---3--:R-:W-:Y:S01]  /*ec90*/  IMAD.X R7, R19, 0x1, R3.reuse, P1 ;  /* 0x0000000113077824 */ /* 0x108fe200008e0603 */
[----:B------:R-:W-:Y:S01]  /*eca0*/  IADD3 R12, P1, PT, R13, R5, RZ ;  /* 0x000000050d0c7210 */ /* 0x000fe20007f3e0ff */
[----:B------:R-:W3:Y:S04]  /*ecb0*/  LDL R19, [R1+0x34c] ;  /* 0x00034c0001137983 */ /* 0x000ee80000100800 */
[----:B------:R0:W3:Y:S01]  /*ecc0*/  @!P0 LDG.E.U16 R4, desc[UR8][R6.64] ;  /* 0x0000000806048981 */ /* 0x0000e2000c1e1500 */
[----:B------:R-:W-:Y:S01]  /*ecd0*/  IMAD.X R13, R26, 0x1, R3, P1 ;  /* 0x000000011a0d7824 */ /* 0x000fe200008e0603 */
[----:B0-----:R-:W-:-:S06]  /*ece0*/  PRMT R6, RZ, 0x7610, R6 ;  /* 0x00007610ff067816 */ /* 0x001fcc0000000006 */
[----:B------:R0:W3:Y:S01]  /*ecf0*/  @!P0 LDG.E.U16 R6, desc[UR8][R12.64] ;  /* 0x000000080c068981 */ /* 0x0000e2000c1e1500 */
[----:B------:R-:W-:Y:S02]  /*ed00*/  PRMT R7, RZ, 0x7610, R7 ;  /* 0x00007610ff077816 */ /* 0x000fe40000000007 */
[-C--:B0-----:R-:W-:Y:S02]  /*ed10*/  IADD3 R12, P1, PT, R25, R5.reuse, RZ ;  /* 0x00000005190c7210 */ /* 0x081fe40007f3e0ff */
[----:B------:R-:W3:Y:S03]  /*ed20*/  LDL R25, [R1+0x558] ;  /* 0x0005580001197983 */ /* 0x000ee60000100800 */
[--C-:B------:R-:W-:Y:S01]  /*ed30*/  IMAD.X R13, R24, 0x1, R3.reuse, P1 ;  /* 0x00000001180d7824 */ /* 0x100fe200008e0603 */
[----:B------:R0:W-:Y:S04]  /*ed40*/  STS.U16 [R10+UR4+0xe000], R16 ;  /* 0x00e000100a007988 */ /* 0x0001e80008000404 */
[----:B------:R1:W3:Y:S04]  /*ed50*/  @!P0 LDG.E.U16 R7, desc[UR8][R12.64] ;  /* 0x000000080c078981 */ /* 0x0002e8000c1e1500 */
[----:B------:R2:W-:Y:S04]  /*ed60*/  STS.U16 [R10+UR4+0xf000], R2 ;  /* 0x00f000020a007988 */ /* 0x0005e80008000404 */
[----:B------:R2:W-:Y:S01]  /*ed70*/  STS.U16 [R10+UR4+0xf400], R0 ;  /* 0x00f400000a007988 */ /* 0x0005e20008000404 */
[-C--:B-1----:R-:W-:Y:S01]  /*ed80*/  IADD3 R12, P1, PT, R23, R5.reuse, RZ ;  /* 0x00000005170c7210 */ /* 0x082fe20007f3e0ff */
[----:B0-----:R-:W0:Y:S04]  /*ed90*/  S2R R16, SR_TID.X ;  /* 0x0000000000107919 */ /* 0x001e280000002100 */
[----:B------:R-:W-:Y:S01]  /*eda0*/  IMAD.X R13, R22, 0x1, R3, P1 ;  /* 0x00000001160d7824 */ /* 0x000fe200008e0603 */
[----:B------:R1:W-:Y:S04]  /*edb0*/  STS.U16 [R10+UR4+0xec00], R14 ;  /* 0x00ec000e0a007988 */ /* 0x0003e80008000404 */
[----:B------:R1:W3:Y:S04]  /*edc0*/  @!P0 LDG.E.U16 R8, desc[UR8][R12.64] ;  /* 0x000000080c088981 */ /* 0x0002e8000c1e1500 */
[----:B------:R-:W3:Y:S04]  /*edd0*/  LDL R22, [R1+0x560] ;  /* 0x0005600001167983 */ /* 0x000ee80000100800 */
[----:B-----5:R-:W-:Y:S01]  /*ede0*/  STS.U16 [R10+UR4+0xf800], R11 ;  /* 0x00f8000b0a007988 */ /* 0x020fe20008000404 */
[----:B-1----:R-:W-:-:S03]  /*edf0*/  IADD3 R12, P1, PT, R21, R5, RZ ;  /* 0x00000005150c7210 */ /* 0x002fc60007f3e0ff */
[----:B------:R-:W5:Y:S04]  /*ee00*/  LDL R21, [R1+0x32c] ;  /* 0x00032c0001157983 */ /* 0x000f680000100800 */
[----:B------:R-:W5:Y:S01]  /*ee10*/  LDL R24, [R1+0x30c] ;  /* 0x00030c0001187983 */ /* 0x000f620000100800 */
[----:B--2---:R-:W-:-:S03]  /*ee20*/  IMAD.X R13, R20, 0x1, R3, P1 ;  /* 0x00000001140d7824 */ /* 0x004fc600008e0603 */
[----:B------:R-:W2:Y:S04]  /*ee30*/  LDL R20, [R1+0x550] ;  /* 0x0005500001147983 */ /* 0x000ea80000100800 */
[----:B------:R4:W2:Y:S04]  /*ee40*/  @!P0 LDG.E.U16 R15, desc[UR8][R12.64] ;  /* 0x000000080c0f8981 */ /* 0x0008a8000c1e1500 */
[----:B------:R-:W2:Y:S01]  /*ee50*/  LDL R23, [R1+0x540] ;  /* 0x0005400001177983 */ /* 0x000ea20000100800 */
[----:B----4-:R-:W-:-:S03]  /*ee60*/  IADD3 R12, P1, PT, R17, R5, RZ ;  /* 0x00000005110c7210 */ /* 0x010fc60007f3e0ff */
[----:B------:R-:W4:Y:S01]  /*ee70*/  LDL R17, [R1+0x33c] ;  /* 0x00033c0001117983 */ /* 0x000f220000100800 */
[----:B0-----:R-:W-:Y:S01]  /*ee80*/  SHF.R.S32.HI R2, RZ, 0x2, R16 ;  /* 0x00000002ff027819 */ /* 0x001fe20000011410 */
[----:B------:R-:W-:-:S03]  /*ee90*/  IMAD.SHL.U32 R0, R16, 0x20, RZ ;  /* 0x0000002010007824 */ /* 0x000fc600078e00ff */
[----:B------:R-:W-:Y:S02]  /*eea0*/  SGXT R2, R2, 0x1 ;  /* 0x000000010202781a */ /* 0x000fe40000000200 */
[----:B------:R-:W-:Y:S02]  /*eeb0*/  PRMT R14, RZ, 0x7610, R14 ;  /* 0x00007610ff0e7816 */ /* 0x000fe4000000000e */
[----:B------:R-:W-:Y:S01]  /*eec0*/  LOP3.LUT R2, R2, 0x90, RZ, 0xc0, !PT ;  /* 0x0000009002027812 */ /* 0x000fe200078ec0ff */
[----:B------:R0:W-:Y:S03]  /*eed0*/  STS.U16 [R10+UR4+0xfc00], R9 ;  /* 0x00fc00090a007988 */ /* 0x0001e60008000404 */
[----:B------:R-:W-:Y:S02]  /*eee0*/  LOP3.LUT R2, R2, 0x60, R0, 0xf8, !PT ;  /* 0x0000006002027812 */ /* 0x000fe400078ef800 */
[----:B------:R-:W-:-:S02]  /*eef0*/  LOP3.LUT R0, R0, 0x1c00, RZ, 0xc0, !PT ;  /* 0x00001c0000007812 */ /* 0x000fc400078ec0ff */
[C---:B0-----:R-:W-:Y:S01]  /*ef00*/  LOP3.LUT R9, R16.reuse, 0x7, RZ, 0xc0, !PT ;  /* 0x0000000710097812 */ /* 0x041fe200078ec0ff */
[----:B------:R-:W-:-:S04]  /*ef10*/  IMAD.SHL.U32 R10, R16, 0x2, RZ ;  /* 0x00000002100a7824 */ /* 0x000fc800078e00ff */
[C---:B------:R-:W-:Y:S02]  /*ef20*/  IMAD R0, R9.reuse, 0x80, R0 ;  /* 0x0000008009007824 */ /* 0x040fe400078e0200 */
[----:B------:R-:W-:Y:S01]  /*ef30*/  IMAD.SHL.U32 R9, R9, 0x10, RZ ;  /* 0x0000001009097824 */ /* 0x000fe200078e00ff */
[----:B------:R-:W-:-:S04]  /*ef40*/  LOP3.LUT R2, R2, 0x10, R10, 0x78, !PT ;  /* 0x0000001002027812 */ /* 0x000fc800078e780a */
[----:B------:R-:W-:Y:S01]  /*ef50*/  LOP3.LUT R9, R9, 0x30, R10, 0x78, !PT ;  /* 0x0000003009097812 */ /* 0x000fe200078e780a */
[----:B------:R-:W-:-:S04]  /*ef60*/  UMOV UR4, 0x400 ;  /* 0x0000040000047882 */ /* 0x000fc80000000000 */
[----:B------:R-:W-:Y:S02]  /*ef70*/  IMAD.IADD R0, R0, 0x1, R9 ;  /* 0x0000000100007824 */ /* 0x000fe400078e0209 */
[----:B------:R-:W-:Y:S01]  /*ef80*/  IMAD.SHL.U32 R9, R16, 0x10, RZ ;  /* 0x0000001010097824 */ /* 0x000fe200078e00ff */
[----:B------:R-:W-:-:S04]  /*ef90*/  ULEA UR4, UR6, UR4, 0x18 ;  /* 0x0000000406047291 */ /* 0x000fc8000f8ec0ff */
[----:B------:R-:W-:-:S04]  /*efa0*/  LOP3.LUT R9, R9, 0x100, RZ, 0xc0, !PT ;  /* 0x0000010009097812 */ /* 0x000fc800078ec0ff */
[--C-:B------:R-:W-:Y:S02]  /*efb0*/  IADD3 R2, PT, PT, R2, UR4, R9.reuse ;  /* 0x0000000402027c10 */ /* 0x100fe4000fffe009 */
[----:B------:R-:W-:Y:S01]  /*efc0*/  PRMT R9, RZ, 0x7610, R9 ;  /* 0x00007610ff097816 */ /* 0x000fe20000000009 */
[----:B---3--:R-:W-:Y:S02]  /*efd0*/  IMAD.X R13, R19, 0x1, R3, P1 ;  /* 0x00000001130d7824 */ /* 0x008fe400008e0603 */
[----:B------:R-:W3:Y:S04]  /*efe0*/  LDL R19, [R1+0x31c] ;  /* 0x00031c0001137983 */ /* 0x000ee80000100800 */
[----:B------:R0:W3:Y:S02]  /*eff0*/  @!P0 LDG.E.U16 R14, desc[UR8][R12.64] ;  /* 0x000000080c0e8981 */ /* 0x0000e4000c1e1500 */
[----:B0-----:R-:W-:-:S02]  /*f000*/  LOP3.LUT R13, R16, 0xc0, RZ, 0xc0, !PT ;  /* 0x000000c0100d7812 */ /* 0x001fc400078ec0ff */
[----:B------:R-:W-:Y:S01]  /*f010*/  PRMT R12, RZ, 0x7610, R12 ;  /* 0x00007610ff0c7816 */ /* 0x000fe2000000000c */
[----:B------:R-:W3:Y:S01]  /*f020*/  LDL R16, [R1+0x520] ;  /* 0x0005200001107983 */ /* 0x000ee20000100800 */
[----:B------:R-:W-:-:S04]  /*f030*/  SHF.R.U32.HI R13, RZ, 0x2, R13 ;  /* 0x00000002ff0d7819 */ /* 0x000fc8000001160d */
[----:B------:R-:W-:Y:S02]  /*f040*/  LOP3.LUT R13, R13, 0x1fe, R10, 0x78, !PT ;  /* 0x000001fe0d0d7812 */ /* 0x000fe400078e780a */
[-C--:B------:R-:W-:Y:S02]  /*f050*/  IADD3 R10, P1, PT, R22, R5.reuse, RZ ;  /* 0x00000005160a7210 */ /* 0x080fe40007f3e0ff */
[----:B------:R-:W3:Y:S03]  /*f060*/  LDL R22, [R1+0x2fc] ;  /* 0x0002fc0001167983 */ /* 0x000ee60000100800 */
[----:B----4-:R-:W-:Y:S02]  /*f070*/  IMAD.X R11, R17, 0x1, R3, P1 ;  /* 0x00000001110b7824 */ /* 0x010fe400008e0603 */
[----:B------:R-:W4:Y:S04]  /*f080*/  LDL R17, [R1+0x548] ;  /* 0x0005480001117983 */ /* 0x000f280000100800 */
[----:B------:R0:W4:Y:S02]  /*f090*/  @!P0 LDG.E.U16 R12, desc[UR8][R10.64] ;  /* 0x000000080a0c8981 */ /* 0x000124000c1e1500 */
[----:B0-----:R-:W-:-:S05]  /*f0a0*/  IADD3 R10, P1, PT, R25, R5, RZ ;  /* 0x00000005190a7210 */ /* 0x001fca0007f3e0ff */
[----:B-----5:R-:W-:Y:S02]  /*f0b0*/  IMAD.X R11, R21, 0x1, R3, P1 ;  /* 0x00000001150b7824 */ /* 0x020fe400008e0603 */
[----:B------:R-:W5:Y:S04]  /*f0c0*/  LDL R21, [R1+0x2ec] ;  /* 0x0002ec0001157983 */ /* 0x000f680000100800 */
[----:B------:R2:W5:Y:S02]  /*f0d0*/  @!P0 LDG.E.U16 R9, desc[UR8][R10.64] ;  /* 0x000000080a098981 */ /* 0x000564000c1e1500 */
[----:B--2---:R-:W-:Y:S02]  /*f0e0*/  IADD3 R10, P1, PT, R20, R5, RZ ;  /* 0x00000005140a7210 */ /* 0x004fe40007f3e0ff */
[----:B------:R-:W2:Y:S01]  /*f0f0*/  LDL R20, [R1+0x538] ;  /* 0x0005380001147983 */ /* 0x000ea20000100800 */
[----:B------:R-:W-:-:S05]  /*f100*/  LOP3.LUT R29, R13, 0x40, RZ, 0x3c, !PT ;  /* 0x000000400d1d7812 */ /* 0x000fca00078e3cff */
[----:B------:R0:W-:Y:S02]  /*f110*/  STS.U16 [R29+UR4+0xa00], R4 ;  /* 0x000a00041d007988 */ /* 0x0001e40008000404 */
[----:B0-----:R-:W-:Y:S02]  /*f120*/  PRMT R4, RZ, 0x7610, R4 ;  /* 0x00007610ff047816 */ /* 0x001fe40000000004 */
[----:B------:R0:W-:Y:S01]  /*f130*/  STS.U16 [R29+UR4+0x600], R6 ;  /* 0x000600061d007988 */ /* 0x0001e20008000404 */
[----:B------:R-:W-:-:S03]  /*f140*/  PRMT R13, RZ, 0x7610, R13 ;  /* 0x00007610ff0d7816 */ /* 0x000fc6000000000d */
[----:B------:R1:W-:Y:S01]  /*f150*/  STS.U16 [R29+UR4+0x200], R7 ;  /* 0x000200071d007988 */ /* 0x0003e20008000404 */
[----:B---3--:R-:W-:-:S03]  /*f160*/  IMAD.X R11, R19, 0x1, R3, P1 ;  /* 0x00000001130b7824 */ /* 0x008fc600008e0603 */
[----:B------:R-:W3:Y:S04]  /*f170*/  LDL R19, [R1+0x530] ;  /* 0x0005300001137983 */ /* 0x000ee80000100800 */
[----:B------:R4:W3:Y:S02]  /*f180*/  @!P0 LDG.E.U16 R4, desc[UR8][R10.64] ;  /* 0x000000080a048981 */ /* 0x0008e4000c1e1500 */
[----:B----4-:R-:W-:Y:S02]  /*f190*/  IADD3 R10, P1, PT, R17, R5, RZ ;  /* 0x00000005110a7210 */ /* 0x010fe40007f3e0ff */
[----:B------:R-:W4:Y:S03]  /*f1a0*/  LDL R17, [R1+0x2dc] ;  /* 0x0002dc0001117983 */ /* 0x000f260000100800 */
[----:B------:R-:W-:-:S02]  /*f1b0*/  IMAD.X R11, R24, 0x1, R3, P1 ;  /* 0x00000001180b7824 */ /* 0x000fc400008e0603 */
[----:B------:R-:W4:Y:S01]  /*f1c0*/  LDL R24, [R1+0x528] ;  /* 0x0005280001187983 */ /* 0x000f220000100800 */
[----:B0-----:R-:W-:-:S03]  /*f1d0*/  IADD3 R6, P1, PT, R23, R5, RZ ;  /* 0x0000000517067210 */ /* 0x001fc60007f3e0ff */
[----:B------:R-:W4:Y:S02]  /*f1e0*/  LDL R23, [R1+0x2cc] ;  /* 0x0002cc0001177983 */ /* 0x000f240000100800 */
[----:B-1----:R-:W-:Y:S02]  /*f1f0*/  IMAD.X R7, R22, 0x1, R3, P1 ;  /* 0x0000000116077824 */ /* 0x002fe400008e0603 */
[----:B------:R0:W4:Y:S04]  /*f200*/  @!P0 LDG.E.U16 R13, desc[UR8][R10.64] ;  /* 0x000000080a0d8981 */ /* 0x000128000c1e1500 */
[----:B------:R1:W-:Y:S04]  /*f210*/  STS.U16 [R29+UR4+0xe00], R8 ;  /* 0x000e00081d007988 */ /* 0x0003e80008000404 */
[----:B------:R-:W4:Y:S01]  /*f220*/  LDL R22, [R1+0x29c] ;  /* 0x00029c0001167983 */ /* 0x000f220000100800 */
[----:B0-----:R-:W-:-:S06]  /*f230*/  PRMT R10, RZ, 0x7610, R10 ;  /* 0x00007610ff0a7816 */ /* 0x001fcc000000000a */
[----:B------:R2:W4:Y:S02]  /*f240*/  @!P0 LDG.E.U16 R10, desc[UR8][R6.64] ;  /* 0x00000008060a8981 */ /* 0x000524000c1e1500 */
[----:B--2---:R-:W-:Y:S02]  /*f250*/  IADD3 R6, P1, PT, R20, R5, RZ ;  /* 0x0000000514067210 */ /* 0x004fe40007f3e0ff */
[----:B------:R-:W2:Y:S01]  /*f260*/  LDL R20, [R1+0x2ac] ;  /* 0x0002ac0001147983 */ /* 0x000ea20000100800 */
[----:B-1----:R-:W-:Y:S02]  /*f270*/  PRMT R8, RZ, 0x7610, R8 ;  /* 0x00007610ff087816 */ /* 0x002fe40000000008 */
[----:B-----5:R-:W-:Y:S02]  /*f280*/  IMAD.X R7, R21, 0x1, R3, P1 ;  /* 0x0000000115077824 */ /* 0x020fe400008e0603 */
[----:B------:R-:W5:Y:S04]  /*f290*/  LDL R21, [R1+0x510] ;  /* 0x0005100001157983 */ /* 0x000f680000100800 */
[----:B------:R3:W5:Y:S01]  /*f2a0*/  @!P0 LDG.E.U16 R8, desc[UR8][R6.64] ;  /* 0x0000000806088981 */ /* 0x000762000c1e1500 */
[----:B------:R-:W-:-:S03]  /*f2b0*/  PRMT R11, RZ, 0x7610, R11 ;  /* 0x00007610ff0b7816 */ /* 0x000fc6000000000b */
[----:B------:R0:W-:Y:S02]  /*f2c0*/  STS.U16 [R29+UR4+0x1600], R14 ;  /* 0x0016000e1d007988 */ /* 0x0001e40008000404 */
[----:B0-----:R-:W-:Y:S02]  /*f2d0*/  PRMT R14, RZ, 0x7610, R14 ;  /* 0x00007610ff0e7816 */ /* 0x001fe4000000000e */
[----:B------:R0:W-:Y:S04]  /*f2e0*/  STS.U16 [R29+UR4+0x1200], R15 ;  /* 0x0012000f1d007988 */ /* 0x0001e80008000404 */
[----:B0-----:R-:W5:Y:S01]  /*f2f0*/  LDL R15, [R1+0x26c] ;  /* 0x00026c00010f7983 */ /* 0x001f620000100800 */
[----:B---3--:R-:W-:-:S03]  /*f300*/  IADD3 R6, P1, PT, R19, R5, RZ ;  /* 0x0000000513067210 */ /* 0x008fc60007f3e0ff */
[----:B------:R-:W3:Y:S02]  /*f310*/  LDL R19, [R1+0x518] ;  /* 0x0005180001137983 */ /* 0x000ee40000100800 */
[----:B----4-:R-:W-:Y:S02]  /*f320*/  IMAD.X R7, R17, 0x1, R3, P1 ;  /* 0x0000000111077824 */ /* 0x010fe400008e0603 */
[----:B------:R-:W4:Y:S04]  /*f330*/  LDL R17, [R1+0x28c] ;  /* 0x00028c0001117983 */ /* 0x000f280000100800 */
[----:B------:R0:W4:Y:S02]  /*f340*/  @!P0 LDG.E.U16 R11, desc[UR8][R6.64] ;  /* 0x00000008060b8981 */ /* 0x000124000c1e1500 */
[----:B0-----:R-:W-:-:S05]  /*f350*/  IADD3 R6, P1, PT, R24, R5, RZ ;  /* 0x0000000518067210 */ /* 0x001fca0007f3e0ff */
[--C-:B------:R-:W-:Y:S02]  /*f360*/  IMAD.X R7, R23, 0x1, R3.reuse, P1 ;  /* 0x0000000117077824 */ /* 0x100fe400008e0603 */
[----:B------:R-:W4:Y:S04]  /*f370*/  LDL R23, [R1+0x27c] ;  /* 0x00027c0001177983 */ /* 0x000f280000100800 */
[----:B------:R0:W4:Y:S02]  /*f380*/  @!P0 LDG.E.U16 R14, desc[UR8][R6.64] ;  /* 0x00000008060e8981 */ /* 0x000124000c1e1500 */
[----:B0-----:R-:W-:Y:S02]  /*f390*/  IADD3 R6, P1, PT, R16, R5, RZ ;  /* 0x0000000510067210 */ /* 0x001fe40007f3e0ff */
[----:B------:R-:W4:Y:S03]  /*f3a0*/  LDL R16, [R1+0x508] ;  /* 0x0005080001107983 */ /* 0x000f260000100800 */
[----:B--2---:R-:W-:-:S02]  /*f3b0*/  IMAD.X R7, R20, 0x1, R3, P1 ;  /* 0x0000000114077824 */ /* 0x004fc400008e0603 */
        /* <DEDUP_REMOVED lines=10> */
[----:B---3--:R-:W-:Y:S02]  /*f460*/  IADD3 R6, P1, PT, R19, R5, RZ ;  /* 0x0000000513067210 */ /* 0x008fe40007f3e0ff */
[----:B------:R-:W3:Y:S03]  /*f470*/  LDL R19, [R1+0x4f8] ;  /* 0x0004f80001137983 */ /* 0x000ee60000100800 */
[----:B------:R-:W-:-:S02]  /*f480*/  IMAD.X R7, R22, 0x1, R3, P1 ;  /* 0x0000000116077824 */ /* 0x000fc400008e0603 */
[----:B------:R-:W3:Y:S04]  /*f490*/  LDL R22, [R1+0x25c] ;  /* 0x00025c0001167983 */ /* 0x000ee80000100800 */
[----:B------:R5:W3:Y:S02]  /*f4a0*/  @!P0 LDG.E.U16 R9, desc[UR8][R6.64] ;  /* 0x0000000806098981 */ /* 0x000ae4000c1e1500 */
[----:B-----5:R-:W-:Y:S02]  /*f4b0*/  IADD3 R6, P1, PT, R21, R5, RZ ;  /* 0x0000000515067210 */ /* 0x020fe40007f3e0ff */
[----:B------:R-:W5:Y:S03]  /*f4c0*/  LDL R21, [R1+0x4f0] ;  /* 0x0004f00001157983 */ /* 0x000f660000100800 */
[----:B----4-:R-:W-:-:S02]  /*f4d0*/  IMAD.X R7, R17, 0x1, R3, P1 ;  /* 0x0000000111077824 */ /* 0x010fc400008e0603 */
[----:B------:R-:W4:Y:S04]  /*f4e0*/  LDL R17, [R1+0x24c] ;  /* 0x00024c0001117983 */ /* 0x000f280000100800 */
[----:B------:R0:W4:Y:S02]  /*f4f0*/  @!P0 LDG.E.U16 R4, desc[UR8][R6.64] ;  /* 0x0000000806048981 */ /* 0x000124000c1e1500 */
[----:B0-----:R-:W-:Y:S02]  /*f500*/  IADD3 R6, P1, PT, R16, R5, RZ ;  /* 0x0000000510067210 */ /* 0x001fe40007f3e0ff */
[----:B------:R-:W4:Y:S03]  /*f510*/  LDL R16, [R1+0x4e8] ;  /* 0x0004e80001107983 */ /* 0x000f260000100800 */
[----:B------:R-:W-:-:S02]  /*f520*/  IMAD.X R7, R23, 0x1, R3, P1 ;  /* 0x0000000117077824 */ /* 0x000fc400008e0603 */
[----:B------:R-:W4:Y:S04]  /*f530*/  LDL R23, [R1+0x4e0] ;  /* 0x0004e00001177983 */ /* 0x000f280000100800 */
        /* <DEDUP_REMOVED lines=23> */
[----:B------:R0:W5:Y:S02]  /*f6b0*/  @!P0 LDG.E.U16 R11, desc[UR8][R6.64] ;  /* 0x00000008060b8981 */ /* 0x000164000c1e1500 */
[----:B0-----:R-:W-:Y:S02]  /*f6c0*/  IADD3 R6, P1, PT, R16, R5, RZ ;  /* 0x0000000510067210 */ /* 0x001fe40007f3e0ff */
[----:B------:R-:W5:Y:S03]  /*f6d0*/  LDL R16, [R1+0x4c8] ;  /* 0x0004c80001107983 */ /* 0x000f660000100800 */
[----:B--2---:R-:W-:-:S02]  /*f6e0*/  IMAD.X R7, R15, 0x1, R3, P1 ;  /* 0x000000010f077824 */ /* 0x004fc400008e0603 */
[----:B------:R-:W2:Y:S04]  /*f6f0*/  LDL R15, [R1+0x1fc] ;  /* 0x0001fc00010f7983 */ /* 0x000ea80000100800 */
[----:B------:R0:W2:Y:S02]  /*f700*/  @!P0 LDG.E.U16 R14, desc[UR8][R6.64] ;  /* 0x00000008060e8981 */ /* 0x0000a4000c1e1500 */
[----:B0-----:R-:W-:Y:S02]  /*f710*/  IADD3 R6, P1, PT, R23, R5, RZ ;  /* 0x0000000517067210 */ /* 0x001fe40007f3e0ff */
        /* <DEDUP_REMOVED lines=14> */
[----:B----4-:R-:W-:-:S02]  /*f800*/  IMAD.X R7, R17, 0x1, R3, P1 ;  /* 0x0000000111077824 */ /* 0x010fc400008e0603 */
[----:B------:R-:W4:Y:S04]  /*f810*/  LDL R17, [R1+0x1dc] ;  /* 0x0001dc0001117983 */ /* 0x000f280000100800 */
[----:B------:R0:W4:Y:S02]  /*f820*/  @!P0 LDG.E.U16 R9, desc[UR8][R6.64] ;  /* 0x0000000806098981 */ /* 0x000124000c1e1500 */
[----:B0-----:R-:W-:Y:S02]  /*f830*/  IADD3 R6, P1, PT, R22, R5, RZ ;  /* 0x0000000516067210 */ /* 0x001fe40007f3e0ff */
[----:B------:R-:W4:Y:S03]  /*f840*/  LDL R22, [R1+0x1cc] ;  /* 0x0001cc0001167983 */ /* 0x000f260000100800 */
[----:B-----5:R-:W-:-:S02]  /*f850*/  IMAD.X R7, R21, 0x1, R3, P1 ;  /* 0x0000000115077824 */ /* 0x020fc400008e0603 */
[----:B------:R-:W5:Y:S04]  /*f860*/  LDL R21, [R1+0x4a8] ;  /* 0x0004a80001157983 */ /* 0x000f680000100800 */
[----:B------:R0:W5:Y:S02]  /*f870*/  @!P0 LDG.E.U16 R4, desc[UR8][R6.64] ;  /* 0x0000000806048981 */ /* 0x000164000c1e1500 */
[----:B0-----:R-:W-:Y:S02]  /*f880*/  IADD3 R6, P1, PT, R16, R5, RZ ;  /* 0x0000000510067210 */ /* 0x001fe40007f3e0ff */
[----:B------:R-:W5:Y:S03]  /*f890*/  LDL R16, [R1+0x4b0] ;  /* 0x0004b00001107983 */ /* 0x000f660000100800 */
[----:B--2---:R-:W-:-:S02]  /*f8a0*/  IMAD.X R7, R15, 0x1, R3, P1 ;  /* 0x000000010f077824 */ /* 0x004fc400008e0603 */
[----:B------:R-:W2:Y:S04]  /*f8b0*/  LDL R15, [R1+0x1bc] ;  /* 0x0001bc00010f7983 */ /* 0x000ea80000100800 */
[----:B------:R0:W2:Y:S02]  /*f8c0*/  @!P0 LDG.E.U16 R13, desc[UR8][R6.64] ;  /* 0x00000008060d8981 */ /* 0x0000a4000c1e1500 */
[----:B0-----:R-:W-:Y:S02]  /*f8d0*/  IADD3 R6, P1, PT, R23, R5, RZ ;  /* 0x0000000517067210 */ /* 0x001fe40007f3e0ff */
[----:B------:R0:W-:Y:S03]  /*f8e0*/  STS.U16 [R29+UR4+0x4a00], R10 ;  /* 0x004a000a1d007988 */ /* 0x0001e60008000404 */
[----:B------:R-:W-:Y:S01]  /*f8f0*/  IMAD.X R7, R20, 0x1, R3, P1 ;  /* 0x0000000114077824 */ /* 0x000fe200008e0603 */
[----:B------:R-:W2:Y:S04]  /*f900*/  LDL R23, [R1+0x1ac] ;  /* 0x0001ac0001177983 */ /* 0x000ea80000100800 */
[----:B------:R-:W2:Y:S01]  /*f910*/  LDL R20, [R1+0x4a0] ;  /* 0x0004a00001147983 */ /* 0x000ea20000100800 */
[----:B0-----:R-:W-:-:S06]  /*f920*/  PRMT R10, RZ, 0x7610, R10 ;  /* 0x00007610ff0a7816 */ /* 0x001fcc000000000a */
[----:B------:R3:W2:Y:S04]  /*f930*/  @!P0 LDG.E.U16 R10, desc[UR8][R6.64] ;  /* 0x00000008060a8981 */ /* 0x0006a8000c1e1500 */
[----:B------:R0:W-:Y:S02]  /*f940*/  STS.U16 [R29+UR4+0x4e00], R8 ;  /* 0x004e00081d007988 */ /* 0x0001e40008000404 */
[----:B0-----:R-:W-:Y:S02]  /*f950*/  PRMT R8, RZ, 0x7610, R8 ;  /* 0x00007610ff087816 */ /* 0x001fe40000000008 */
[----:B------:R0:W-:Y:S02]  /*f960*/  STS.U16 [R29+UR4+0x5200], R11 ;  /* 0x0052000b1d007988 */ /* 0x0001e40008000404 */
[----:B0-----:R-:W-:-:S02]  /*f970*/  PRMT R11, RZ, 0x7610, R11 ;  /* 0x00007610ff0b7816 */ /* 0x001fc4000000000b */
[----:B------:R0:W-:Y:S02]  /*f980*/  STS.U16 [R29+UR4+0x5600], R14 ;  /* 0x0056000e1d007988 */ /* 0x0001e40008000404 */
[----:B0-----:R-:W-:Y:S02]  /*f990*/  PRMT R14, RZ, 0x7610, R14 ;  /* 0x00007610ff0e7816 */ /* 0x001fe4000000000e */
[-C--:B---3--:R-:W-:Y:S02]  /*f9a0*/  IADD3 R6, P1, PT, R19, R5.reuse, RZ ;  /* 0x0000000513067210 */ /* 0x088fe40007f3e0ff */
[----:B------:R-:W3:Y:S03]  /*f9b0*/  LDL R19, [R1+0x498] ;  /* 0x0004980001137983 */ /* 0x000ee60000100800 */
[----:B----4-:R-:W-:Y:S02]  /*f9c0*/  IMAD.X R7, R17, 0x1, R3, P1 ;  /* 0x0000000111077824 */ /* 0x010fe400008e0603 */
[----:B------:R-:W4:Y:S04]  /*f9d0*/  LDL R17, [R1+0x19c] ;  /* 0x00019c0001117983 */ /* 0x000f280000100800 */
[----:B------:R5:W4:Y:S02]  /*f9e0*/  @!P0 LDG.E.U16 R8, desc[UR8][R6.64] ;  /* 0x0000000806088981 */ /* 0x000b24000c1e1500 */
[----:B-----5:R-:W-:-:S02]  /*f9f0*/  IADD3 R6, P1, PT, R16, R5, RZ ;  /* 0x0000000510067210 */ /* 0x020fc40007f3e0ff */
[----:B------:R-:W5:Y:S03]  /*fa00*/  LDL R16, [R1+0x490] ;  /* 0x0004900001107983 */ /* 0x000f660000100800 */
[----:B------:R-:W-:Y:S02]  /*fa10*/  IMAD.X R7, R22, 0x1, R3, P1 ;  /* 0x0000000116077824 */ /* 0x000fe400008e0603 */
[----:B------:R-:W5:Y:S04]  /*fa20*/  LDL R22, [R1+0x1a0] ;  /* 0x0001a00001167983 */ /* 0x000f680000100800 */
[----:B------:R0:W5:Y:S02]  /*fa30*/  @!P0 LDG.E.U16 R11, desc[UR8][R6.64] ;  /* 0x00000008060b8981 */ /* 0x000164000c1e1500 */
[----:B0-----:R-:W-:-:S02]  /*fa40*/  IADD3 R6, P1, PT, R21, R5, RZ ;  /* 0x0000000515067210 */ /* 0x001fc40007f3e0ff */
[----:B------:R-:W5:Y:S03]  /*fa50*/  LDL R21, [R1+0x488] ;  /* 0x0004880001157983 */ /* 0x000f660000100800 */
[----:B--2---:R-:W-:Y:S02]  /*fa60*/  IMAD.X R7, R15, 0x1, R3, P1 ;  /* 0x000000010f077824 */ /* 0x004fe400008e0603 */
[----:B------:R-:W2:Y:S04]  /*fa70*/  LDL R15, [R1+0x1b0] ;  /* 0x0001b000010f7983 */ /* 0x000ea80000100800 */
[----:B------:R0:W2:Y:S02]  /*fa80*/  @!P0 LDG.E.U16 R14, desc[UR8][R6.64] ;  /* 0x00000008060e8981 */ /* 0x0000a4000c1e1500 */
[----:B0-----:R-:W-:-:S02]  /*fa90*/  IADD3 R6, P1, PT, R20, R5, RZ ;  /* 0x0000000514067210 */ /* 0x001fc40007f3e0ff */
[----:B------:R-:W2:Y:S04]  /*faa0*/  LDL R20, [R1+0x480] ;  /* 0x0004800001147983 */ /* 0x000ea80000100800 */
[----:B------:R0:W-:Y:S01]  /*fab0*/  STS.U16 [R29+UR4+0x5a00], R12 ;  /* 0x005a000c1d007988 */ /* 0x0001e20008000404 */
[----:B------:R-:W-:-:S03]  /*fac0*/  IMAD.X R7, R23, 0x1, R3, P1 ;  /* 0x0000000117077824 */ /* 0x000fc600008e0603 */
[----:B------:R1:W-:Y:S04]  /*fad0*/  STS.U16 [R29+UR4+0x5e00], R9 ;  /* 0x005e00091d007988 */ /* 0x0003e80008000404 */
[----:B------:R-:W2:Y:S01]  /*fae0*/  LDL R23, [R1+0x1c0] ;  /* 0x0001c00001177983 */ /* 0x000ea20000100800 */
[----:B0-----:R-:W-:-:S06]  /*faf0*/  PRMT R12, RZ, 0x7610, R12 ;  /* 0x00007610ff0c7816 */ /* 0x001fcc000000000c */
[----:B------:R3:W2:Y:S01]  /*fb00*/  @!P0 LDG.E.U16 R12, desc[UR8][R6.64] ;  /* 0x00000008060c8981 */ /* 0x0006a2000c1e1500 */
[----:B-1----:R-:W-:-:S03]  /*fb10*/  PRMT R9, RZ, 0x7610, R9 ;  /* 0x00007610ff097816 */ /* 0x002fc60000000009 */
        /* <DEDUP_REMOVED lines=9> */
[----:B-----5:R-:W-:Y:S02]  /*fbb0*/  IADD3 R6, P1, PT, R16, R5, RZ ;  /* 0x0000000510067210 */ /* 0x020fe40007f3e0ff */
[----:B------:R-:W5:Y:S03]  /*fbc0*/  LDL R16, [R1+0x470] ;  /* 0x0004700001107983 */ /* 0x000f660000100800 */
[----:B------:R-:W-:-:S02]  /*fbd0*/  IMAD.X R7, R22, 0x1, R3, P1 ;  /* 0x0000000116077824 */ /* 0x000fc400008e0603 */
        /* <DEDUP_REMOVED lines=8> */
[----:B------:R-:W2:Y:S04]  /*fc60*/  LDL R20, [R1+0x200] ;  /* 0x0002000001147983 */ /* 0x000ea80000100800 */
[----:B------:R-:W2:Y:S04]  /*fc70*/  LDL.LU R28, [R1+0x460] ;  /* 0x00046000011c7983 */ /* 0x000ea80000300800 */
[----:B------:R0:W-:Y:S01]  /*fc80*/  STS.U16 [R29+UR4+0x6a00], R10 ;  /* 0x006a000a1d007988 */ /* 0x0001e20008000404 */
[----:B------:R-:W-:Y:S01]  /*fc90*/  IMAD.X R7, R23, 0x1, R3, P1 ;  /* 0x0000000117077824 */ /* 0x000fe200008e0603 */
[----:B0-----:R-:W-:-:S02]  /*fca0*/  PRMT R10, RZ, 0x7610, R10 ;  /* 0x00007610ff0a7816 */ /* 0x001fc4000000000a */
        /* <DEDUP_REMOVED lines=14> */
[----:B--2---:R-:W-:-:S02]  /*fd90*/  IMAD.X R7, R15, 0x1, R3, P1 ;  /* 0x000000010f077824 */ /* 0x004fc400008e0603 */
[----:B------:R-:W2:Y:S04]  /*fda0*/  LDL R15, [R1+0x448] ;  /* 0x00044800010f7983 */ /* 0x000ea80000100800 */
[----:B------:R0:W2:Y:S02]  /*fdb0*/  @!P0 LDG.E.U16 R11, desc[UR8][R6.64] ;  /* 0x00000008060b8981 */ /* 0x0000a4000c1e1500 */
[----:B0-----:R-:W-:-:S05]  /*fdc0*/  IADD3 R6, P1, PT, R22, R5, RZ ;  /* 0x0000000516067210 */ /* 0x001fca0007f3e0ff */
[----:B------:R-:W-:-:S05]  /*fdd0*/  IMAD.X R7, R21, 0x1, R3, P1 ;  /* 0x0000000115077824 */ /* 0x000fca00008e0603 */
[----:B------:R0:W2:Y:S04]  /*fde0*/  @!P0 LDG.E.U16 R14, desc[UR8][R6.64] ;  /* 0x00000008060e8981 */ /* 0x0000a8000c1e1500 */
[----:B------:R1:W-:Y:S01]  /*fdf0*/  STL [R1+0x9a8], R28 ;  /* 0x0009a81c01007387 */ /* 0x0003e20000100800 */
[----:B0-----:R-:W-:-:S03]  /*fe00*/  IADD3 R6, P1, PT, R28, R5, RZ ;  /* 0x000000051c067210 */ /* 0x001fc60007f3e0ff */
[----:B-1----:R-:W2:Y:S02]  /*fe10*/  LDL.LU R28, [R1+0x450] ;  /* 0x00045000011c7983 */ /* 0x002ea40000300800 */
[----:B------:R-:W-:Y:S02]  /*fe20*/  IMAD.X R7, R20, 0x1, R3, P1 ;  /* 0x0000000114077824 */ /* 0x000fe400008e0603 */
[----:B------:R0:W-:Y:S04]  /*fe30*/  STS.U16 [R29+UR4+0x7a00], R12 ;  /* 0x007a000c1d007988 */ /* 0x0001e80008000404 */
[----:B------:R-:W5:Y:S04]  /*fe40*/  LDL R23, [R1+0x230] ;  /* 0x0002300001177983 */ /* 0x000f680000100800 */
[----:B------:R-:W5:Y:S01]  /*fe50*/  LDL R22, [R1+0x440] ;  /* 0x0004400001167983 */ /* 0x000f620000100800 */
[----:B0-----:R-:W-:-:S03]  /*fe60*/  PRMT R12, RZ, 0x7610, R12 ;  /* 0x00007610ff0c7816 */ /* 0x001fc6000000000c */
[----:B------:R0:W-:Y:S04]  /*fe70*/  STS.U16 [R29+UR4+0x7e00], R9 ;  /* 0x007e00091d007988 */ /* 0x0001e80008000404 */
[----:B------:R3:W5:Y:S04]  /*fe80*/  @!P0 LDG.E.U16 R12, desc[UR8][R6.64] ;  /* 0x00000008060c8981 */ /* 0x000768000c1e1500 */
[----:B------:R-:W5:Y:S01]  /*fe90*/  LDL R21, [R1+0x240] ;  /* 0x0002400001157983 */ /* 0x000f620000100800 */
[----:B0-----:R-:W-:-:S03]  /*fea0*/  PRMT R9, RZ, 0x7610, R9 ;  /* 0x00007610ff097816 */ /* 0x001fc60000000009 */
[----:B------:R-:W5:Y:S01]  /*feb0*/  LDL R20, [R1+0x250] ;  /* 0x0002500001147983 */ /* 0x000f620000100800 */
[----:B---3--:R-:W-:-:S05]  /*fec0*/  IADD3 R6, P1, PT, R19, R5, RZ ;  /* 0x0000000513067210 */ /* 0x008fca0007f3e0ff */
[----:B----4-:R-:W-:-:S05]  /*fed0*/  IMAD.X R7, R17, 0x1, R3, P1 ;  /* 0x0000000111077824 */ /* 0x010fca00008e0603 */
[----:B------:R2:W3:Y:S02]  /*fee0*/  @!P0 LDG.E.U16 R9, desc[UR8][R6.64] ;  /* 0x0000000806098981 */ /* 0x0004e4000c1e1500 */
[----:B--2---:R-:W-:Y:S02]  /*fef0*/  IADD3 R6, P1, PT, R28, R5, RZ ;  /* 0x000000051c067210 */ /* 0x004fe40007f3e0ff */
[----:B------:R0:W-:Y:S04]  /*ff00*/  STL [R1+0x9ac], R28 ;  /* 0x0009ac1c01007387 */ /* 0x0001e80000100800 */
[----:B0-----:R-:W2:Y:S01]  /*ff10*/  LDL.LU R28, [R1+0x438] ;  /* 0x00043800011c7983 */ /* 0x001ea20000300800 */
[----:B-----5:R-:W-:-:S03]  /*ff20*/  IMAD.X R7, R16, 0x1, R3, P1 ;  /* 0x0000000110077824 */ /* 0x020fc600008e0603 */
[----:B------:R0:W-:Y:S04]  /*ff30*/  STS.U16 [R29+UR4+0x8200], R4 ;  /* 0x008200041d007988 */ /* 0x0001e80008000404 */
[----:B------:R-:W4:Y:S04]  /*ff40*/  LDL R19, [R1+0x430] ;  /* 0x0004300001137983 */ /* 0x000f280000100800 */
[----:B------:R1:W-:Y:S01]  /*ff50*/  STS.U16 [R29+UR4+0x8600], R13 ;  /* 0x0086000d1d007988 */ /* 0x0003e20008000404 */
[----:B0-----:R-:W-:-:S03]  /*ff60*/  PRMT R4, RZ, 0x7610, R4 ;  /* 0x00007610ff047816 */ /* 0x001fc60000000004 */
[----:B------:R-:W5:Y:S04]  /*ff70*/  LDL R17, [R1+0x260] ;  /* 0x0002600001117983 */ /* 0x000f680000100800 */
[----:B------:R0:W3:Y:S01]  /*ff80*/  @!P0 LDG.E.U16 R4, desc[UR8][R6.64] ;  /* 0x0000000806048981 */ /* 0x0000e2000c1e1500 */
[----:B-1----:R-:W-:-:S03]  /*ff90*/  PRMT R13, RZ, 0x7610, R13 ;  /* 0x00007610ff0d7816 */ /* 0x002fc6000000000d */
[----:B------:R-:W3:Y:S01]  /*ffa0*/  LDL R16, [R1+0x428] ;  /* 0x0004280001107983 */ /* 0x000ee20000100800 */
[----:B0-----:R-:W-:-:S03]  /*ffb0*/  IADD3 R6, P1, PT, R15, R5, RZ ;  /* 0x000000050f067210 */ /* 0x001fc60007f3e0ff */
[----:B------:R0:W-:Y:S02]  /*ffc0*/  STS.U16 [R29+UR4+0x8a00], R10 ;  /* 0x008a000a1d007988 */ /* 0x0001e40008000404 */
[----:B------:R-:W-:Y:S02]  /*ffd0*/  IMAD.X R7, R23, 0x1, R3, P1 ;  /* 0x0000000117077824 */ /* 0x000fe400008e0603 */
[----:B------:R-:W3:Y:S04]  /*ffe0*/  LDL R15, [R1+0x270] ;  /* 0x00027000010f7983 */ /* 0x000ee80000100800 */
[----:B------:R1:W3:Y:S01]  /*fff0*/  @!P0 LDG.E.U16 R13, desc[UR8][R6.64] ;  /* 0x00000008060d8981 */ /* 0x0002e2000c1e1500 */
[----:B0-----:R-:W-:Y:S02]  /*10000*/  PRMT R10, RZ, 0x7610, R10 ;  /* 0x00007610ff0a7816 */ /* 0x001fe4000000000a */
[----:B-1----:R-:W-:-:S05]  /*10010*/  IADD3 R6, P1, PT, R22, R5, RZ ;  /* 0x0000000516067210 */ /* 0x002fca0007f3e0ff */
[----:B------:R-:W-:-:S05]  /*10020*/  IMAD.X R7, R21, 0x1, R3, P1 ;  /* 0x0000000115077824 */ /* 0x000fca00008e0603 */
[----:B------:R2:W3:Y:S02]  /*10030*/  @!P0 LDG.E.U16 R10, desc[UR8][R6.64] ;  /* 0x00000008060a8981 */ /* 0x0004e4000c1e1500 */
[----:B--2---:R-:W-:Y:S02]  /*10040*/  IADD3 R6, P1, PT, R28, R5, RZ ;  /* 0x000000051c067210 */ /* 0x004fe40007f3e0ff */
[----:B------:R0:W-:Y:S04]  /*10050*/  STL [R1+0x9b0], R28 ;  /* 0x0009b01c01007387 */ /* 0x0001e80000100800 */
[----:B0-----:R-:W2:Y:S01]  /*10060*/  LDL.LU R28, [R1+0x420] ;  /* 0x00042000011c7983 */ /* 0x001ea20000300800 */
[----:B------:R-:W-:-:S03]  /*10070*/  IMAD.X R7, R20, 0x1, R3, P1 ;  /* 0x0000000114077824 */ /* 0x000fc600008e0603 */
[----:B------:R0:W-:Y:S04]  /*10080*/  STS.U16 [R29+UR4+0x8e00], R8 ;  /* 0x008e00081d007988 */ /* 0x0001e80008000404 */
[----:B------:R-:W2:Y:S04]  /*10090*/  LDL R23, [R1+0x280] ;  /* 0x0002800001177983 */ /* 0x000ea80000100800 */
[----:B------:R-:W2:Y:S01]  /*100a0*/  LDL R22, [R1+0x418] ;  /* 0x0004180001167983 */ /* 0x000ea20000100800 */
[----:B0-----:R-:W-:-:S03]  /*100b0*/  PRMT R8, RZ, 0x7610, R8 ;  /* 0x00007610ff087816 */ /* 0x001fc60000000008 */
[----:B------:R0:W-:Y:S04]  /*100c0*/  STS.U16 [R29+UR4+0x9200], R11 ;  /* 0x0092000b1d007988 */ /* 0x0001e80008000404 */
[----:B------:R4:W2:Y:S04]  /*100d0*/  @!P0 LDG.E.U16 R8, desc[UR8][R6.64] ;  /* 0x0000000806088981 */ /* 0x0008a8000c1e1500 */
[----:B------:R-:W2:Y:S01]  /*100e0*/  LDL R21, [R1+0x290] ;  /* 0x0002900001157983 */ /* 0x000ea20000100800 */
[----:B0-----:R-:W-:-:S03]  /*100f0*/  PRMT R11, RZ, 0x7610, R11 ;  /* 0x00007610ff0b7816 */ /* 0x001fc6000000000b */
[----:B------:R-:W2:Y:S01]  /*10100*/  LDL R20, [R1+0x410] ;  /* 0x0004100001147983 */ /* 0x000ea20000100800 */
[----:B----4-:R-:W-:-:S03]  /*10110*/  IADD3 R6, P1, PT, R19, R5, RZ ;  /* 0x0000000513067210 */ /* 0x010fc60007f3e0ff */
[----:B------:R0:W-:Y:S02]  /*10120*/  STS.U16 [R29+UR4+0x9600], R14 ;  /* 0x0096000e1d007988 */ /* 0x0001e40008000404 */
[----:B-----5:R-:W-:Y:S02]  /*10130*/  IMAD.X R7, R17, 0x1, R3, P1 ;  /* 0x0000000111077824 */ /* 0x020fe400008e0603 */
[----:B------:R-:W4:Y:S04]  /*10140*/  LDL R19, [R1+0x2a0] ;  /* 0x0002a00001137983 */ /* 0x000f280000100800 */
[----:B------:R3:W5:Y:S01]  /*10150*/  @!P0 LDG.E.U16 R11, desc[UR8][R6.64] ;  /* 0x00000008060b8981 */ /* 0x000762000c1e1500 */
[----:B0-----:R-:W-:-:S03]  /*10160*/  PRMT R14, RZ, 0x7610, R14 ;  /* 0x00007610ff0e7816 */ /* 0x001fc6000000000e */
[----:B------:R-:W4:Y:S01]  /*10170*/  LDL R17, [R1+0x2c0] ;  /* 0x0002c00001117983 */ /* 0x000f220000100800 */
[----:B---3--:R-:W-:-:S03]  /*10180*/  IADD3 R6, P1, PT, R16, R5, RZ ;  /* 0x0000000510067210 */ /* 0x008fc60007f3e0ff */
[----:B------:R-:W3:Y:S02]  /*10190*/  LDL R16, [R1+0x400] ;  /* 0x0004000001107983 */ /* 0x000ee40000100800 */
[----:B------:R-:W-:Y:S02]  /*101a0*/  IMAD.X R7, R15, 0x1, R3, P1 ;  /* 0x000000010f077824 */ /* 0x000fe400008e0603 */
[----:B------:R-:W3:Y:S04]  /*101b0*/  LDL R15, [R1+0x2d0] ;  /* 0x0002d000010f7983 */ /* 0x000ee80000100800 */
[----:B------:R2:W3:Y:S02]  /*101c0*/  @!P0 LDG.E.U16 R14, desc[UR8][R6.64] ;  /* 0x00000008060e8981 */ /* 0x0004e4000c1e1500 */
[----:B--2---:R-:W-:-:S02]  /*101d0*/  IADD3 R6, P1, PT, R28, R5, RZ ;  /* 0x000000051c067210 */ /* 0x004fc40007f3e0ff */
[----:B------:R0:W-:Y:S04]  /*101e0*/  STL [R1+0x9d0], R28 ;  /* 0x0009d01c01007387 */ /* 0x0001e80000100800 */
[----:B0-----:R-:W2:Y:S01]  /*101f0*/  LDL.LU R28, [R1+0x408] ;  /* 0x00040800011c7983 */ /* 0x001ea20000300800 */
[----:B------:R-:W-:-:S03]  /*10200*/  IMAD.X R7, R23, 0x1, R3, P1 ;  /* 0x0000000117077824 */ /* 0x000fc600008e0603 */
[----:B------:R0:W-:Y:S04]  /*10210*/  STS.U16 [R29+UR4+0x9a00], R12 ;  /* 0x009a000c1d007988 */ /* 0x0001e80008000404 */
[----:B------:R-:W3:Y:S01]  /*10220*/  LDL R23, [R1+0x3f8] ;  /* 0x0003f80001177983 */ /* 0x000ee20000100800 */
[----:B0-----:R-:W-:-:S03]  /*10230*/  PRMT R12, RZ, 0x7610, R12 ;  /* 0x00007610ff0c7816 */ /* 0x001fc6000000000c */
[----:B------:R0:W-:Y:S04]  /*10240*/  STS.U16 [R29+UR4+0x9e00], R9 ;  /* 0x009e00091d007988 */ /* 0x0001e80008000404 */
[----:B------:R1:W3:Y:S01]  /*10250*/  @!P0 LDG.E.U16 R12, desc[UR8][R6.64] ;  /* 0x00000008060c8981 */ /* 0x0002e2000c1e1500 */
[----:B0-----:R-:W-:Y:S02]  /*10260*/  PRMT R9, RZ, 0x7610, R9 ;  /* 0x00007610ff097816 */ /* 0x001fe40000000009 */
[----:B-1----:R-:W-:Y:S02]  /*10270*/  IADD3 R6, P1, PT, R22, R5, RZ ;  /* 0x0000000516067210 */ /* 0x002fe40007f3e0ff */
[----:B------:R-:W5:Y:S03]  /*10280*/  LDL R22, [R1+0x2e0] ;  /* 0x0002e00001167983 */ /* 0x000f660000100800 */
[----:B------:R-:W-:-:S02]  /*10290*/  IMAD.X R7, R21, 0x1, R3, P1 ;  /* 0x0000000115077824 */ /* 0x000fc400008e0603 */
[----:B------:R-:W5:Y:S04]  /*102a0*/  LDL R21, [R1+0x3f0] ;  /* 0x0003f00001157983 */ /* 0x000f680000100800 */
[----:B------:R0:W5:Y:S04]  /*102b0*/  @!P0 LDG.E.U16 R9, desc[UR8][R6.64] ;  /* 0x0000000806098981 */ /* 0x000168000c1e1500 */
[----:B------:R1:W-:Y:S01]  /*102c0*/  STS.U16 [R29+UR4+0xa200], R4 ;  /* 0x00a200041d007988 */ /* 0x0003e20008000404 */
[----:B0-----:R-:W-:-:S03]  /*102d0*/  IADD3 R6, P1, PT, R20, R5, RZ ;  /* 0x0000000514067210 */ /* 0x001fc60007f3e0ff */
[----:B------:R-:W5:Y:S01]  /*102e0*/  LDL R20, [R1+0x2f0] ;  /* 0x0002f00001147983 */ /* 0x000f620000100800 */
[----:B-1----:R-:W-:Y:S01]  /*102f0*/  PRMT R4, RZ, 0x7610, R4 ;  /* 0x00007610ff047816 */ /* 0x002fe20000000004 */
[----:B----4-:R-:W-:Y:S02]  /*10300*/  IMAD.X R7, R19, 0x1, R3, P1 ;  /* 0x0000000113077824 */ /* 0x010fe400008e0603 */
[----:B------:R-:W4:Y:S04]  /*10310*/  LDL R19, [R1+0x3e8] ;  /* 0x0003e80001137983 */ /* 0x000f280000100800 */
[----:B------:R2:W4:Y:S04]  /*10320*/  @!P0 LDG.E.U16 R4, desc[UR8][R6.64] ;  /* 0x0000000806048981 */ /* 0x000528000c1e1500 */
[----:B------:R0:W-:Y:S02]  /*10330*/  STS.U16 [R29+UR4+0xa600], R13 ;  /* 0x00a6000d1d007988 */ /* 0x0001e40008000404 */
[----:B0-----:R-:W-:-:S02]  /*10340*/  PRMT R13, RZ, 0x7610, R13 ;  /* 0x00007610ff0d7816 */ /* 0x001fc4000000000d */
[----:B--2---:R-:W-:-:S05]  /*10350*/  IADD3 R6, P1, PT, R28, R5, RZ ;  /* 0x000000051c067210 */ /* 0x004fca0007f3e0ff */
[--C-:B------:R-:W-:Y:S02]  /*10360*/  IMAD.X R7, R17, 0x1, R3.reuse, P1 ;  /* 0x0000000111077824 */ /* 0x100fe400008e0603 */
[----:B------:R-:W2:Y:S04]  /*10370*/  LDL R17, [R1+0x300] ;  /* 0x0003000001117983 */ /* 0x000ea80000100800 */
[----:B------:R3:W2:Y:S02]  /*10380*/  @!P0 LDG.E.U16 R13, desc[UR8][R6.64] ;  /* 0x00000008060d8981 */ /* 0x0006a4000c1e1500 */
[----:B---3--:R-:W-:Y:S02]  /*10390*/  IADD3 R6, P1, PT, R16, R5, RZ ;  /* 0x0000000510067210 */ /* 0x008fe40007f3e0ff */
[----:B------:R-:W3:Y:S03]  /*103a0*/  LDL R16, [R1+0x3e0] ;  /* 0x0003e00001107983 */ /* 0x000ee60000100800 */
[----:B------:R-:W-:-:S02]  /*103b0*/  IMAD.X R7, R15, 0x1, R3, P1 ;  /* 0x000000010f077824 */ /* 0x000fc400008e0603 */
[----:B------:R-:W3:Y:S04]  /*103c0*/  LDL R15, [R1+0x310] ;  /* 0x00031000010f7983 */ /* 0x000ee80000100800 */
[----:B------:R0:W-:Y:S02]  /*103d0*/  STS.U16 [R29+UR4+0xaa00], R10 ;  /* 0x00aa000a1d007988 */ /* 0x0001e40008000404 */
[----:B0-----:R-:W-:Y:S02]  /*103e0*/  PRMT R10, RZ, 0x7610, R10 ;  /* 0x00007610ff0a7816 */ /* 0x001fe4000000000a */
[----:B------:R0:W-:Y:S04]  /*103f0*/  STS.U16 [R29+UR4+0xae00], R8 ;  /* 0x00ae00081d007988 */ /* 0x0001e80008000404 */
[----:B------:R1:W3:Y:S01]  /*10400*/  @!P0 LDG.E.U16 R10, desc[UR8][R6.64] ;  /* 0x00000008060a8981 */ /* 0x0002e2000c1e1500 */
[----:B0-----:R-:W-:-:S02]  /*10410*/  PRMT R8, RZ, 0x7610, R8 ;  /* 0x00007610ff087816 */ /* 0x001fc40000000008 */
[-C--:B-1----:R-:W-:Y:S02]  /*10420*/  IADD3 R6, P1, PT, R23, R5.reuse, RZ ;  /* 0x0000000517067210 */ /* 0x082fe40007f3e0ff */
[----:B------:R-:W3:Y:S03]  /*10430*/  LDL R23, [R1+0x3d8] ;  /* 0x0003d80001177983 */ /* 0x000ee60000100800 */
[----:B-----5:R-:W-:Y:S02]  /*10440*/  IMAD.X R7, R22, 0x1, R3, P1 ;  /* 0x0000000116077824 */ /* 0x020fe400008e0603 */
[----:B------:R-:W5:Y:S04]  /*10450*/  LDL R22, [R1+0x320] ;  /* 0x0003200001167983 */ /* 0x000f680000100800 */
[----:B------:R0:W5:Y:S04]  /*10460*/  @!P0 LDG.E.U16 R8, desc[UR8][R6.64] ;  /* 0x0000000806088981 */ /* 0x000168000c1e1500 */
[----:B------:R1:W-:Y:S01]  /*10470*/  STS.U16 [R29+UR4+0xb200], R11 ;  /* 0x00b2000b1d007988 */ /* 0x0003e20008000404 */
[----:B0-----:R-:W-:-:S03]  /*10480*/  IADD3 R6, P1, PT, R21, R5, RZ ;  /* 0x0000000515067210 */ /* 0x001fc60007f3e0ff */
[----:B------:R-:W5:Y:S01]  /*10490*/  LDL R21, [R1+0x3d0] ;  /* 0x0003d00001157983 */ /* 0x000f620000100800 */
[----:B-1----:R-:W-:Y:S01]  /*104a0*/  PRMT R11, RZ, 0x7610, R11 ;  /* 0x00007610ff0b7816 */ /* 0x002fe2000000000b */
[----:B------:R-:W-:Y:S02]  /*104b0*/  IMAD.X R7, R20, 0x1, R3, P1 ;  /* 0x0000000114077824 */ /* 0x000fe400008e0603 */
[----:B------:R-:W5:Y:S04]  /*104c0*/  LDL R20, [R1+0x330] ;  /* 0x0003300001147983 */ /* 0x000f680000100800 */
[----:B------:R4:W5:Y:S04]  /*104d0*/  @!P0 LDG.E.U16 R11, desc[UR8][R6.64] ;  /* 0x00000008060b8981 */ /* 0x000968000c1e1500 */
[----:B------:R0:W-:Y:S01]  /*104e0*/  STS.U16 [R29+UR4+0xb600], R14 ;  /* 0x00b6000e1d007988 */ /* 0x0001e20008000404 */
[----:B----4-:R-:W-:-:S03]  /*104f0*/  IADD3 R6, P1, PT, R19, R5, RZ ;  /* 0x0000000513067210 */ /* 0x010fc60007f3e0ff */
[----:B------:R-:W4:Y:S01]  /*10500*/  LDL R19, [R1+0x3c8] ;  /* 0x0003c80001137983 */ /* 0x000f220000100800 */
[----:B0-----:R-:W-:Y:S01]  /*10510*/  PRMT R14, RZ, 0x7610, R14 ;  /* 0x00007610ff0e7816 */ /* 0x001fe2000000000e */
[----:B--2---:R-:W-:Y:S02]  /*10520*/  IMAD.X R7, R17, 0x1, R3, P1 ;  /* 0x0000000111077824 */ /* 0x004fe400008e0603 */
[----:B------:R-:W2:Y:S04]  /*10530*/  LDL R17, [R1+0x340] ;  /* 0x0003400001117983 */ /* 0x000ea80000100800 */
[----:B------:R3:W2:Y:S02]  /*10540*/  @!P0 LDG.E.U16 R14, desc[UR8][R6.64] ;  /* 0x00000008060e8981 */ /* 0x0006a4000c1e1500 */
[----:B---3--:R-:W-:-:S02]  /*10550*/  IADD3 R6, P1, PT, R16, R5, RZ ;  /* 0x0000000510067210 */ /* 0x008fc40007f3e0ff */
[----:B------:R-:W3:Y:S03]  /*10560*/  LDL R16, [R1+0x3c0] ;  /* 0x0003c00001107983 */ /* 0x000ee60000100800 */
[----:B------:R-:W-:Y:S02]  /*10570*/  IMAD.X R7, R15, 0x1, R3, P1 ;  /* 0x000000010f077824 */ /* 0x000fe400008e0603 */
[----:B------:R-:W3:Y:S04]  /*10580*/  LDL R15, [R1+0x350] ;  /* 0x00035000010f7983 */ /* 0x000ee80000100800 */
[----:B------:R0:W-:Y:S02]  /*10590*/  STS.U16 [R29+UR4+0xba00], R12 ;  /* 0x00ba000c1d007988 */ /* 0x0001e40008000404 */
[----:B0-----:R-:W-:-:S02]  /*105a0*/  PRMT R12, RZ, 0x7610, R12 ;  /* 0x00007610ff0c7816 */ /* 0x001fc4000000000c */
[----:B------:R0:W-:Y:S04]  /*105b0*/  STS.U16 [R29+UR4+0xbe00], R9 ;  /* 0x00be00091d007988 */ /* 0x0001e80008000404 */
[----:B------:R1:W3:Y:S01]  /*105c0*/  @!P0 LDG.E.U16 R12, desc[UR8][R6.64] ;  /* 0x00000008060c8981 */ /* 0x0002e2000c1e1500 */
[----:B0-----:R-:W-:Y:S02]  /*105d0*/  PRMT R9, RZ, 0x7610, R9 ;  /* 0x00007610ff097816 */ /* 0x001fe40000000009 */
[----:B-1----:R-:W-:Y:S02]  /*105e0*/  IADD3 R6, P1, PT, R23, R5, RZ ;  /* 0x0000000517067210 */ /* 0x002fe40007f3e0ff */
[----:B------:R-:W3:Y:S03]  /*105f0*/  LDL R23, [R1+0x3b8] ;  /* 0x0003b80001177983 */ /* 0x000ee60000100800 */
[----:B-----5:R-:W-:-:S02]  /*10600*/  IMAD.X R7, R22, 0x1, R3, P1 ;  /* 0x0000000116077824 */ /* 0x020fc400008e0603 */
        /* <DEDUP_REMOVED lines=25> */
[----:B-1----:R-:W-:-:S05]  /*107a0*/  IADD3 R6, P1, PT, R23, R5, RZ ;  /* 0x0000000517067210 */ /* 0x002fca0007f3e0ff */
[----:B-----5:R-:W-:Y:S01]  /*107b0*/  IMAD.X R7, R22, 0x1, R3, P1 ;  /* 0x0000000116077824 */ /* 0x020fe200008e0603 */
[----:B------:R0:W-:Y:S04]  /*107c0*/  STS.U16 [R29+UR4+0xd200], R11 ;  /* 0x00d2000b1d007988 */ /* 0x0001e80008000404 */
[----:B------:R1:W5:Y:S01]  /*107d0*/  @!P0 LDG.E.U16 R8, desc[UR8][R6.64] ;  /* 0x0000000806088981 */ /* 0x000362000c1e1500 */
[----:B0-----:R-:W-:Y:S02]  /*107e0*/  PRMT R11, RZ, 0x7610, R11 ;  /* 0x00007610ff0b7816 */ /* 0x001fe4000000000b */
[----:B-1----:R-:W-:-:S05]  /*107f0*/  IADD3 R6, P1, PT, R21, R5, RZ ;  /* 0x0000000515067210 */ /* 0x002fca0007f3e0ff */
[----:B------:R-:W-:Y:S01]  /*10800*/  IMAD.X R7, R20, 0x1, R3, P1 ;  /* 0x0000000114077824 */ /* 0x000fe200008e0603 */
[----:B------:R0:W-:Y:S04]  /*10810*/  STS.U16 [R29+UR4+0xd600], R14 ;  /* 0x00d6000e1d007988 */ /* 0x0001e80008000404 */
[----:B------:R4:W5:Y:S04]  /*10820*/  @!P0 LDG.E.U16 R11, desc[UR8][R6.64] ;  /* 0x00000008060b8981 */ /* 0x000968000c1e1500 */
[----:B------:R-:W5:Y:S01]  /*10830*/  LDL.LU.64 R20, [R1+0x5c0] ;  /* 0x0005c00001147983 */ /* 0x000f620000300a00 */
[----:B0-----:R-:W-:-:S03]  /*10840*/  PRMT R14, RZ, 0x7610, R14 ;  /* 0x00007610ff0e7816 */ /* 0x001fc6000000000e */
[----:B------:R-:W5:Y:S01]  /*10850*/  LDL.LU.64 R22, [R1+0x5c8] ;  /* 0x0005c80001167983 */ /* 0x000f620000300a00 */
[----:B----4-:R-:W-:-:S03]  /*10860*/  IADD3 R6, P1, PT, R19, R5, RZ ;  /* 0x0000000513067210 */ /* 0x010fc60007f3e0ff */
[----:B------:R-:W4:Y:S04]  /*10870*/  LDL.LU.64 R24, [R1+0x5d0] ;  /* 0x0005d00001187983 */ /* 0x000f280000300a00 */
[----:B------:R-:W4:Y:S01]  /*10880*/  LDL.LU.64 R26, [R1+0x5d8] ;  /* 0x0005d800011a7983 */ /* 0x000f220000300a00 */
[----:B--2---:R-:W-:-:S05]  /*10890*/  IMAD.X R7, R17, 0x1, R3, P1 ;  /* 0x0000000111077824 */ /* 0x004fca00008e0603 */
[----:B------:R3:W2:Y:S02]  /*108a0*/  @!P0 LDG.E.U16 R14, desc[UR8][R6.64] ;  /* 0x00000008060e8981 */ /* 0x0006a4000c1e1500 */
[----:B---3--:R-:W-:-:S05]  /*108b0*/  IADD3 R6, P1, PT, R16, R5, RZ ;  /* 0x0000000510067210 */ /* 0x008fca0007f3e0ff */
[--C-:B------:R-:W-:Y:S01]  /*108c0*/  IMAD.X R7, R15, 0x1, R3.reuse, P1 ;  /* 0x000000010f077824 */ /* 0x100fe200008e0603 */
[----:B------:R-:W-:-:S06]  /*108d0*/  PRMT R3, RZ, 0x7610, R3 ;  /* 0x00007610ff037816 */ /* 0x000fcc0000000003 */
[----:B------:R-:W3:Y:S04]  /*108e0*/  @!P0 LDG.E.U16 R3, desc[UR8][R6.64] ;  /* 0x0000000806038981 */ /* 0x000ee8000c1e1500 */
[----:B------:R-:W-:Y:S04]  /*108f0*/  STS.U16 [R29+UR4+0xfe00], R18 ;  /* 0x00fe00121d007988 */ /* 0x000fe80008000404 */
[----:B------:R-:W-:Y:S04]  /*10900*/  STS.U16 [R29+UR4+0xda00], R12 ;  /* 0x00da000c1d007988 */ /* 0x000fe80008000404 */
[----:B------:R-:W-:Y:S04]  /*10910*/  STS.U16 [R29+UR4+0xde00], R9 ;  /* 0x00de00091d007988 */ /* 0x000fe80008000404 */
[----:B------:R-:W-:Y:S04]  /*10920*/  STS.U16 [R29+UR4+0xe200], R4 ;  /* 0x00e200041d007988 */ /* 0x000fe80008000404 */
[----:B------:R-:W-:Y:S04]  /*10930*/  STS.U16 [R29+UR4+0xe600], R13 ;  /* 0x00e6000d1d007988 */ /* 0x000fe80008000404 */
[----:B------:R-:W-:Y:S04]  /*10940*/  STS.U16 [R29+UR4+0xea00], R10 ;  /* 0x00ea000a1d007988 */ /* 0x000fe80008000404 */
[----:B-----5:R-:W-:Y:S04]  /*10950*/  STS.U16 [R29+UR4+0xee00], R8 ;  /* 0x00ee00081d007988 */ /* 0x020fe80008000404 */
[----:B------:R-:W-:Y:S04]  /*10960*/  STS.U16 [R29+UR4+0xf200], R11 ;  /* 0x00f2000b1d007988 */ /* 0x000fe80008000404 */
[----:B------:R-:W-:Y:S04]  /*10970*/  STL [R1+0x9e8], R28 ;  /* 0x0009e81c01007387 */ /* 0x000fe80000100800 */
[----:B--2---:R-:W-:Y:S04]  /*10980*/  STS.U16 [R29+UR4+0xf600], R14 ;  /* 0x00f6000e1d007988 */ /* 0x004fe80008000404 */
[----:B---3--:R-:W-:Y:S01]  /*10990*/  STS.U16 [R29+UR4+0xfa00], R3 ;  /* 0x00fa00031d007988 */ /* 0x008fe20008000404 */
[----:B------:R-:W-:Y:S06]  /*109a0*/  BAR.SYNC.DEFER_BLOCKING 0x0 ;  /* 0x0000000000007b1d */ /* 0x000fec0000010000 */
[----:B------:R-:W-:Y:S04]  /*109b0*/  LDSM.16.MT88.4 R16, [R2+0x10000] ;  /* 0x010000000210783b */ /* 0x000fe80000004200 */
[----:B------:R-:W0:Y:S04]  /*109c0*/  LDSM.16.M88.4 R12, [R0+UR4] ;  /* 0x00000004000c783b */ /* 0x000e280008000200 */
[----:B------:R-:W4:Y:S01]  /*109d0*/  LDSM.16.M88.4 R4, [R0+UR4+0x2000] ;  /* 0x002000040004783b */ /* 0x000f220008000200 */
[C---:B0-----:R-:W-:Y:S03]  /*109e0*/  HMMA.16816.F32.BF16 R8, R16.reuse, R12, R20 ;  /* 0x0000000c1008723c */ /* 0x041fe60000041814 */
[----:B------:R-:W0:Y:S05]  /*109f0*/  LDSM.16.MT88.4 R20, [R2+0x10200] ;  /* 0x010200000214783b */ /* 0x000e2a0000004200 */
[----:B----4-:R-:W-:-:S12]  /*10a00*/  HMMA.16816.F32.BF16 R24, R16, R4, R24 ;  /* 0x000000041018723c */ /* 0x010fd80000041818 */
[C---:B0-----:R-:W-:Y:S01]  /*10a10*/  HMMA.16816.F32.BF16 R12, R20.reuse, R14, R8 ;  /* 0x0000000e140c723c */ /* 0x041fe20000041808 */
[----:B------:R-:W0:Y:S07]  /*10a20*/  LDSM.16.M88.4 R8, [R0+UR4+0x4000] ;  /* 0x004000040008783b */ /* 0x000e2e0008000200 */
[----:B------:R-:W-:Y:S11]  /*10a30*/  HMMA.16816.F32.BF16 R4, R20, R6, R24 ;  /* 0x000000061404723c */ /* 0x000ff60000041818 */
[----:B------:R-:W-:Y:S04]  /*10a40*/  STL.64 [R1+0xa70], R14 ;  /* 0x000a700e01007387 */ /* 0x000fe80000100a00 */
[----:B------:R1:W-:Y:S04]  /*10a50*/  STL.64 [R1+0xa68], R12 ;  /* 0x000a680c01007387 */ /* 0x0003e80000100a00 */
[----:B-1----:R-:W2:Y:S04]  /*10a60*/  LDL.LU.64 R12, [R1+0x2b0] ;  /* 0x0002b000010c7983 */ /* 0x002ea80000300a00 */
[----:B------:R-:W2:Y:S04]  /*10a70*/  LDL.LU.64 R14, [R1+0x2b8] ;  /* 0x0002b800010e7983 */ /* 0x000ea80000300a00 */
[----:B------:R-:W0:Y:S04]  /*10a80*/  LDL.LU.64 R24, [R1+0x600] ;  /* 0x0006000001187983 */ /* 0x000e280000300a00 */
[----:B------:R-:W0:Y:S04]  /*10a90*/  LDL.LU.64 R26, [R1+0x608] ;  /* 0x00060800011a7983 */ /* 0x000e280000300a00 */
[----:B------:R-:W-:Y:S04]  /*10aa0*/  STL.64 [R1+0x60], R4 ;  /* 0x0000600401007387 */ /* 0x000fe80000100a00 */
[----:B------:R-:W-:Y:S04]  /*10ab0*/  STL.64 [R1+0x68], R6 ;  /* 0x0000680601007387 */ /* 0x000fe80000100a00 */
[----:B------:R-:W1:Y:S01]  /*10ac0*/  LDSM.16.M88.4 R4, [R0+UR4+0x6000] ;  /* 0x006000040004783b */ /* 0x000e620008000200 */
[----:B0-----:R-:W-:-:S15]  /*10ad0*/  HMMA.16816.F32.BF16 R24, R16, R8, R24 ;  /* 0x000000081018723c */ /* 0x001fde0000041818 */
[----:B------:R-:W-:-:S05]  /*10ae0*/  NOP ;  /* 0x0000000000007918 */ /* 0x000fca0000000000 */
[----:B------:R-:W-:Y:S01]  /*10af0*/  HMMA.16816.F32.BF16 R8, R20, R10, R24 ;  /* 0x0000000a1408723c */ /* 0x000fe20000041818 */
[----:B------:R-:W1:Y:S04]  /*10b00*/  LDL.LU.64 R24, [R1+0x5f0] ;  /* 0x0005f00001187983 */ /* 0x000e680000300a00 */
[----:B------:R-:W1:-:S14]  /*10b10*/  LDL.LU.64 R26, [R1+0x5f8] ;  /* 0x0005f800011a7983 */ /* 0x000e5c0000300a00 */
[----:B------:R-:W-:Y:S04]  /*10b20*/  STL.64 [R1+0x50], R8 ;  /* 0x0000500801007387 */ /* 0x000fe80000100a00 */
[----:B------:R-:W-:Y:S04]  /*10b30*/  STL.64 [R1+0x58], R10 ;  /* 0x0000580a01007387 */ /* 0x000fe80000100a00 */
[----:B------:R-:W0:Y:S01]  /*10b40*/  LDSM.16.M88.4 R8, [R0+UR4+0x8000] ;  /* 0x008000040008783b */ /* 0x000e220008000200 */
[----:B-1----:R-:W-:-:S15]  /*10b50*/  HMMA.16816.F32.BF16 R24, R16, R4, R24 ;  /* 0x000000041018723c */ /* 0x002fde0000041818 */
[----:B------:R-:W-:-:S05]  /*10b60*/  NOP ;  /* 0x0000000000007918 */ /* 0x000fca0000000000 */
[----:B------:R-:W-:Y:S01]  /*10b70*/  HMMA.16816.F32.BF16 R4, R20, R6, R24 ;  /* 0x000000061404723c */ /* 0x000fe20000041818 */
[----:B------:R-:W0:Y:S04]  /*10b80*/  LDL.LU.64 R24, [R1+0x5e0] ;  /* 0x0005e00001187983 */ /* 0x000e280000300a00 */
[----:B------:R-:W0:-:S14]  /*10b90*/  LDL.LU.64 R26, [R1+0x5e8] ;  /* 0x0005e800011a7983 */ /* 0x000e1c0000300a00 */
        /* <DEDUP_REMOVED lines=8> */
[----:B------:R-:W-:Y:S04]  /*10c20*/  STL.64 [R1], R8 ;  /* 0x0000000801007387 */ /* 0x000fe80000100a00 */
        /* <DEDUP_REMOVED lines=9> */
[----:B------:R1:W2:Y:S02]  /*10cc0*/  LDSM.16.M88.4 R4, [R0+UR4+0xe000] ;  /* 0x00e000040004783b */ /* 0x0002a40008000200 */
[----:B-1----:R-:W-:Y:S01]  /*10cd0*/  LOP3.LUT R0, R0, 0x40, RZ, 0x3c, !PT ;  /* 0x0000004000007812 */ /* 0x002fe200078e3cff */
[C---:B0-----:R-:W-:Y:S08]  /*10ce0*/  HMMA.16816.F32.BF16 R24, R16.reuse, R8, R24 ;  /* 0x000000081018723c */ /* 0x041ff00000041818 */
[----:B--2---:R-:W-:Y:S01]  /*10cf0*/  HMMA.16816.F32.BF16 R16, R16, R4, R12 ;  /* 0x000000041010723c */ /* 0x004fe2000004180c */
[----:B------:R-:W2:Y:S04]  /*10d00*/  LDL.LU.64 R14, [R1+0xa70] ;  /* 0x000a7000010e7983 */ /* 0x000ea80000300a00 */
[----:B------:R-:W2:Y:S07]  /*10d10*/  LDL.LU.64 R12, [R1+0xa68] ;  /* 0x000a6800010c7983 */ /* 0x000eae0000300a00 */
[C---:B------:R-:W-:Y:S01]  /*10d20*/  HMMA.16816.F32.BF16 R8, R20.reuse, R10, R24 ;  /* 0x0000000a1408723c */ /* 0x040fe20000041818 */
[----:B------:R-:W-:Y:S07]  /*10d30*/  LDSM.16.MT88.4 R24, [R2+0x10400] ;  /* 0x010400000218783b */ /* 0x000fee0000004200 */
[----:B------:R-:W-:Y:S01]  /*10d40*/  HMMA.16816.F32.BF16 R4, R20, R6, R16 ;  /* 0x000000061404723c */ /* 0x000fe20000041810 */
[----:B------:R-:W-:Y:S10]  /*10d50*/  LDSM.16.M88.4 R16, [R0+UR4+0x2000] ;  /* 0x002000040010783b */ /* 0x000ff40008000200 */
[----:B------:R-:W-:Y:S04]  /*10d60*/  STL.64 [R1+0x20], R8 ;  /* 0x0000200801007387 */ /* 0x000fe80000100a00 */
[----:B------:R-:W-:Y:S04]  /*10d70*/  STL.64 [R1+0x28], R10 ;  /* 0x0000280a01007387 */ /* 0x000fe80000100a00 */
[----:B------:R-:W2:Y:S01]  /*10d80*/  LDSM.16.M88.4 R8, [R0+UR4] ;  /* 0x000000040008783b */ /* 0x000ea20008000200 */
[----:B------:R-:W-:-:S02]  /*10d90*/  IMAD.MOV.U32 R29, RZ, RZ, R5 ;  /* 0x000000ffff1d7224 */ /* 0x000fc400078e0005 */
[----:B------:R-:W-:Y:S01]  /*10da0*/  IMAD.MOV.U32 R28, RZ, RZ, R6 ;  /* 0x000000ffff1c7224 */ /* 0x000fe200078e0006 */
[----:B------:R-:W-:Y:S01]  /*10db0*/  STL [R1+0x10], R4 ;  /* 0x0000100401007387 */ /* 0x000fe20000100800 */
[----:B------:R-:W-:-:S03]  /*10dc0*/  IMAD.MOV.U32 R3, RZ, RZ, R7 ;  /* 0x000000ffff037224 */ /* 0x000fc600078e0007 */
[----:B------:R-:W0:Y:S04]  /*10dd0*/  LDSM.16.MT88.4 R4, [R2+0x10600] ;  /* 0x010600000204783b */ /* 0x000e280000004200 */
[----:B------:R-:W3:Y:S04]  /*10de0*/  LDL.LU R20, [R1+0x60] ;  /* 0x0000600001147983 */ /* 0x000ee80000300800 */
[----:B------:R-:W3:Y:S04]  /*10df0*/  LDL.LU R21, [R1+0x64] ;  /* 0x0000640001157983 */ /* 0x000ee80000300800 */
[----:B------:R-:W3:Y:S04]  /*10e00*/  LDL.LU R22, [R1+0x68] ;  /* 0x0000680001167983 */ /* 0x000ee80000300800 */
[----:B------:R-:W3:Y:S01]  /*10e10*/  LDL.LU R23, [R1+0x6c] ;  /* 0x00006c0001177983 */ /* 0x000ee20000300800 */
[----:B--2---:R-:W-:-:S15]  /*10e20*/  HMMA.16816.F32.BF16 R12, R24, R8, R12 ;  /* 0x00000008180c723c */ /* 0x004fde000004180c */
[----:B------:R-:W-:-:S05]  /*10e30*/  NOP ;  /* 0x0000000000007918 */ /* 0x000fca0000000000 */
[----:B0-----:R-:W-:Y:S01]  /*10e40*/  HMMA.16816.F32.BF16 R8, R4, R10, R12 ;  /* 0x0000000a0408723c */ /* 0x001fe2000004180c */
[----:B------:R-:W2:-:S15]  /*10e50*/  LDL.LU R12, [R1+0x50] ;  /* 0x00005000010c7983 */ /* 0x000e9e0000300800 */
[----:B------:R-:W-:-:S03]  /*10e60*/  NOP ;  /* 0x0000000000007918 */ /* 0x000fc60000000000 */
[----:B------:R-:W-:Y:S04]  /*10e70*/  STL.64 [R1+0x5c0], R8 ;  /* 0x0005c00801007387 */ /* 0x000fe80000100a00 */
[----:B------:R-:W-:Y:S04]  /*10e80*/  STL.64 [R1+0x5c8], R10 ;  /* 0x0005c80a01007387 */ /* 0x000fe80000100a00 */
[----:B------:R-:W2:Y:S04]  /*10e90*/  LDL.LU R13, [R1+0x54] ;  /* 0x00005400010d7983 */ /* 0x000ea80000300800 */
[----:B------:R-:W2:Y:S04]  /*10ea0*/  LDL.LU R14, [R1+0x58] ;  /* 0x00005800010e7983 */ /* 0x000ea80000300800 */
[----:B------:R-:W2:Y:S01]  /*10eb0*/  LDL.LU R15, [R1+0x5c] ;  /* 0x00005c00010f7983 */ /* 0x000ea20000300800 */
[----:B---3--:R-:W-:Y:S03]  /*10ec0*/  HMMA.16816.F32.BF16 R20, R24, R16, R20 ;  /* 0x000000101814723c */ /* 0x008fe60000041814 */
[----:B------:R-:W2:-:S15]  /*10ed0*/  LDSM.16.M88.4 R8, [R0+UR4+0x4000] ;  /* 0x004000040008783b */ /* 0x000e9e0008000200 */
[----:B------:R-:W-:Y:S02]  /*10ee0*/  NOP ;  /* 0x0000000000007918 */ /* 0x000fe40000000000 */
[----:B------:R-:W-:Y:S01]  /*10ef0*/  HMMA.16816.F32.BF16 R16, R4, R18, R20 ;  /* 0x000000120410723c */ /* 0x000fe20000041814 */
[----:B------:R-:W3:-:S15]  /*10f00*/  LDL.LU R20, [R1] ;  /* 0x0000000001147983 */ /* 0x000ede0000300800 */
[----:B------:R-:W-:-:S03]  /*10f10*/  NOP ;  /* 0x0000000000007918 */ /* 0x000fc60000000000 */
[----:B------:R-:W-:Y:S04]  /*10f20*/  STL.64 [R1+0x5d0], R16 ;  /* 0x0005d01001007387 */ /* 0x000fe80000100a00 */
[----:B------:R2:W-:Y:S04]  /*10f30*/  STL.64 [R1+0x5d8], R18 ;  /* 0x0005d81201007387 */ /* 0x0005e80000100a00 */
[----:B------:R-:W3:Y:S04]  /*10f40*/  LDL.LU R21, [R1+0x4] ;  /* 0x0000040001157983 */ /* 0x000ee80000300800 */
[----:B------:R-:W3:Y:S04]  /*10f50*/  LDL.LU R22, [R1+0x8] ;  /* 0x0000080001167983 */ /* 0x000ee80000300800 */
[----:B------:R-:W3:Y:S01]  /*10f60*/  LDL.LU R23, [R1+0xc] ;  /* 0x00000c0001177983 */ /* 0x000ee20000300800 */
[----:B--2---:R-:W-:Y:S03]  /*10f70*/  HMMA.16816.F32.BF16 R16, R24, R8, R12 ;  /* 0x000000081810723c */ /* 0x004fe6000004180c */
[----:B------:R-:W0:-:S15]  /*10f80*/  LDSM.16.M88.4 R12, [R0+UR4+0x6000] ;  /* 0x00600004000c783b */ /* 0x000e1e0008000200 */
[----:B------:R-:W-:Y:S02]  /*10f90*/  NOP ;  /* 0x0000000000007918 */ /* 0x000fe40000000000 */
[----:B------:R-:W-:Y:S01]  /*10fa0*/  HMMA.16816.F32.BF16 R8, R4, R10, R16 ;  /* 0x0000000a0408723c */ /* 0x000fe20000041810 */
[----:B------:R-:W0:-:S15]  /*10fb0*/  LDL.LU R16, [R1+0x40] ;  /* 0x0000400001107983 */ /* 0x000e1e0000300800 */
[----:B------:R-:W-:-:S03]  /*10fc0*/  NOP ;  /* 0x0000000000007918 */ /* 0x000fc60000000000 */
[----:B------:R-:W-:Y:S04]  /*10fd0*/  STL.64 [R1+0x600], R8 ;  /* 0x0006000801007387 */ /* 0x000fe80000100a00 */
[----:B------:R-:W-:Y:S04]  /*10fe0*/  STL.64 [R1+0x608], R10 ;  /* 0x0006080a01007387 */ /* 0x000fe80000100a00 */
[----:B------:R-:W0:Y:S04]  /*10ff0*/  LDL.LU R17, [R1+0x44] ;  /* 0x0000440001117983 */ /* 0x000e280000300800 */
[----:B------:R-:W0:Y:S04]  /*11000*/  LDL.LU R18, [R1+0x48] ;  /* 0x0000480001127983 */ /* 0x000e280000300800 */
[----:B------:R-:W0:Y:S04]  /*11010*/  LDL.LU R19, [R1+0x4c] ;  /* 0x00004c0001137983 */ /* 0x000e280000300800 */
[----:B------:R-:W-:Y:S04]  /*11020*/  STL.64 [R1+0xa60], R6 ;  /* 0x000a600601007387 */ /* 0x000fe80000100a00 */
[----:B------:R-:W3:Y:S04]  /*11030*/  LDSM.16.M88.4 R8, [R0+UR4+0x8000] ;  /* 0x008000040008783b */ /* 0x000ee80008000200 */
[----:B------:R-:W-:Y:S01]  /*11040*/  STL.64 [R1+0xa58], R4 ;  /* 0x000a580401007387 */ /* 0x000fe20000100a00 */
[----:B0-----:R-:W-:-:S15]  /*11050*/  HMMA.16816.F32.BF16 R16, R24, R12, R16 ;  /* 0x0000000c1810723c */ /* 0x001fde0000041810 */
[----:B------:R-:W-:-:S05]  /*11060*/  NOP ;  /* 0x0000000000007918 */ /* 0x000fca0000000000 */
[----:B------:R-:W-:Y:S01]  /*11070*/  HMMA.16816.F32.BF16 R12, R4, R14, R16 ;  /* 0x0000000e040c723c */ /* 0x000fe20000041810 */
[----:B------:R-:W0:-:S15]  /*11080*/  LDSM.16.M88.4 R4, [R0+UR4+0xa000] ;  /* 0x00a000040004783b */ /* 0x000e1e0008000200 */
[----:B------:R-:W-:-:S03]  /*11090*/  NOP ;  /* 0x0000000000007918 */ /* 0x000fc60000000000 */
[----:B------:R-:W-:Y:S04]  /*110a0*/  STL.64 [R1+0x5f0], R12 ;  /* 0x0005f00c01007387 */ /* 0x000fe80000100a00 */
[----:B------:R3:W-:Y:S04]  /*110b0*/  STL.64 [R1+0x5f8], R14 ;  /* 0x0005f80e01007387 */ /* 0x0007e80000100a00 */
[----:B------:R-:W2:Y:S04]  /*110c0*/  LDL.LU R16, [R1+0x20] ;  /* 0x0000200001107983 */ /* 0x000ea80000300800 */
[----:B------:R-:W2:Y:S04]  /*110d0*/  LDL.LU R17, [R1+0x24] ;  /* 0x0000240001117983 */ /* 0x000ea80000300800 */
[----:B------:R-:W2:Y:S01]  /*110e0*/  LDL.LU R18, [R1+0x28] ;  /* 0x0000280001127983 */ /* 0x000ea20000300800 */
[----:B---3--:R-:W-:Y:S03]  /*110f0*/  HMMA.16816.F32.BF16 R12, R24, R8, R20 ;  /* 0x00000008180c723c */ /* 0x008fe60000041814 */
[----:B------:R-:W2:Y:S01]  /*11100*/  LDL.LU R19, [R1+0x2c] ;  /* 0x00002c0001137983 */ /* 0x000ea20000300800 */
[----:B0-----:R-:W-:-:S02]  /*11110*/  IMAD.MOV.U32 R21, RZ, RZ, R6 ;  /* 0x000000ffff157224 */ /* 0x001fc400078e0006 */
[----:B------:R-:W-:Y:S02]  /*11120*/  IMAD.MOV.U32 R20, RZ, RZ, R7 ;  /* 0x000000ffff147224 */ /* 0x000fe400078e0007 */
[----:B------:R-:W-:Y:S01]  /*11130*/  IMAD.MOV.U32 R22, RZ, RZ, R4 ;  /* 0x000000ffff167224 */ /* 0x000fe200078e0004 */
[----:B------:R-:W3:Y:S01]  /*11140*/  LDL.LU.64 R6, [R1+0xa60] ;  /* 0x000a600001067983 */ /* 0x000ee20000300a00 */
[----:B------:R-:W-:-:S03]  /*11150*/  IMAD.MOV.U32 R2, RZ, RZ, R5 ;  /* 0x000000ffff027224 */ /* 0x000fc600078e0005 */
[----:B------:R-:W3:Y:S04]  /*11160*/  LDL.LU.64 R4, [R1+0xa58] ;  /* 0x000a580001047983 */ /* 0x000ee80000300a00 */
[----:B------:R-:W4:Y:S03]  /*11170*/  LDL.LU R8, [R1+0x30] ;  /* 0x0000300001087983 */ /* 0x000f260000300800 */
[----:B---3--:R-:W-:-:S15]  /*11180*/  HMMA.16816.F32.BF16 R12, R4, R10, R12 ;  /* 0x0000000a040c723c */ /* 0x008fde000004180c */
[----:B------:R-:W-:-:S04]  /*11190*/  NOP ;  /* 0x0000000000007918 */ /* 0x000fc80000000000 */
[----:B------:R0:W-:Y:S04]  /*111a0*/  STL.64 [R1+0x5e0], R12 ;  /* 0x0005e00c01007387 */ /* 0x0001e80000100a00 */
[----:B------:R-:W-:Y:S04]  /*111b0*/  STL.64 [R1+0x5e8], R14 ;  /* 0x0005e80e01007387 */ /* 0x000fe80000100a00 */
[----:B------:R-:W4:Y:S04]  /*111c0*/  LDL.LU R9, [R1+0x34] ;  /* 0x0000340001097983 */ /* 0x000f280000300800 */
[----:B------:R-:W4:Y:S01]  /*111d0*/  LDL.LU R10, [R1+0x38] ;  /* 0x00003800010a7983 */ /* 0x000f220000300800 */
[----:B0-----:R-:W-:-:S03]  /*111e0*/  IMAD.MOV.U32 R13, RZ, RZ, R2 ;  /* 0x000000ffff0d7224 */ /* 0x001fc600078e0002 */
[----:B------:R-:W4:Y:S04]  /*111f0*/  LDL.LU R11, [R1+0x3c] ;  /* 0x00003c00010b7983 */ /* 0x000f280000300800 */
[----:B------:R0:W-:Y:S04]  /*11200*/  STL.64 [R1+0xa50], R6 ;  /* 0x000a500601007387 */ /* 0x0001e80000100a00 */
[----:B------:R1:W-:Y:S01]  /*11210*/  STL.64 [R1+0xa48], R4 ;  /* 0x000a480401007387 */ /* 0x0003e20000100a00 */
[----:B0-----:R-:W-:Y:S02]  /*11220*/  IMAD.MOV.U32 R6, RZ, RZ, R28 ;  /* 0x000000ffff067224 */ /* 0x001fe400078e001c */
[----:B------:R-:W-:Y:S01]  /*11230*/  IMAD.MOV.U32 R7, RZ, RZ, R3 ;  /* 0x000000ffff077224 */ /* 0x000fe200078e0003 */
[----:B-1----:R-:W3:Y:S04]  /*11240*/  LDL.LU R4, [R1+0x10] ;  /* 0x0000100001047983 */ /* 0x002ee80000300800 */
[----:B------:R-:W5:Y:S04]  /*11250*/  LDL.LU R2, [R1+0x2f8] ;  /* 0x0002f80001027983 */ /* 0x000f680000300800 */
[----:B------:R-:W2:Y:S04]  /*11260*/  LDL.LU R28, [R1+0x3ec] ;  /* 0x0003ec00011c7983 */ /* 0x000ea80000300800 */
[----:B------:R-:W5:Y:S01]  /*11270*/  LDL.LU R3, [R1+0x2f0] ;  /* 0x0002f00001037983 */ /* 0x000f620000300800 */
[----:B------:R-:W-:-:S02]  /*11280*/  IMAD.MOV.U32 R5, RZ, RZ, R29 ;  /* 0x000000ffff057224 */ /* 0x000fc400078e001d */
[----:B------:R-:W-:Y:S01]  /*11290*/  IMAD.MOV.U32 R12, RZ, RZ, R22 ;  /* 0x000000ffff0c7224 */ /* 0x000fe200078e0016 */
[----:B-----5:R-:W-:Y:S04]  /*112a0*/  STL.64 [R1+0x9f0], R2 ;  /* 0x0009f00201007387 */ /* 0x020fe80000100a00 */
[----:B------:R-:W5:Y:S02]  /*112b0*/  LDL.LU R29, [R1+0x3f0] ;  /* 0x0003f000011d7983 */ /* 0x000f640000300800 */
[C---:B----4-:R-:W-:Y:S02]  /*112c0*/  HMMA.16816.F32.BF16 R8, R24.reuse, R12, R8 ;  /* 0x0000000c1808723c */ /* 0x050fe40000041808 */
[----:B------:R-:W2:Y:S06]  /*112d0*/  LDSM.16.M88.4 R12, [R0+UR4+0xc000] ;  /* 0x00c00004000c783b */ /* 0x000eac0008000200 */
[----:B--2---:R-:W-:Y:S01]  /*112e0*/  HMMA.16816.F32.BF16 R16, R24, R12, R16 ;  /* 0x0000000c1810723c */ /* 0x004fe20000041810 */
[----:B-----5:R-:W-:-:S15]  /*112f0*/  STL.64 [R1+0x9f8], R28 ;  /* 0x0009f81c01007387 */ /* 0x020fde0000100a00 */
[----:B------:R-:W-:-:S03]  /*11300*/  NOP ;  /* 0x0000000000007918 */ /* 0x000fc60000000000 */
[----:B------:R0:W-:Y:S04]  /*11310*/  STL.64 [R1+0xa40], R18 ;  /* 0x000a401201007387 */ /* 0x0001e80000100a00 */
[----:B------:R-:W-:Y:S04]  /*11320*/  STL.64 [R1+0xa38], R16 ;  /* 0x000a381001007387 */ /* 0x000fe80000100a00 */
[----:B------:R-:W2:Y:S04]  /*11330*/  LDL.LU R12, [R1+0x300] ;  /* 0x00030000010c7983 */ /* 0x000ea80000300800 */
[----:B------:R-:W2:Y:S01]  /*11340*/  LDL.LU R13, [R1+0x3e8] ;  /* 0x0003e800010d7983 */ /* 0x000ea20000300800 */
[----:B0-----:R-:W-:-:S02]  /*11350*/  IMAD.MOV.U32 R18, RZ, RZ, R21 ;  /* 0x000000ffff127224 */ /* 0x001fc400078e0015 */
[----:B------:R-:W-:Y:S02]  /*11360*/  IMAD.MOV.U32 R19, RZ, RZ, R20 ;  /* 0x000000ffff137224 */ /* 0x000fe400078e0014 */
[----:B------:R-:W3:Y:S02]  /*11370*/  LDSM.16.M88.4 R20, [R0+UR4+0xe000] ;  /* 0x00e000040014783b */ /* 0x000ee40008000200 */
[----:B---3--:R-:W-:Y:S02]  /*11380*/  HMMA.16816.F32.BF16 R24, R24, R20, R4 ;  /* 0x000000141818723c */ /* 0x008fe40000041804 */
[----:B--2---:R0:W-:Y:S04]  /*11390*/  STL.64 [R1+0xa00], R12 ;  /* 0x000a000c01007387 */ /* 0x0041e80000100a00 */
[----:B------:R-:W2:Y:S04]  /*113a0*/  LDL.LU R0, [R1+0x3e4] ;  /* 0x0003e40001007983 */ /* 0x000ea80000300800 */
[----:B------:R-:W3:Y:S04]  /*113b0*/  LDL.LU.64 R6, [R1+0xa50] ;  /* 0x000a500001067983 */ /* 0x000ee80000300a00 */
[----:B------:R-:W3:Y:S04]  /*113c0*/  LDL.LU.64 R4, [R1+0xa48] ;  /* 0x000a480001047983 */ /* 0x000ee80000300a00 */
[----:B0-----:R-:W4:Y:S04]  /*113d0*/  LDL.LU R12, [R1+0x370] ;  /* 0x00037000010c7983 */ /* 0x001f280000300800 */
[----:B------:R-:W4:Y:S04]  /*113e0*/  LDL.LU R13, [R1+0x3b0] ;  /* 0x0003b000010d7983 */ /* 0x000f280000300800 */
[----:B----4-:R0:W-:Y:S04]  /*113f0*/  STL.64 [R1+0xa08], R12 ;  /* 0x000a080c01007387 */ /* 0x0101e80000100a00 */
        /* <DEDUP_REMOVED lines=13> */
[----:B------:R-:W4:Y:S01]  /*114d0*/  LDL.LU R13, [R1+0x59c] ;  /* 0x00059c00010d7983 */ /* 0x000f220000300800 */
[C---:B---3--:R-:W-:Y:S03]  /*114e0*/  HMMA.16816.F32.BF16 R8, R4.reuse, R18, R8 ;  /* 0x000000120408723c */ /* 0x048fe60000041808 */
[----:B----4-:R0:W-:Y:S04]  /*114f0*/  STL.64 [R1+0xa30], R12 ;  /* 0x000a300c01007387 */ /* 0x0101e80000100a00 */
[----:B0-----:R-:W3:Y:S04]  /*11500*/  LDL.LU R12, [R1+0x3a0] ;  /* 0x0003a000010c7983 */ /* 0x001ee80000300800 */
[----:B------:R-:W3:Y:S04]  /*11510*/  LDL.LU R13, [R1+0x3a8] ;  /* 0x0003a800010d7983 */ /* 0x000ee80000300800 */
[----:B------:R-:W4:Y:S04]  /*11520*/  LDL.LU R28, [R1+0x368] ;  /* 0x00036800011c7983 */ /* 0x000f280000300800 */
[----:B------:R-:W4:Y:S04]  /*11530*/  LDL.LU R29, [R1+0x3b4] ;  /* 0x0003b400011d7983 */ /* 0x000f280000300800 */
[----:B------:R-:W5:Y:S04]  /*11540*/  LDL.LU R2, [R1+0x360] ;  /* 0x0003600001027983 */ /* 0x000f680000300800 */
[----:B------:R-:W5:Y:S04]  /*11550*/  LDL.LU R3, [R1+0x3b8] ;  /* 0x0003b80001037983 */ /* 0x000f680000300800 */
[----:B------:R-:W2:Y:S04]  /*11560*/  LDL.LU R20, [R1+0x3e0] ;  /* 0x0003e00001147983 */ /* 0x000ea80000300800 */
[----:B------:R-:W2:Y:S04]  /*11570*/  LDL.LU R21, [R1+0x308] ;  /* 0x0003080001157983 */ /* 0x000ea80000300800 */
[----:B------:R-:W2:Y:S04]  /*11580*/  LDL.LU.64 R18, [R1+0xa40] ;  /* 0x000a400001127983 */ /* 0x000ea80000300a00 */
[----:B------:R-:W2:Y:S01]  /*11590*/  LDL.LU.64 R16, [R1+0xa38] ;  /* 0x000a380001107983 */ /* 0x000ea20000300a00 */
[----:B------:R-:W-:Y:S03]  /*115a0*/  HMMA.16816.F32.BF16 R24, R4, R22, R24 ;  /* 0x000000160418723c */ /* 0x000fe60000041818 */
[----:B------:R0:W-:Y:S04]  /*115b0*/  STL.64 [R1+0x570], R8 ;  /* 0x0005700801007387 */ /* 0x0001e80000100a00 */
[----:B------:R1:W-:Y:S04]  /*115c0*/  STL.64 [R1+0x578], R10 ;  /* 0x0005780a01007387 */ /* 0x0003e80000100a00 */
[----:B0-----:R-:W4:Y:S04]  /*115d0*/  LDL.LU R8, [R1+0x3d8] ;  /* 0x0003d80001087983 */ /* 0x001f280000300800 */
[----:B------:R-:W4:Y:S04]  /*115e0*/  LDL.LU R9, [R1+0x318] ;  /* 0x0003180001097983 */ /* 0x000f280000300800 */
[----:B-1----:R-:W4:Y:S04]  /*115f0*/  LDL.LU R10, [R1+0x3dc] ;  /* 0x0003dc00010a7983 */ /* 0x002f280000300800 */
[----:B------:R-:W4:Y:S01]  /*11600*/  LDL.LU R11, [R1+0x310] ;  /* 0x00031000010b7983 */ /* 0x000f220000300800 */
[----:B---3--:R-:W-:-:S04]  /*11610*/  LOP3.LUT R13, R13, R12, RZ, 0x3c, !PT ;  /* 0x0000000c0d0d7212 */ /* 0x008fc800078e3cff */
[C---:B------:R-:W-:Y:S01]  /*11620*/  LOP3.LUT R12, R13.reuse, R12, RZ, 0x3c, !PT ;  /* 0x0000000c0d0c7212 */ /* 0x040fe200078e3cff */
[----:B--2---:R-:W-:Y:S01]  /*11630*/  HMMA.16816.F32.BF16 R16, R4, R14, R16 ;  /* 0x0000000e0410723c */ /* 0x004fe20000041810 */
[----:B------:R-:W2:Y:S04]  /*11640*/  LDL.LU R14, [R1+0x3cc] ;  /* 0x0003cc00010e7983 */ /* 0x000ea80000300800 */
[----:B------:R-:W3:Y:S01]  /*11650*/  LDL.LU R15, [R1+0x330] ;  /* 0x00033000010f7983 */ /* 0x000ee20000300800 */
[----:B------:R-:W-:-:S13]  /*11660*/  LOP3.LUT R13, R13, R12, RZ, 0x3c, !PT ;  /* 0x0000000c0d0d7212 */ /* 0x000fda00078e3cff */
[----:B------:R0:W-:Y:S04]  /*11670*/  STL.64 [R1+0x5a0], R16 ;  /* 0x0005a01001007387 */ /* 0x0001e80000100a00 */
[----:B------:R1:W-:Y:S04]  /*11680*/  STL.64 [R1+0x5a8], R18 ;  /* 0x0005a81201007387 */ /* 0x0003e80000100a00 */
[----:B0-----:R-:W2:Y:S04]  /*11690*/  LDL.LU R16, [R1+0x3d0] ;  /* 0x0003d00001107983 */ /* 0x001ea80000300800 */
[----:B------:R-:W2:Y:S04]  /*116a0*/  LDL.LU R17, [R1+0x328] ;  /* 0x0003280001117983 */ /* 0x000ea80000300800 */
[----:B-1----:R-:W2:Y:S04]  /*116b0*/  LDL.LU R18, [R1+0x3d4] ;  /* 0x0003d40001127983 */ /* 0x002ea80000300800 */
[----:B------:R-:W2:Y:S04]  /*116c0*/  LDL.LU R19, [R1+0x320] ;  /* 0x0003200001137983 */ /* 0x000ea80000300800 */
[----:B------:R-:W2:Y:S04]  /*116d0*/  LDL.LU R5, [R1+0x358] ;  /* 0x0003580001057983 */ /* 0x000ea80000300800 */
[----:B------:R-:W2:Y:S04]  /*116e0*/  LDL.LU R6, [R1+0x3bc] ;  /* 0x0003bc0001067983 */ /* 0x000ea80000300800 */
[----:B------:R0:W-:Y:S04]  /*116f0*/  STL.64 [R1+0x2b0], R24 ;  /* 0x0002b01801007387 */ /* 0x0001e80000100a00 */
[----:B------:R1:W-:Y:S04]  /*11700*/  STL.64 [R1+0x2b8], R26 ;  /* 0x0002b81a01007387 */ /* 0x0003e80000100a00 */
[----:B------:R-:W2:Y:S04]  /*11710*/  LDL.LU R7, [R1+0x350] ;  /* 0x0003500001077983 */ /* 0x000ea80000300800 */
[----:B------:R-:W2:Y:S04]  /*11720*/  LDL.LU R22, [R1+0x3c0] ;  /* 0x0003c00001167983 */ /* 0x000ea80000300800 */
[----:B------:R-:W2:Y:S04]  /*11730*/  LDL.LU R23, [R1+0x348] ;  /* 0x0003480001177983 */ /* 0x000ea80000300800 */
[----:B0-----:R-:W2:Y:S04]  /*11740*/  LDL.LU R24, [R1+0x3c4] ;  /* 0x0003c40001187983 */ /* 0x001ea80000300800 */
[----:B------:R-:W2:Y:S04]  /*11750*/  LDL.LU R25, [R1+0x340] ;  /* 0x0003400001197983 */ /* 0x000ea80000300800 */
[----:B-1----:R-:W2:Y:S04]  /*11760*/  LDL.LU R26, [R1+0x3c8] ;  /* 0x0003c800011a7983 */ /* 0x002ea80000300800 */
[----:B------:R-:W2:Y:S04]  /*11770*/  LDL.LU R27, [R1+0x338] ;  /* 0x00033800011b7983 */ /* 0x000ea80000300800 */
[----:B------:R0:W-:Y:S04]  /*11780*/  STL.64 [R1+0x120], R12 ;  /* 0x0001200c01007387 */ /* 0x0001e80000100a00 */
[----:B0-----:R-:W2:Y:S02]  /*11790*/  LDL.LU.64 R12, [R1+0xa30] ;  /* 0x000a3000010c7983 */ /* 0x001ea40000300a00 */
[----:B--2---:R-:W-:-:S04]  /*117a0*/  LOP3.LUT R13, R13, R12, RZ, 0x3c, !PT ;  /* 0x0000000c0d0d7212 */ /* 0x004fc800078e3cff */
[----:B------:R-:W-:-:S04]  /*117b0*/  LOP3.LUT R12, R13, R12, RZ, 0x3c, !PT ;  /* 0x0000000c0d0c7212 */ /* 0x000fc800078e3cff */
[----:B------:R-:W-:-:S05]  /*117c0*/  LOP3.LUT R13, R13, R12, RZ, 0x3c, !PT ;  /* 0x0000000c0d0d7212 */ /* 0x000fca00078e3cff */
        /* <DEDUP_REMOVED lines=21> */
[----:B0-----:R-:W2:Y:S01]  /*11920*/  LDL.LU.64 R12, [R1+0xa08] ;  /* 0x000a0800010c7983 */ /* 0x001ea20000300a00 */
[----:B----4-:R-:W-:Y:S02]  /*11930*/  LOP3.LUT R29, R29, R28, RZ, 0x3c, !PT ;  /* 0x0000001c1d1d7212 */ /* 0x010fe400078e3cff */
[----:B-----5:R-:W-:Y:S02]  /*11940*/  LOP3.LUT R3, R3, R2, RZ, 0x3c, !PT ;  /* 0x0000000203037212 */ /* 0x020fe400078e3cff */
[----:B------:R-:W-:Y:S02]  /*11950*/  LOP3.LUT R28, R29, R28, RZ, 0x3c, !PT ;  /* 0x0000001c1d1c7212 */ /* 0x000fe400078e3cff */
[----:B------:R-:W-:-:S02]  /*11960*/  LOP3.LUT R2, R3, R2, RZ, 0x3c, !PT ;  /* 0x0000000203027212 */ /* 0x000fc400078e3cff */
[----:B------:R-:W-:Y:S02]  /*11970*/  LOP3.LUT R29, R29, R28, RZ, 0x3c, !PT ;  /* 0x0000001c1d1d7212 */ /* 0x000fe400078e3cff */
[----:B------:R-:W-:Y:S01]  /*11980*/  LOP3.LUT R3, R3, R2, RZ, 0x3c, !PT ;  /* 0x0000000203037212 */ /* 0x000fe200078e3cff */
[----:B------:R-:W-:Y:S01]  /*11990*/  IMAD.MOV.U32 R4, RZ, RZ, R6 ;  /* 0x000000ffff047224 */ /* 0x000fe200078e0006 */
[----:B--2---:R-:W-:-:S04]  /*119a0*/  LOP3.LUT R13, R13, R12, RZ, 0x3c, !PT ;  /* 0x0000000c0d0d7212 */ /* 0x004fc800078e3cff */
[----:B------:R-:W-:-:S04]  /*119b0*/  LOP3.LUT R12, R13, R12, RZ, 0x3c, !PT ;  /* 0x0000000c0d0c7212 */ /* 0x000fc800078e3cff */
[----:B------:R-:W-:-:S05]  /*119c0*/  LOP3.LUT R13, R13, R12, RZ, 0x3c, !PT ;  /* 0x0000000c0d0d7212 */ /* 0x000fca00078e3cff */
[----:B------:R0:W-:Y:S04]  /*119d0*/  STL.64 [R1+0xf0], R12 ;  /* 0x0000f00c01007387 */ /* 0x0001e80000100a00 */
[----:B0-----:R-:W2:Y:S04]  /*119e0*/  LDL.LU.64 R12, [R1+0xa00] ;  /* 0x000a0000010c7983 */ /* 0x001ea80000300a00 */
[----:B------:R0:W-:Y:S04]  /*119f0*/  STL.64 [R1+0xe8], R28 ;  /* 0x0000e81c01007387 */ /* 0x0001e80000100a00 */
[----:B0-----:R-:W4:Y:S04]  /*11a00*/  LDL.LU.64 R28, [R1+0x9f8] ;  /* 0x0009f800011c7983 */ /* 0x001f280000300a00 */
[----:B------:R0:W-:Y:S04]  /*11a10*/  STL.64 [R1+0xe0], R2 ;  /* 0x0000e00201007387 */ /* 0x0001e80000100a00 */
[----:B0-----:R-:W5:Y:S04]  /*11a20*/  LDL.LU.64 R2, [R1+0x9f0] ;  /* 0x0009f00001027983 */ /* 0x001f680000300a00 */
[----:B------:R0:W-:Y:S01]  /*11a30*/  STL.64 [R1+0xd8], R4 ;  /* 0x0000d80401007387 */ /* 0x0001e20000100a00 */
[----:B------:R-:W-:-:S02]  /*11a40*/  IMAD.MOV.U32 R6, RZ, RZ, R24 ;  /* 0x000000ffff067224 */ /* 0x000fc400078e0018 */
[----:B0-----:R-:W-:Y:S02]  /*11a50*/  IMAD.MOV.U32 R4, RZ, RZ, R22 ;  /* 0x000000ffff047224 */ /* 0x001fe400078e0016 */
[----:B------:R-:W-:Y:S02]  /*11a60*/  IMAD.MOV.U32 R5, RZ, RZ, R7 ;  /* 0x000000ffff057224 */ /* 0x000fe400078e0007 */
[----:B------:R-:W-:-:S03]  /*11a70*/  IMAD.MOV.U32 R7, RZ, RZ, R23 ;  /* 0x000000ffff077224 */ /* 0x000fc600078e0017 */
[----:B------:R0:W-:Y:S01]  /*11a80*/  STL.64 [R1+0xd0], R4 ;  /* 0x0000d00401007387 */ /* 0x0001e20000100a00 */
[----:B------:R-:W-:Y:S02]  /*11a90*/  IMAD.MOV.U32 R22, RZ, RZ, R14 ;  /* 0x000000ffff167224 */ /* 0x000fe400078e000e */
[----:B------:R-:W-:Y:S01]  /*11aa0*/  IMAD.MOV.U32 R23, RZ, RZ, R27 ;  /* 0x000000ffff177224 */ /* 0x000fe200078e001b */
[----:B------:R1:W-:Y:S01]  /*11ab0*/  STL.64 [R1+0xc8], R6 ;  /* 0x0000c80601007387 */ /* 0x0003e20000100a00 */
[----:B0-----:R-:W-:Y:S02]  /*11ac0*/  IMAD.MOV.U32 R4, RZ, RZ, R26 ;  /* 0x000000ffff047224 */ /* 0x001fe400078e001a */
[----:B------:R-:W-:Y:S02]  /*11ad0*/  IMAD.MOV.U32 R5, RZ, RZ, R25 ;  /* 0x000000ffff057224 */ /* 0x000fe400078e0019 */
[----:B-1----:R-:W-:Y:S02]  /*11ae0*/  IMAD.MOV.U32 R6, RZ, RZ, R16 ;  /* 0x000000ffff067224 */ /* 0x002fe400078e0010 */
[----:B---3--:R-:W-:Y:S01]  /*11af0*/  IMAD.MOV.U32 R7, RZ, RZ, R15 ;  /* 0x000000ffff077224 */ /* 0x008fe200078e000f */
[----:B------:R0:W-:Y:S01]  /*11b00*/  STL.64 [R1+0xc0], R4 ;  /* 0x0000c00401007387 */ /* 0x0001e20000100a00 */
[----:B------:R-:W-:-:S02]  /*11b10*/  IMAD.MOV.U32 R14, RZ, RZ, R8 ;  /* 0x000000ffff0e7224 */ /* 0x000fc400078e0008 */
[----:B------:R-:W-:Y:S01]  /*11b20*/  IMAD.MOV.U32 R15, RZ, RZ, R19 ;  /* 0x000000ffff0f7224 */ /* 0x000fe200078e0013 */
[----:B------:R-:W-:Y:S04]  /*11b30*/  STL.64 [R1+0xb8], R22 ;  /* 0x0000b81601007387 */ /* 0x000fe80000100a00 */
[----:B------:R1:W-:Y:S01]  /*11b40*/  STL.64 [R1+0xb0], R6 ;  /* 0x0000b00601007387 */ /* 0x0003e20000100a00 */
[----:B0-----:R-:W-:Y:S02]  /*11b50*/  IMAD.MOV.U32 R4, RZ, RZ, R18 ;  /* 0x000000ffff047224 */ /* 0x001fe400078e0012 */
[----:B------:R-:W-:-:S05]  /*11b60*/  IMAD.MOV.U32 R5, RZ, RZ, R17 ;  /* 0x000000ffff057224 */ /* 0x000fca00078e0011 */
[----:B------:R0:W-:Y:S01]  /*11b70*/  STL.64 [R1+0xa8], R4 ;  /* 0x0000a80401007387 */ /* 0x0001e20000100a00 */
[----:B-1----:R-:W-:Y:S02]  /*11b80*/  IMAD.MOV.U32 R6, RZ, RZ, R10 ;  /* 0x000000ffff067224 */ /* 0x002fe400078e000a */
[----:B------:R-:W-:Y:S01]  /*11b90*/  IMAD.MOV.U32 R7, RZ, RZ, R9 ;  /* 0x000000ffff077224 */ /* 0x000fe200078e0009 */
[----:B------:R-:W-:Y:S01]  /*11ba0*/  STL.64 [R1+0xa0], R14 ;  /* 0x0000a00e01007387 */ /* 0x000fe20000100a00 */
[----:B------:R-:W-:Y:S02]  /*11bb0*/  IMAD.MOV.U32 R8, RZ, RZ, R0 ;  /* 0x000000ffff087224 */ /* 0x000fe400078e0000 */
[----:B------:R-:W-:Y:S01]  /*11bc0*/  IMAD.MOV.U32 R9, RZ, RZ, R21 ;  /* 0x000000ffff097224 */ /* 0x000fe200078e0015 */
[----:B------:R2:W-:Y:S01]  /*11bd0*/  STL.64 [R1+0x98], R6 ;  /* 0x0000980601007387 */ /* 0x0005e20000100a00 */
[----:B0-----:R-:W-:Y:S02]  /*11be0*/  IMAD.MOV.U32 R4, RZ, RZ, R20 ;  /* 0x000000ffff047224 */ /* 0x001fe400078e0014 */
[----:B------:R-:W-:-:S05]  /*11bf0*/  IMAD.MOV.U32 R5, RZ, RZ, R11 ;  /* 0x000000ffff057224 */ /* 0x000fca00078e000b */
[----:B------:R4:W-:Y:S04]  /*11c00*/  STL.64 [R1+0x90], R4 ;  /* 0x0000900401007387 */ /* 0x0009e80000100a00 */
[----:B------:R-:W-:Y:S01]  /*11c10*/  STL.64 [R1+0x88], R8 ;  /* 0x0000880801007387 */ /* 0x000fe20000100a00 */
[----:B--2---:R-:W-:Y:S02]  /*11c20*/  IMAD.MOV.U32 R6, RZ, RZ, R13 ;  /* 0x000000ffff067224 */ /* 0x004fe400078e000d */
[----:B------:R-:W-:-:S05]  /*11c30*/  IMAD.MOV.U32 R7, RZ, RZ, R12 ;  /* 0x000000ffff077224 */ /* 0x000fca00078e000c */
[----:B------:R-:W-:Y:S04]  /*11c40*/  STL.64 [R1+0x80], R6 ;  /* 0x0000800601007387 */ /* 0x000fe80000100a00 */
[----:B------:R-:W2:Y:S01]  /*11c50*/  LDL.LU R12, [R1+0x2e8] ;  /* 0x0002e800010c7983 */ /* 0x000ea20000300800 */
[----:B----4-:R-:W-:Y:S02]  /*11c60*/  IMAD.MOV.U32 R4, RZ, RZ, R28 ;  /* 0x000000ffff047224 */ /* 0x010fe400078e001c */
[----:B-----5:R-:W-:Y:S02]  /*11c70*/  IMAD.MOV.U32 R5, RZ, RZ, R2 ;  /* 0x000000ffff057224 */ /* 0x020fe400078e0002 */
[----:B------:R-:W-:-:S03]  /*11c80*/  IMAD.MOV.U32 R2, RZ, RZ, R29 ;  /* 0x000000ffff027224 */ /* 0x000fc600078e001d */
[----:B------:R0:W-:Y:S04]  /*11c90*/  STL.64 [R1+0x78], R4 ;  /* 0x0000780401007387 */ /* 0x0001e80000100a00 */
[----:B------:R-:W2:Y:S04]  /*11ca0*/  LDL.LU R13, [R1+0x3f4] ;  /* 0x0003f400010d7983 */ /* 0x000ea80000300800 */
[----:B------:R-:W-:Y:S04]  /*11cb0*/  STL.64 [R1+0x70], R2 ;  /* 0x0000700201007387 */ /* 0x000fe80000100a00 */
[----:B------:R-:W3:Y:S04]  /*11cc0*/  LDL.LU R28, [R1+0x2e0] ;  /* 0x0002e000011c7983 */ /* 0x000ee80000300800 */
[----:B------:R-:W3:Y:S04]  /*11cd0*/  LDL.LU R29, [R1+0x3f8] ;  /* 0x0003f800011d7983 */ /* 0x000ee80000300800 */
[----:B0-----:R-:W4:Y:S04]  /*11ce0*/  LDL.LU R4, [R1+0x414] ;  /* 0x0004140001047983 */ /* 0x001f280000300800 */
[----:B------:R-:W5:Y:S04]  /*11cf0*/  LDL.LU R5, [R1+0x290] ;  /* 0x0002900001057983 */ /* 0x000f680000300800 */
[----:B-----5:R0:W-:Y:S04]  /*11d00*/  STL [R1+0x9b4], R5 ;  /* 0x0009b40501007387 */ /* 0x0201e80000100800 */
[----:B0-----:R-:W4:Y:S04]  /*11d10*/  LDL.LU R5, [R1+0x298] ;  /* 0x0002980001057983 */ /* 0x001f280000300800 */
        /* <DEDUP_REMOVED lines=8> */
[----:B------:R-:W5:Y:S04]  /*11da0*/  LDL.LU R5, [R1+0x2c0] ;  /* 0x0002c00001057983 */ /* 0x000f680000300800 */
[----:B-----5:R0:W-:Y:S04]  /*11db0*/  STL [R1+0x9d4], R5 ;  /* 0x0009d40501007387 */ /* 0x0201e80000100800 */
[----:B0-----:R-:W4:Y:S04]  /*11dc0*/  LDL.LU R5, [R1+0x2c8] ;  /* 0x0002c80001057983 */ /* 0x001f280000300800 */
[----:B----4-:R0:W-:Y:S04]  /*11dd0*/  STL.64 [R1+0x9d8], R4 ;  /* 0x0009d80401007387 */ /* 0x0101e80000100a00 */
[----:B0-----:R-:W4:Y:S04]  /*11de0*/  LDL.LU R4, [R1+0x2d0] ;  /* 0x0002d00001047983 */ /* 0x001f280000300800 */
[----:B------:R-:W4:Y:S01]  /*11df0*/  LDL.LU R5, [R1+0x400] ;  /* 0x0004000001057983 */ /* 0x000f220000300800 */
[----:B--2---:R-:W-:-:S04]  /*11e00*/  LOP3.LUT R13, R13, R12, RZ, 0x3c, !PT ;  /* 0x0000000c0d0d7212 */ /* 0x004fc800078e3cff */
[C---:B------:R-:W-:Y:S01]  /*11e10*/  LOP3.LUT R12, R13.reuse, R12, RZ, 0x3c, !PT ;  /* 0x0000000c0d0c7212 */ /* 0x040fe200078e3cff */
[----:B----4-:R0:W-:Y:S04]  /*11e20*/  STL.64 [R1+0x9e0], R4 ;  /* 0x0009e00401007387 */ /* 0x0101e80000100a00 */
[----:B0-----:R-:W2:Y:S04]  /*11e30*/  LDL.LU R4, [R1+0x2d8] ;  /* 0x0002d80001047983 */ /* 0x001ea80000300800 */
[----:B------:R-:W2:Y:S04]  /*11e40*/  LDL.LU R5, [R1+0x3fc] ;  /* 0x0003fc0001057983 */ /* 0x000ea80000300800 */
[----:B------:R-:W4:Y:S04]  /*11e50*/  LDL.LU R6, [R1+0x418] ;  /* 0x0004180001067983 */ /* 0x000f280000300800 */
[----:B------:R-:W5:Y:S04]  /*11e60*/  LDL.LU R7, [R1+0x288] ;  /* 0x0002880001077983 */ /* 0x000f680000300800 */
[----:B------:R-:W4:Y:S04]  /*11e70*/  LDL.LU R22, [R1+0x41c] ;  /* 0x00041c0001167983 */ /* 0x000f280000300800 */
[----:B------:R-:W4:Y:S04]  /*11e80*/  LDL.LU R23, [R1+0x280] ;  /* 0x0002800001177983 */ /* 0x000f280000300800 */
[----:B------:R-:W4:Y:S04]  /*11e90*/  LDL.LU R24, [R1+0x278] ;  /* 0x0002780001187983 */ /* 0x000f280000300800 */
[----:B------:R-:W4:Y:S04]  /*11ea0*/  LDL.LU R25, [R1+0x424] ;  /* 0x0004240001197983 */ /* 0x000f280000300800 */
[----:B------:R-:W4:Y:S04]  /*11eb0*/  LDL.LU R26, [R1+0x270] ;  /* 0x00027000011a7983 */ /* 0x000f280000300800 */
[----:B------:R-:W4:Y:S01]  /*11ec0*/  LDL.LU R27, [R1+0x428] ;  /* 0x00042800011b7983 */ /* 0x000f220000300800 */
[----:B------:R-:W-:-:S03]  /*11ed0*/  LOP3.LUT R13, R13, R12, RZ, 0x3c, !PT ;  /* 0x0000000c0d0d7212 */ /* 0x000fc600078e3cff */
[----:B------:R-:W4:Y:S04]  /*11ee0*/  LDL.LU R2, [R1+0x268] ;  /* 0x0002680001027983 */ /* 0x000f280000300800 */
[----:B------:R-:W4:Y:S01]  /*11ef0*/  LDL.LU R3, [R1+0x42c] ;  /* 0x00042c0001037983 */ /* 0x000f220000300800 */
[----:B---3--:R-:W-:-:S03]  /*11f00*/  LOP3.LUT R29, R29, R28, RZ, 0x3c, !PT ;  /* 0x0000001c1d1d7212 */ /* 0x008fc600078e3cff */
[----:B------:R-:W3:Y:S04]  /*11f10*/  LDL.LU R14, [R1+0x260] ;  /* 0x00026000010e7983 */ /* 0x000ee80000300800 */
[----:B------:R-:W3:Y:S04]  /*11f20*/  LDL.LU R15, [R1+0x430] ;  /* 0x00043000010f7983 */ /* 0x000ee80000300800 */
[----:B------:R-:W3:Y:S04]  /*11f30*/  LDL.LU R16, [R1+0x258] ;  /* 0x0002580001107983 */ /* 0x000ee80000300800 */
[----:B------:R-:W3:Y:S01]  /*11f40*/  LDL.LU R8, [R1+0x434] ;  /* 0x0004340001087983 */ /* 0x000ee20000300800 */
[----:B------:R-:W-:-:S03]  /*11f50*/  LOP3.LUT R28, R29, R28, RZ, 0x3c, !PT ;  /* 0x0000001c1d1c7212 */ /* 0x000fc600078e3cff */
[----:B------:R-:W3:Y:S04]  /*11f60*/  LDL.LU R9, [R1+0x250] ;  /* 0x0002500001097983 */ /* 0x000ee80000300800 */
[----:B------:R-:W3:Y:S04]  /*11f70*/  LDL.LU R10, [R1+0x248] ;  /* 0x00024800010a7983 */ /* 0x000ee80000300800 */
[----:B------:R0:W-:Y:S04]  /*11f80*/  STL.64 [R1+0x68], R12 ;  /* 0x0000680c01007387 */ /* 0x0001e80000100a00 */
[----:B------:R-:W3:Y:S01]  /*11f90*/  LDL.LU R11, [R1+0x43c] ;  /* 0x00043c00010b7983 */ /* 0x000ee20000300800 */
[----:B------:R-:W-:-:S03]  /*11fa0*/  LOP3.LUT R29, R29, R28, RZ, 0x3c, !PT ;  /* 0x0000001c1d1d7212 */ /* 0x000fc600078e3cff */
[----:B0-----:R-:W3:Y:S04]  /*11fb0*/  LDL.LU R12, [R1+0x240] ;  /* 0x00024000010c7983 */ /* 0x001ee80000300800 */
[----:B------:R-:W3:Y:S04]  /*11fc0*/  LDL.LU R13, [R1+0x440] ;  /* 0x00044000010d7983 */ /* 0x000ee80000300800 */
[----:B------:R-:W3:Y:S04]  /*11fd0*/  LDL.LU R17, [R1+0x238] ;  /* 0x0002380001117983 */ /* 0x000ee80000300800 */
[----:B------:R-:W3:Y:S04]  /*11fe0*/  LDL.LU R18, [R1+0x444] ;  /* 0x0004440001127983 */ /* 0x000ee80000300800 */
[----:B------:R-:W3:Y:S04]  /*11ff0*/  LDL.LU R19, [R1+0x230] ;  /* 0x0002300001137983 */ /* 0x000ee80000300800 */
[----:B------:R-:W3:Y:S04]  /*12000*/  LDL.LU R20, [R1+0x448] ;  /* 0x0004480001147983 */ /* 0x000ee80000300800 */
[----:B------:R-:W3:Y:S04]  /*12010*/  LDL.LU R21, [R1+0x228] ;  /* 0x0002280001157983 */ /* 0x000ee80000300800 */
[----:B------:R-:W3:Y:S04]  /*12020*/  LDL.LU R0, [R1+0x44c] ;  /* 0x00044c0001007983 */ /* 0x000ee80000300800 */
[----:B------:R0:W-:Y:S04]  /*12030*/  STL.64 [R1+0x60], R28 ;  /* 0x0000601c01007387 */ /* 0x0001e80000100a00 */
[----:B0-----:R-:W3:Y:S04]  /*12040*/  LDL.LU R28, [R1+0x9e8] ;  /* 0x0009e800011c7983 */ /* 0x001ee80000300800 */
[----:B------:R-:W3:Y:S01]  /*12050*/  LDL.LU R29, [R1+0x220] ;  /* 0x00022000011d7983 */ /* 0x000ee20000300800 */
        /* <DEDUP_REMOVED lines=9> */
[----:B0-----:R-:W2:Y:S04]  /*120f0*/  LDL.LU.64 R4, [R1+0x9d8] ;  /* 0x0009d80001047983 */ /* 0x001ea80000300a00 */
[----:B--2---:R0:W-:Y:S04]  /*12100*/  STL.64 [R1+0x48], R4 ;  /* 0x0000480401007387 */ /* 0x0041e80000100a00 */
[----:B0-----:R-:W2:Y:S01]  /*12110*/  LDL.LU R5, [R1+0x9d4] ;  /* 0x0009d40001057983 */ /* 0x001ea20000300800 */
[----:B---3--:R-:W-:-:S03]  /*12120*/  IMAD.MOV.U32 R4, RZ, RZ, R28 ;  /* 0x000000ffff047224 */ /* 0x008fc600078e001c */
[----:B------:R-:W3:Y:S04]  /*12130*/  LDL.LU R28, [R1+0x9d0] ;  /* 0x0009d000011c7983 */ /* 0x000ee80000300800 */
[----:B--2---:R0:W-:Y:S04]  /*12140*/  STL.64 [R1+0x40], R4 ;  /* 0x0000400401007387 */ /* 0x0041e80000100a00 */
        /* <DEDUP_REMOVED lines=13> */
[----:B----4-:R-:W-:Y:S01]  /*12220*/  IMAD.MOV.U32 R4, RZ, RZ, R6 ;  /* 0x000000ffff047224 */ /* 0x010fe200078e0006 */
[----:B------:R-:W-:Y:S01]  /*12230*/  LOP3.LUT R3, R3, R2, RZ, 0x3c, !PT ;  /* 0x0000000203037212 */ /* 0x000fe200078e3cff */
[----:B------:R-:W-:-:S03]  /*12240*/  IMAD.MOV.U32 R6, RZ, RZ, R25 ;  /* 0x000000ffff067224 */ /* 0x000fc600078e0019 */
[----:B------:R-:W-:-:S04]  /*12250*/  LOP3.LUT R2, R3, R2, RZ, 0x3c, !PT ;  /* 0x0000000203027212 */ /* 0x000fc800078e3cff */
[----:B------:R-:W-:Y:S01]  /*12260*/  LOP3.LUT R3, R3, R2, RZ, 0x3c, !PT ;  /* 0x0000000203037212 */ /* 0x000fe200078e3cff */
[----:B--2---:R0:W-:Y:S02]  /*12270*/  STL.64 [R1+0x20], R4 ;  /* 0x0000200401007387 */ /* 0x0041e40000100a00 */
[----:B0-----:R-:W-:Y:S02]  /*12280*/  IMAD.MOV.U32 R4, RZ, RZ, R22 ;  /* 0x000000ffff047224 */ /* 0x001fe400078e0016 */
[----:B---3--:R-:W-:Y:S02]  /*12290*/  IMAD.MOV.U32 R22, RZ, RZ, R28 ;  /* 0x000000ffff167224 */ /* 0x008fe400078e001c */
[----:B------:R-:W2:Y:S01]  /*122a0*/  LDL.LU R28, [R1+0x9b0] ;  /* 0x0009b000011c7983 */ /* 0x000ea20000300800 */
[----:B-----5:R-:W-:Y:S02]  /*122b0*/  IMAD.MOV.U32 R5, RZ, RZ, R7 ;  /* 0x000000ffff057224 */ /* 0x020fe400078e0007 */
[----:B------:R-:W-:-:S03]  /*122c0*/  IMAD.MOV.U32 R7, RZ, RZ, R24 ;  /* 0x000000ffff077224 */ /* 0x000fc600078e0018 */
[----:B------:R0:W-:Y:S04]  /*122d0*/  STL.64 [R1+0x18], R4 ;  /* 0x0000180401007387 */ /* 0x0001e80000100a00 */
[----:B------:R-:W-:Y:S04]  /*122e0*/  STL.64 [R1+0x10], R22 ;  /* 0x0000101601007387 */ /* 0x000fe80000100a00 */
[----:B------:R1:W-:Y:S01]  /*122f0*/  STL.64 [R1+0x8], R6 ;  /* 0x0000080601007387 */ /* 0x0003e20000100a00 */
[----:B0-----:R-:W-:Y:S02]  /*12300*/  IMAD.MOV.U32 R4, RZ, RZ, R27 ;  /* 0x000000ffff047224 */ /* 0x001fe400078e001b */
[----:B------:R-:W-:Y:S01]  /*12310*/  IMAD.MOV.U32 R5, RZ, RZ, R26 ;  /* 0x000000ffff057224 */ /* 0x000fe200078e001a */
[----:B------:R-:W-:Y:S04]  /*12320*/  STL.64 [R1+0x768], R2 ;  /* 0x0007680201007387 */ /* 0x000fe80000100a00 */
[----:B------:R0:W-:Y:S01]  /*12330*/  STL.64 [R1], R4 ;  /* 0x0000000401007387 */ /* 0x0001e20000100a00 */
[----:B-1----:R-:W-:-:S02]  /*12340*/  IMAD.MOV.U32 R6, RZ, RZ, R8 ;  /* 0x000000ffff067224 */ /* 0x002fc400078e0008 */
[----:B------:R-:W-:Y:S02]  /*12350*/  IMAD.MOV.U32 R7, RZ, RZ, R16 ;  /* 0x000000ffff077224 */ /* 0x000fe400078e0010 */
[----:B0-----:R-:W-:Y:S02]  /*12360*/  IMAD.MOV.U32 R4, RZ, RZ, R15 ;  /* 0x000000ffff047224 */ /* 0x001fe400078e000f */
[----:B------:R-:W-:-:S05]  /*12370*/  IMAD.MOV.U32 R5, RZ, RZ, R14 ;  /* 0x000000ffff057224 */ /* 0x000fca00078e000e */
[----:B------:R-:W-:Y:S04]  /*12380*/  STL.64 [R1+0x770], R4 ;  /* 0x0007700401007387 */ /* 0x000fe80000100a00 */
[----:B------:R-:W-:Y:S01]  /*12390*/  STL.64 [R1+0x778], R6 ;  /* 0x0007780601007387 */ /* 0x000fe20000100a00 */
[----:B--2---:R-:W-:-:S03]  /*123a0*/  IMAD.MOV.U32 R8, RZ, RZ, R28 ;  /* 0x000000ffff087224 */ /* 0x004fc600078e001c */
[----:B------:R-:W2:Y:S01]  /*123b0*/  LDL.LU R28, [R1+0x9ac] ;  /* 0x0009ac00011c7983 */ /* 0x000ea20000300800 */
[----:B------:R-:W-:Y:S02]  /*123c0*/  LOP3.LUT R11, R11, R10, RZ, 0x3c, !PT ;  /* 0x0000000a0b0b7212 */ /* 0x000fe400078e3cff */
[----:B------:R-:W-:Y:S02]  /*123d0*/  LOP3.LUT R13, R13, R12, RZ, 0x3c, !PT ;  /* 0x0000000c0d0d7212 */ /* 0x000fe400078e3cff */
[----:B------:R-:W-:Y:S02]  /*123e0*/  LOP3.LUT R10, R11, R10, RZ, 0x3c, !PT ;  /* 0x0000000a0b0a7212 */ /* 0x000fe400078e3cff */
[----:B------:R-:W-:Y:S02]  /*123f0*/  LOP3.LUT R12, R13, R12, RZ, 0x3c, !PT ;  /* 0x0000000c0d0c7212 */ /* 0x000fe400078e3cff */
[----:B------:R-:W-:Y:S01]  /*12400*/  LOP3.LUT R11, R11, R10, RZ, 0x3c, !PT ;  /* 0x0000000a0b0b7212 */ /* 0x000fe200078e3cff */
[----:B------:R-:W-:Y:S01]  /*12410*/  IMAD.MOV.U32 R14, RZ, RZ, R18 ;  /* 0x000000ffff0e7224 */ /* 0x000fe200078e0012 */
[----:B------:R-:W-:Y:S01]  /*12420*/  LOP3.LUT R13, R13, R12, RZ, 0x3c, !PT ;  /* 0x0000000c0d0d7212 */ /* 0x000fe200078e3cff */
[----:B------:R-:W-:Y:S01]  /*12430*/  IMAD.MOV.U32 R15, RZ, RZ, R17 ;  /* 0x000000ffff0f7224 */ /* 0x000fe200078e0011 */
[----:B------:R-:W-:Y:S01]  /*12440*/  STL.64 [R1+0x780], R8 ;  /* 0x0007800801007387 */ /* 0x000fe20000100a00 */
[----:B------:R-:W-:-:S02]  /*12450*/  IMAD.MOV.U32 R16, RZ, RZ, R20 ;  /* 0x000000ffff107224 */ /* 0x000fc400078e0014 */
[----:B------:R-:W-:Y:S01]  /*12460*/  IMAD.MOV.U32 R17, RZ, RZ, R19 ;  /* 0x000000ffff117224 */ /* 0x000fe200078e0013 */
[----:B------:R-:W-:Y:S01]  /*12470*/  STL.64 [R1+0x788], R10 ;  /* 0x0007880a01007387 */ /* 0x000fe20000100a00 */
[----:B------:R-:W-:Y:S02]  /*12480*/  IMAD.MOV.U32 R18, RZ, RZ, R0 ;  /* 0x000000ffff127224 */ /* 0x000fe400078e0000 */
[----:B------:R-:W-:Y:S01]  /*12490*/  IMAD.MOV.U32 R19, RZ, RZ, R21 ;  /* 0x000000ffff137224 */ /* 0x000fe200078e0015 */
[----:B------:R-:W-:Y:S04]  /*124a0*/  STL.64 [R1+0x790], R12 ;  /* 0x0007900c01007387 */ /* 0x000fe80000100a00 */
[----:B------:R-:W-:Y:S04]  /*124b0*/  STL.64 [R1+0x798], R14 ;  /* 0x0007980e01007387 */ /* 0x000fe80000100a00 */
[----:B------:R-:W-:Y:S04]  /*124c0*/  STL.64 [R1+0x7a0], R16 ;  /* 0x0007a01001007387 */ /* 0x000fe80000100a00 */
[----:B------:R0:W-:Y:S01]  /*124d0*/  STL.64 [R1+0x7a8], R18 ;  /* 0x0007a81201007387 */ /* 0x0001e20000100a00 */
[----:B------:R-:W-:-:S02]  /*124e0*/  IMAD.MOV.U32 R21, RZ, RZ, R29 ;  /* 0x000000ffff157224 */ /* 0x000fc400078e001d */
[----:B--2---:R-:W-:Y:S02]  /*124f0*/  IMAD.MOV.U32 R20, RZ, RZ, R28 ;  /* 0x000000ffff147224 */ /* 0x004fe400078e001c */
[----:B------:R-:W2:Y:S04]  /*12500*/  LDL.LU R28, [R1+0x9a8] ;  /* 0x0009a800011c7983 */ /* 0x000ea80000300800 */
[----:B------:R-:W3:Y:S04]  /*12510*/  LDL.LU R22, [R1+0x218] ;  /* 0x0002180001167983 */ /* 0x000ee80000300800 */
[----:B------:R-:W3:Y:S04]  /*12520*/  LDL.LU R23, [R1+0x454] ;  /* 0x0004540001177983 */ /* 0x000ee80000300800 */
[----:B------:R-:W4:Y:S04]  /*12530*/  LDL.LU R24, [R1+0x210] ;  /* 0x0002100001187983 */ /* 0x000f280000300800 */
[----:B------:R-:W4:Y:S04]  /*12540*/  LDL.LU R25, [R1+0x458] ;  /* 0x0004580001197983 */ /* 0x000f280000300800 */
[----:B------:R-:W5:Y:S04]  /*12550*/  LDL.LU R26, [R1+0x208] ;  /* 0x00020800011a7983 */ /* 0x000f680000300800 */
[----:B------:R-:W5:Y:S04]  /*12560*/  LDL.LU R27, [R1+0x45c] ;  /* 0x00045c00011b7983 */ /* 0x000f680000300800 */
[----:B------:R-:W2:Y:S04]  /*12570*/  LDL.LU R29, [R1+0x200] ;  /* 0x00020000011d7983 */ /* 0x000ea80000300800 */
[----:B0-----:R-:W2:Y:S04]  /*12580*/  LDL.LU R18, [R1+0x498] ;  /* 0x0004980001127983 */ /* 0x001ea80000300800 */
[----:B------:R-:W2:Y:S04]  /*12590*/  LDL.LU R19, [R1+0x1a4] ;  /* 0x0001a40001137983 */ /* 0x000ea80000300800 */
[----:B--2---:R0:W-:Y:S04]  /*125a0*/  STL.64 [R1+0x960], R18 ;  /* 0x0009601201007387 */ /* 0x0041e80000100a00 */
        /* <DEDUP_REMOVED lines=22> */
[----:B------:R-:W2:Y:S01]  /*12710*/  LDL.LU R19, [R1+0x468] ;  /* 0x0004680001137983 */ /* 0x000ea20000300800 */
[----:B---3--:R-:W-:-:S02]  /*12720*/  LOP3.LUT R23, R23, R22, RZ, 0x3c, !PT ;  /* 0x0000001617177212 */ /* 0x008fc400078e3cff */
[----:B----4-:R-:W-:Y:S02]  /*12730*/  LOP3.LUT R25, R25, R24, RZ, 0x3c, !PT ;  /* 0x0000001819197212 */ /* 0x010fe400078e3cff */
[----:B------:R-:W-:Y:S01]  /*12740*/  LOP3.LUT R22, R23, R22, RZ, 0x3c, !PT ;  /* 0x0000001617167212 */ /* 0x000fe200078e3cff */
[----:B--2---:R0:W-:Y:S04]  /*12750*/  STL.64 [R1+0x9a0], R18 ;  /* 0x0009a01201007387 */ /* 0x0041e80000100a00 */
[----:B0-----:R-:W2:Y:S04]  /*12760*/  LDL.LU R18, [R1+0x1f8] ;  /* 0x0001f80001127983 */ /* 0x001ea80000300800 */
[----:B------:R-:W2:Y:S04]  /*12770*/  LDL.LU R19, [R1+0x464] ;  /* 0x0004640001137983 */ /* 0x000ea80000300800 */
[----:B------:R-:W3:Y:S04]  /*12780*/  LDL.LU R16, [R1+0x49c] ;  /* 0x00049c0001107983 */ /* 0x000ee80000300800 */
[----:B------:R-:W4:Y:S04]  /*12790*/  LDL.LU R17, [R1+0x1ac] ;  /* 0x0001ac0001117983 */ /* 0x000f280000300800 */
        /* <DEDUP_REMOVED lines=8> */
[----:B-----5:R-:W-:-:S03]  /*12820*/  LOP3.LUT R27, R27, R26, RZ, 0x3c, !PT ;  /* 0x0000001a1b1b7212 */ /* 0x020fc600078e3cff */
[----:B------:R-:W5:Y:S01]  /*12830*/  LDL.LU R6, [R1+0x4b0] ;  /* 0x0004b00001067983 */ /* 0x000f620000300800 */
[----:B------:R-:W-:-:S03]  /*12840*/  LOP3.LUT R24, R25, R24, RZ, 0x3c, !PT ;  /* 0x0000001819187212 */ /* 0x000fc600078e3cff */
[----:B------:R-:W3:Y:S01]  /*12850*/  LDL.LU R7, [R1+0x1d4] ;  /* 0x0001d40001077983 */ /* 0x000ee20000300800 */
[----:B------:R-:W-:-:S03]  /*12860*/  LOP3.LUT R23, R23, R22, RZ, 0x3c, !PT ;  /* 0x0000001617177212 */ /* 0x000fc600078e3cff */
[----:B------:R-:W3:Y:S04]  /*12870*/  LDL.LU R4, [R1+0x4b4] ;  /* 0x0004b40001047983 */ /* 0x000ee80000300800 */
[----:B------:R-:W3:Y:S01]  /*12880*/  LDL.LU R5, [R1+0x1dc] ;  /* 0x0001dc0001057983 */ /* 0x000ee20000300800 */
[----:B------:R-:W-:-:S03]  /*12890*/  LOP3.LUT R26, R27, R26, RZ, 0x3c, !PT ;  /* 0x0000001a1b1a7212 */ /* 0x000fc600078e3cff */
[----:B------:R-:W3:Y:S01]  /*128a0*/  LDL.LU R2, [R1+0x4b8] ;  /* 0x0004b80001027983 */ /* 0x000ee20000300800 */
[----:B------:R-:W-:-:S03]  /*128b0*/  LOP3.LUT R25, R25, R24, RZ, 0x3c, !PT ;  /* 0x0000001819197212 */ /* 0x000fc600078e3cff */
[----:B------:R-:W3:Y:S04]  /*128c0*/  LDL.LU R3, [R1+0x1e4] ;  /* 0x0001e40001037983 */ /* 0x000ee80000300800 */
[----:B------:R-:W3:Y:S04]  /*128d0*/  LDL.LU R0, [R1+0x4bc] ;  /* 0x0004bc0001007983 */ /* 0x000ee80000300800 */
[----:B------:R0:W-:Y:S01]  /*128e0*/  STL.64 [R1+0x7b0], R20 ;  /* 0x0007b01401007387 */ /* 0x0001e20000100a00 */
[----:B------:R-:W-:-:S03]  /*128f0*/  LOP3.LUT R27, R27, R26, RZ, 0x3c, !PT ;  /* 0x0000001a1b1b7212 */ /* 0x000fc600078e3cff */
[----:B0-----:R-:W3:Y:S04]  /*12900*/  LDL.LU R20, [R1+0x494] ;  /* 0x0004940001147983 */ /* 0x001ee80000300800 */
[----:B------:R-:W3:Y:S04]  /*12910*/  LDL.LU R21, [R1+0x19c] ;  /* 0x00019c0001157983 */ /* 0x000ee80000300800 */
[----:B------:R0:W-:Y:S04]  /*12920*/  STL.64 [R1+0x7b8], R22 ;  /* 0x0007b81601007387 */ /* 0x0001e80000100a00 */
        /* <DEDUP_REMOVED lines=9> */
[----:B0-----:R-:W3:Y:S01]  /*129c0*/  LDL.LU R29, [R1+0x1b0] ;  /* 0x0001b000011d7983 */ /* 0x001ee20000300800 */
        /* <DEDUP_REMOVED lines=45> */
[----:B---3--:R-:W-:Y:S02]  /*12ca0*/  IMAD.MOV.U32 R28, RZ, RZ, R26 ;  /* 0x000000ffff1c7224 */ /* 0x008fe400078e001a */
[----:B------:R-:W-:Y:S02]  /*12cb0*/  IMAD.MOV.U32 R26, RZ, RZ, R24 ;  /* 0x000000ffff1a7224 */ /* 0x000fe400078e0018 */
[----:B------:R-:W-:Y:S02]  /*12cc0*/  IMAD.MOV.U32 R24, RZ, RZ, R22 ;  /* 0x000000ffff187224 */ /* 0x000fe400078e0016 */
[----:B------:R-:W-:Y:S01]  /*12cd0*/  IMAD.MOV.U32 R22, RZ, RZ, R20 ;  /* 0x000000ffff167224 */ /* 0x000fe200078e0014 */
[----:B------:R0:W-:Y:S04]  /*12ce0*/  STL.64 [R1+0x178], R28 ;  /* 0x0001781c01007387 */ /* 0x0001e80000100a00 */
[----:B------:R-:W-:Y:S04]  /*12cf0*/  STL.64 [R1+0x180], R26 ;  /* 0x0001801a01007387 */ /* 0x000fe80000100a00 */
[----:B------:R-:W-:Y:S04]  /*12d00*/  STL.64 [R1+0x188], R24 ;  /* 0x0001881801007387 */ /* 0x000fe80000100a00 */
[----:B------:R-:W-:Y:S01]  /*12d10*/  STL.64 [R1+0x190], R22 ;  /* 0x0001901601007387 */ /* 0x000fe20000100a00 */
[----:B--2---:R-:W-:-:S02]  /*12d20*/  IMAD.MOV.U32 R20, RZ, RZ, R18 ;  /* 0x000000ffff147224 */ /* 0x004fc400078e0012 */
[----:B------:R-:W-:Y:S02]  /*12d30*/  IMAD.MOV.U32 R18, RZ, RZ, R16 ;  /* 0x000000ffff127224 */ /* 0x000fe400078e0010 */
[----:B------:R-:W-:Y:S02]  /*12d40*/  IMAD.MOV.U32 R16, RZ, RZ, R14 ;  /* 0x000000ffff107224 */ /* 0x000fe400078e000e */
[----:B------:R-:W-:Y:S01]  /*12d50*/  IMAD.MOV.U32 R14, RZ, RZ, R12 ;  /* 0x000000ffff0e7224 */ /* 0x000fe200078e000c */
[----:B------:R-:W-:Y:S01]  /*12d60*/  STL.64 [R1+0x3a8], R20 ;  /* 0x0003a81401007387 */ /* 0x000fe20000100a00 */
[----:B------:R-:W-:Y:S02]  /*12d70*/  IMAD.MOV.U32 R12, RZ, RZ, R10 ;  /* 0x000000ffff0c7224 */ /* 0x000fe400078e000a */
[----:B------:R-:W-:Y:S01]  /*12d80*/  IMAD.MOV.U32 R10, RZ, RZ, R8 ;  /* 0x000000ffff0a7224 */ /* 0x000fe200078e0008 */
[----:B------:R-:W-:Y:S01]  /*12d90*/  STL.64 [R1+0x3b0], R18 ;  /* 0x0003b01201007387 */ /* 0x000fe20000100a00 */
[----:B-----5:R-:W-:-:S02]  /*12da0*/  IMAD.MOV.U32 R8, RZ, RZ, R6 ;  /* 0x000000ffff087224 */ /* 0x020fc400078e0006 */
[----:B------:R-:W-:Y:S01]  /*12db0*/  IMAD.MOV.U32 R6, RZ, RZ, R4 ;  /* 0x000000ffff067224 */ /* 0x000fe200078e0004 */
[----:B----4-:R-:W-:Y:S01]  /*12dc0*/  STL.64 [R1+0x3b8], R16 ;  /* 0x0003b81001007387 */ /* 0x010fe20000100a00 */
[----:B------:R-:W-:-:S03]  /*12dd0*/  IMAD.MOV.U32 R4, RZ, RZ, R2 ;  /* 0x000000ffff047224 */ /* 0x000fc600078e0002 */
[----:B------:R-:W-:Y:S04]  /*12de0*/  STL.64 [R1+0x3c0], R14 ;  /* 0x0003c00e01007387 */ /* 0x000fe80000100a00 */
[----:B------:R-:W-:Y:S04]  /*12df0*/  STL.64 [R1+0x3c8], R12 ;  /* 0x0003c80c01007387 */ /* 0x000fe80000100a00 */
[----:B------:R-:W-:Y:S04]  /*12e00*/  STL.64 [R1+0x3d0], R10 ;  /* 0x0003d00a01007387 */ /* 0x000fe80000100a00 */
[----:B------:R-:W-:Y:S04]  /*12e10*/  STL.64 [R1+0x3d8], R8 ;  /* 0x0003d80801007387 */ /* 0x000fe80000100a00 */
[----:B------:R-:W-:Y:S04]  /*12e20*/  STL.64 [R1+0x3e0], R6 ;  /* 0x0003e00601007387 */ /* 0x000fe80000100a00 */
[----:B0-----:R-:W2:Y:S04]  /*12e30*/  LDL.LU R28, [R1+0x4fc] ;  /* 0x0004fc00011c7983 */ /* 0x001ea80000300800 */
[----:B------:R-:W-:Y:S04]  /*12e40*/  STL.64 [R1+0x3e8], R4 ;  /* 0x0003e80401007387 */ /* 0x000fe80000100a00 */
[----:B------:R-:W3:Y:S01]  /*12e50*/  LDL.LU R29, [R1+0x26c] ;  /* 0x00026c00011d7983 */ /* 0x000ee20000300800 */
[----:B------:R-:W-:-:S05]  /*12e60*/  IMAD.MOV.U32 R2, RZ, RZ, R0 ;  /* 0x000000ffff027224 */ /* 0x000fca00078e0000 */
[----:B------:R-:W-:Y:S04]  /*12e70*/  STL.64 [R1+0x3f0], R2 ;  /* 0x0003f00201007387 */ /* 0x000fe80000100a00 */
[----:B---3--:R0:W-:Y:S04]  /*12e80*/  STL [R1+0x8e0], R29 ;  /* 0x0008e01d01007387 */ /* 0x0081e80000100800 */
[----:B0-----:R-:W2:Y:S04]  /*12e90*/  LDL.LU R29, [R1+0x264] ;  /* 0x00026400011d7983 */ /* 0x001ea80000300800 */
        /* <DEDUP_REMOVED lines=149> */
[----:B---3--:R-:W-:-:S02]  /*137f0*/  IMAD.MOV.U32 R28, RZ, RZ, R26 ;  /* 0x000000ffff1c7224 */ /* 0x008fc400078e001a */
[----:B-----5:R-:W-:Y:S02]  /*13800*/  IMAD.MOV.U32 R26, RZ, RZ, R24 ;  /* 0x000000ffff1a7224 */ /* 0x020fe400078e0018 */
[----:B------:R-:W-:Y:S02]  /*13810*/  IMAD.MOV.U32 R24, RZ, RZ, R22 ;  /* 0x000000ffff187224 */ /* 0x000fe400078e0016 */
[----:B------:R-:W-:Y:S01]  /*13820*/  IMAD.MOV.U32 R22, RZ, RZ, R20 ;  /* 0x000000ffff167224 */ /* 0x000fe200078e0014 */
[----:B------:R-:W-:Y:S01]  /*13830*/  LOP3.LUT R5, R5, R4, RZ, 0x3c, !PT ;  /* 0x0000000405057212 */ /* 0x000fe200078e3cff */
[----:B------:R-:W-:Y:S02]  /*13840*/  IMAD.MOV.U32 R20, RZ, RZ, R18 ;  /* 0x000000ffff147224 */ /* 0x000fe400078e0012 */
[----:B------:R-:W-:Y:S02]  /*13850*/  IMAD.MOV.U32 R18, RZ, RZ, R16 ;  /* 0x000000ffff127224 */ /* 0x000fe400078e0010 */
[----:B------:R-:W-:-:S02]  /*13860*/  IMAD.MOV.U32 R16, RZ, RZ, R14 ;  /* 0x000000ffff107224 */ /* 0x000fc400078e000e */
[----:B------:R-:W-:Y:S01]  /*13870*/  IMAD.MOV.U32 R14, RZ, RZ, R12 ;  /* 0x000000ffff0e7224 */ /* 0x000fe200078e000c */
[C---:B------:R-:W-:Y:S01]  /*13880*/  LOP3.LUT R4, R5.reuse, R4, RZ, 0x3c, !PT ;  /* 0x0000000405047212 */ /* 0x040fe200078e3cff */
[----:B------:R-:W-:Y:S02]  /*13890*/  IMAD.MOV.U32 R12, RZ, RZ, R10 ;  /* 0x000000ffff0c7224 */ /* 0x000fe400078e000a */
[----:B------:R-:W-:Y:S02]  /*138a0*/  IMAD.MOV.U32 R10, RZ, RZ, R8 ;  /* 0x000000ffff0a7224 */ /* 0x000fe400078e0008 */
[----:B------:R-:W-:Y:S02]  /*138b0*/  IMAD.MOV.U32 R8, RZ, RZ, R6 ;  /* 0x000000ffff087224 */ /* 0x000fe400078e0006 */
[----:B------:R-:W-:Y:S01]  /*138c0*/  IMAD.MOV.U32 R6, RZ, RZ, R0 ;  /* 0x000000ffff067224 */ /* 0x000fe200078e0000 */
[----:B------:R-:W-:Y:S01]  /*138d0*/  LOP3.LUT R5, R5, R4, RZ, 0x3c, !PT ;  /* 0x0000000405057212 */ /* 0x000fe200078e3cff */
[----:B------:R-:W0:Y:S01]  /*138e0*/  LDC R0, c[0x0][0x3ac] ;  /* 0x0000eb00ff007b82 */ /* 0x000e220000000800 */
[----:B--2---:R1:W-:Y:S04]  /*138f0*/  STL.64 [R1+0x478], R28 ;  /* 0x0004781c01007387 */ /* 0x0043e80000100a00 */
[----:B----4-:R-:W-:Y:S04]  /*13900*/  STL.64 [R1+0x480], R26 ;  /* 0x0004801a01007387 */ /* 0x010fe80000100a00 */
[----:B------:R-:W-:Y:S04]  /*13910*/  STL.64 [R1+0x488], R24 ;  /* 0x0004881801007387 */ /* 0x000fe80000100a00 */
        /* <DEDUP_REMOVED lines=9> */
[----:B-1----:R-:W2:Y:S04]  /*139b0*/  LDL.LU R28, [R1+0x36c] ;  /* 0x00036c00011c7983 */ /* 0x002ea80000300800 */
[----:B------:R-:W-:Y:S04]  /*139c0*/  STL.64 [R1+0x4d8], R4 ;  /* 0x0004d80401007387 */ /* 0x000fe80000100a00 */
[----:B------:R-:W2:Y:S01]  /*139d0*/  LDL.LU R29, [R1+0x588] ;  /* 0x00058800011d7983 */ /* 0x000ea20000300800 */
[----:B------:R-:W-:-:S04]  /*139e0*/  LOP3.LUT R3, R3, R2, RZ, 0x3c, !PT ;  /* 0x0000000203037212 */ /* 0x000fc800078e3cff */
[----:B------:R-:W-:-:S04]  /*139f0*/  LOP3.LUT R2, R3, R2, RZ, 0x3c, !PT ;  /* 0x0000000203027212 */ /* 0x000fc800078e3cff */
[----:B------:R-:W-:-:S05]  /*13a00*/  LOP3.LUT R3, R3, R2, RZ, 0x3c, !PT ;  /* 0x0000000203037212 */ /* 0x000fca00078e3cff */
[----:B------:R-:W-:Y:S04]  /*13a10*/  STL.64 [R1+0x4e0], R2 ;  /* 0x0004e00201007387 */ /* 0x000fe80000100a00 */
[----:B--2---:R1:W-:Y:S04]  /*13a20*/  STL.64 [R1+0x860], R28 ;  /* 0x0008601c01007387 */ /* 0x0043e80000100a00 */
[----:B-1----:R-:W2:Y:S04]  /*13a30*/  LDL.LU R28, [R1+0x364] ;  /* 0x00036400011c7983 */ /* 0x002ea80000300800 */
[----:B------:R-:W2:Y:S04]  /*13a40*/  LDL.LU R29, [R1+0x584] ;  /* 0x00058400011d7983 */ /* 0x000ea80000300800 */
        /* <DEDUP_REMOVED lines=45> */
[----:B------:R-:W3:Y:S04]  /*13d20*/  LDL.LU R26, [R1+0x374] ;  /* 0x00037400011a7983 */ /* 0x000ee80000300800 */
[----:B------:R-:W3:Y:S04]  /*13d30*/  LDL.LU R27, [R1+0x58c] ;  /* 0x00058c00011b7983 */ /* 0x000ee80000300800 */
[----:B------:R-:W4:Y:S04]  /*13d40*/  LDL.LU R24, [R1+0x37c] ;  /* 0x00037c0001187983 */ /* 0x000f280000300800 */
[----:B------:R-:W4:Y:S04]  /*13d50*/  LDL.LU R25, [R1+0x590] ;  /* 0x0005900001197983 */ /* 0x000f280000300800 */
[----:B------:R-:W5:Y:S04]  /*13d60*/  LDL.LU R22, [R1+0x384] ;  /* 0x0003840001167983 */ /* 0x000f680000300800 */
        /* <DEDUP_REMOVED lines=9> */
[----:B------:R-:W3:Y:S04]  /*13e00*/  LDL.LU.64 R12, [R1+0x120] ;  /* 0x00012000010c7983 */ /* 0x000ee80000300a00 */
[----:B------:R-:W3:Y:S04]  /*13e10*/  LDL.LU.64 R10, [R1+0x118] ;  /* 0x00011800010a7983 */ /* 0x000ee80000300a00 */
[----:B------:R-:W3:Y:S04]  /*13e20*/  LDL.LU.64 R8, [R1+0x110] ;  /* 0x0001100001087983 */ /* 0x000ee80000300a00 */
[----:B------:R-:W3:Y:S04]  /*13e30*/  LDL.LU.64 R6, [R1+0x108] ;  /* 0x0001080001067983 */ /* 0x000ee80000300a00 */
[----:B------:R-:W3:Y:S04]  /*13e40*/  LDL.LU.64 R4, [R1+0x100] ;  /* 0x0001000001047983 */ /* 0x000ee80000300a00 */
[----:B------:R-:W3:Y:S01]  /*13e50*/  LDL.LU.64 R2, [R1+0xf8] ;  /* 0x0000f80001027983 */ /* 0x000ee20000300a00 */
[----:B--2---:R-:W-:-:S04]  /*13e60*/  LOP3.LUT R29, R29, R28, RZ, 0x3c, !PT ;  /* 0x0000001c1d1d7212 */ /* 0x004fc800078e3cff */
[----:B------:R-:W-:-:S04]  /*13e70*/  LOP3.LUT R28, R29, R28, RZ, 0x3c, !PT ;  /* 0x0000001c1d1c7212 */ /* 0x000fc800078e3cff */
[----:B------:R-:W-:-:S05]  /*13e80*/  LOP3.LUT R29, R29, R28, RZ, 0x3c, !PT ;  /* 0x0000001c1d1d7212 */ /* 0x000fca00078e3cff */
[----:B------:R1:W-:Y:S04]  /*13e90*/  STL.64 [R1+0x4e8], R28 ;  /* 0x0004e81c01007387 */ /* 0x0003e80000100a00 */
[----:B-1----:R-:W2:Y:S02]  /*13ea0*/  LDL.LU.64 R28, [R1+0x8d8] ;  /* 0x0008d800011c7983 */ /* 0x002ea40000300a00 */
        /* <DEDUP_REMOVED lines=74> */
[----:B-1----:R-:W2:Y:S01]  /*14350*/  LDL.LU.64 R28, [R1+0x860] ;  /* 0x00086000011c7983 */ /* 0x002ea20000300a00 */
[----:B---3--:R-:W-:Y:S02]  /*14360*/  LOP3.LUT R27, R27, R26, RZ, 0x3c, !PT ;  /* 0x0000001a1b1b7212 */ /* 0x008fe400078e3cff */
[----:B----4-:R-:W-:Y:S02]  /*14370*/  LOP3.LUT R25, R25, R24, RZ, 0x3c, !PT ;  /* 0x0000001819197212 */ /* 0x010fe400078e3cff */
[----:B-----5:R-:W-:Y:S02]  /*14380*/  LOP3.LUT R23, R23, R22, RZ, 0x3c, !PT ;  /* 0x0000001617177212 */ /* 0x020fe400078e3cff */
[----:B------:R-:W-:-:S02]  /*14390*/  LOP3.LUT R21, R21, R20, RZ, 0x3c, !PT ;  /* 0x0000001415157212 */ /* 0x000fc400078e3cff */
[----:B------:R-:W-:Y:S02]  /*143a0*/  LOP3.LUT R26, R27, R26, RZ, 0x3c, !PT ;  /* 0x0000001a1b1a7212 */ /* 0x000fe400078e3cff */
[----:B------:R-:W-:Y:S02]  /*143b0*/  LOP3.LUT R19, R19, R18, RZ, 0x3c, !PT ;  /* 0x0000001213137212 */ /* 0x000fe400078e3cff */
[----:B------:R-:W-:Y:S02]  /*143c0*/  LOP3.LUT R24, R25, R24, RZ, 0x3c, !PT ;  /* 0x0000001819187212 */ /* 0x000fe400078e3cff */
[----:B------:R-:W-:Y:S02]  /*143d0*/  LOP3.LUT R17, R17, R16, RZ, 0x3c, !PT ;  /* 0x0000001011117212 */ /* 0x000fe400078e3cff */
[----:B------:R-:W-:Y:S02]  /*143e0*/  LOP3.LUT R22, R23, R22, RZ, 0x3c, !PT ;  /* 0x0000001617167212 */ /* 0x000fe400078e3cff */
[----:B------:R-:W-:-:S02]  /*143f0*/  LOP3.LUT R15, R15, R14, RZ, 0x3c, !PT ;  /* 0x0000000e0f0f7212 */ /* 0x000fc400078e3cff */
[----:B------:R-:W-:Y:S02]  /*14400*/  LOP3.LUT R20, R21, R20, RZ, 0x3c, !PT ;  /* 0x0000001415147212 */ /* 0x000fe400078e3cff */
[----:B------:R-:W-:Y:S02]  /*14410*/  LOP3.LUT R27, R27, R26, RZ, 0x3c, !PT ;  /* 0x0000001a1b1b7212 */ /* 0x000fe400078e3cff */
[----:B------:R-:W-:Y:S02]  /*14420*/  LOP3.LUT R18, R19, R18, RZ, 0x3c, !PT ;  /* 0x0000001213127212 */ /* 0x000fe400078e3cff */
[----:B------:R-:W-:Y:S02]  /*14430*/  LOP3.LUT R25, R25, R24, RZ, 0x3c, !PT ;  /* 0x0000001819197212 */ /* 0x000fe400078e3cff */
[----:B------:R-:W-:Y:S01]  /*14440*/  LOP3.LUT R16, R17, R16, RZ, 0x3c, !PT ;  /* 0x0000001011107212 */ /* 0x000fe200078e3cff */
[----:B0-----:R-:W-:Y:S01]  /*14450*/  IMAD.SHL.U32 R0, R0, 0x40, RZ ;  /* 0x0000004000007824 */ /* 0x001fe200078e00ff */
[----:B------:R-:W-:-:S02]  /*14460*/  LOP3.LUT R23, R23, R22, RZ, 0x3c, !PT ;  /* 0x0000001617177212 */ /* 0x000fc400078e3cff */
[----:B------:R-:W-:Y:S02]  /*14470*/  LOP3.LUT R14, R15, R14, RZ, 0x3c, !PT ;  /* 0x0000000e0f0e7212 */ /* 0x000fe400078e3cff */
[----:B------:R-:W-:Y:S02]  /*14480*/  LOP3.LUT R21, R21, R20, RZ, 0x3c, !PT ;  /* 0x0000001415157212 */ /* 0x000fe400078e3cff */
[----:B------:R-:W-:Y:S02]  /*14490*/  LOP3.LUT R19, R19, R18, RZ, 0x3c, !PT ;  /* 0x0000001213137212 */ /* 0x000fe400078e3cff */
[----:B------:R-:W-:Y:S01]  /*144a0*/  LOP3.LUT R17, R17, R16, RZ, 0x3c, !PT ;  /* 0x0000001011117212 */ /* 0x000fe200078e3cff */
[----:B------:R-:W-:Y:S01]  /*144b0*/  IMAD.WIDE R12, R0, 0x2, R12 ;  /* 0x00000002000c7825 */ /* 0x000fe200078e020c */
[----:B------:R-:W-:-:S03]  /*144c0*/  LOP3.LUT R15, R15, R14, RZ, 0x3c, !PT ;  /* 0x0000000e0f0f7212 */ /* 0x000fc600078e3cff */
[----:B------:R-:W-:-:S04]  /*144d0*/  IMAD.WIDE R10, R0, 0x2, R10 ;  /* 0x00000002000a7825 */ /* 0x000fc800078e020a */
[----:B------:R-:W-:-:S04]  /*144e0*/  IMAD.WIDE R8, R0, 0x2, R8 ;  /* 0x0000000200087825 */ /* 0x000fc800078e0208 */
[----:B------:R-:W-:Y:S01]  /*144f0*/  IMAD.WIDE R6, R0, 0x2, R6 ;  /* 0x0000000200067825 */ /* 0x000fe200078e0206 */
[----:B--2---:R-:W-:-:S04]  /*14500*/  LOP3.LUT R29, R29, R28, RZ, 0x3c, !PT ;  /* 0x0000001c1d1d7212 */ /* 0x004fc800078e3cff */
[----:B------:R-:W-:-:S04]  /*14510*/  LOP3.LUT R28, R29, R28, RZ, 0x3c, !PT ;  /* 0x0000001c1d1c7212 */ /* 0x000fc800078e3cff */
[----:B------:R-:W-:-:S05]  /*14520*/  LOP3.LUT R29, R29, R28, RZ, 0x3c, !PT ;  /* 0x0000001c1d1d7212 */ /* 0x000fca00078e3cff */
[----:B------:R0:W-:Y:S04]  /*14530*/  STL.64 [R1+0x568], R28 ;  /* 0x0005681c01007387 */ /* 0x0001e80000100a00 */
        /* <DEDUP_REMOVED lines=11> */
[----:B0-----:R-:W2:Y:S01]  /*145f0*/  LDL.LU.64 R28, [R1+0x68] ;  /* 0x00006800011c7983 */ /* 0x001ea20000300a00 */
[----:B------:R-:W-:-:S04]  /*14600*/  IMAD.WIDE R4, R0, 0x2, R4 ;  /* 0x0000000200047825 */ /* 0x000fc800078e0204 */
[C---:B------:R-:W-:Y:S01]  /*14610*/  IMAD.WIDE R2, R0.reuse, 0x2, R2 ;  /* 0x0000000200027825 */ /* 0x040fe200078e0202 */
[----:B------:R-:W-:Y:S04]  /*14620*/  STL.64 [R1+0x380], R4 ;  /* 0x0003800401007387 */ /* 0x000fe80000100a00 */
[----:B--2---:R0:W-:Y:S04]  /*14630*/  STL.64 [R1+0x7d8], R28 ;  /* 0x0007d81c01007387 */ /* 0x0041e80000100a00 */
[----:B------:R-:W-:Y:S04]  /*14640*/  STL.64 [R1+0x378], R2 ;  /* 0x0003780201007387 */ /* 0x000fe80000100a00 */
[----:B0-----:R-:W2:Y:S04]  /*14650*/  LDL.LU.64 R28, [R1+0x70] ;  /* 0x00007000011c7983 */ /* 0x001ea80000300a00 */
[----:B--2---:R0:W-:Y:S04]  /*14660*/  STL.64 [R1+0x7e0], R28 ;  /* 0x0007e01c01007387 */ /* 0x0041e80000100a00 */
        /* <DEDUP_REMOVED lines=31> */
[----:B------:R-:W3:Y:S04]  /*14860*/  LDL.LU.64 R26, [R1+0x60] ;  /* 0x00006000011a7983 */ /* 0x000ee80000300a00 */
[----:B------:R-:W4:Y:S04]  /*14870*/  LDL.LU.64 R24, [R1+0x58] ;  /* 0x0000580001187983 */ /* 0x000f280000300a00 */
[----:B------:R-:W5:Y:S04]  /*14880*/  LDL.LU.64 R22, [R1+0x50] ;  /* 0x0000500001167983 */ /* 0x000f680000300a00 */
[----:B------:R-:W3:Y:S04]  /*14890*/  LDL.LU.64 R20, [R1+0x48] ;  /* 0x0000480001147983 */ /* 0x000ee80000300a00 */
        /* <DEDUP_REMOVED lines=8> */
[----:B------:R-:W3:Y:S01]  /*14920*/  LDL.LU.64 R2, [R1] ;  /* 0x0000000001027983 */ /* 0x000ee20000300a00 */
[----:B--2---:R-:W-:-:S05]  /*14930*/  IMAD.WIDE R28, R0, 0x2, R28 ;  /* 0x00000002001c7825 */ /* 0x004fca00078e021c */
[----:B------:R0:W-:Y:S04]  /*14940*/  STL.64 [R1+0x370], R28 ;  /* 0x0003701c01007387 */ /* 0x0001e80000100a00 */
[----:B0-----:R-:W2:Y:S02]  /*14950*/  LDL.LU.64 R28, [R1+0x858] ;  /* 0x00085800011c7983 */ /* 0x001ea40000300a00 */
        /* <DEDUP_REMOVED lines=47> */
[----:B0-----:R-:W2:Y:S01]  /*14c50*/  LDL.LU.64 R28, [R1+0x7d8] ;  /* 0x0007d800011c7983 */ /* 0x001ea20000300a00 */
[----:B---3--:R-:W-:-:S04]  /*14c60*/  IMAD.WIDE R26, R0, 0x2, R26 ;  /* 0x00000002001a7825 */ /* 0x008fc800078e021a */
[----:B----4-:R-:W-:-:S04]  /*14c70*/  IMAD.WIDE R24, R0, 0x2, R24 ;  /* 0x0000000200187825 */ /* 0x010fc800078e0218 */
[----:B-----5:R-:W-:-:S04]  /*14c80*/  IMAD.WIDE R22, R0, 0x2, R22 ;  /* 0x0000000200167825 */ /* 0x020fc800078e0216 */
[----:B------:R-:W-:-:S04]  /*14c90*/  IMAD.WIDE R20, R0, 0x2, R20 ;  /* 0x0000000200147825 */ /* 0x000fc800078e0214 */
        /* <DEDUP_REMOVED lines=9> */
[----:B--2---:R-:W-:-:S05]  /*14d30*/  IMAD.WIDE R28, R0, 0x2, R28 ;  /* 0x00000002001c7825 */ /* 0x004fca00078e021c */
[----:B------:R0:W-:Y:S04]  /*14d40*/  STL.64 [R1+0x2e8], R28 ;  /* 0x0002e81c01007387 */ /* 0x0001e80000100a00 */
[----:B0-----:R-:W2:Y:S04]  /*14d50*/  LDL.LU.64 R28, [R1+0x7d0] ;  /* 0x0007d000011c7983 */ /* 0x001ea80000300a00 */
[----:B------:R0:W-:Y:S04]  /*14d60*/  STL.64 [R1+0x2e0], R26 ;  /* 0x0002e01a01007387 */ /* 0x0001e80000100a00 */
[----:B0-----:R-:W3:Y:S04]  /*14d70*/  LDL.LU.64 R26, [R1+0x7c8] ;  /* 0x0007c800011a7983 */ /* 0x001ee80000300a00 */
[----:B------:R0:W-:Y:S04]  /*14d80*/  STL.64 [R1+0x2d8], R24 ;  /* 0x0002d81801007387 */ /* 0x0001e80000100a00 */
[----:B0-----:R-:W4:Y:S04]  /*14d90*/  LDL.LU.64 R24, [R1+0x7c0] ;  /* 0x0007c00001187983 */ /* 0x001f280000300a00 */
[----:B------:R0:W-:Y:S04]  /*14da0*/  STL.64 [R1+0x2d0], R22 ;  /* 0x0002d01601007387 */ /* 0x0001e80000100a00 */
[----:B0-----:R-:W5:Y:S04]  /*14db0*/  LDL.LU.64 R22, [R1+0x7b8] ;  /* 0x0007b80001167983 */ /* 0x001f680000300a00 */
        /* <DEDUP_REMOVED lines=19> */
[----:B0-----:R-:W5:Y:S01]  /*14ef0*/  LDL.LU.64 R2, [R1+0x768] ;  /* 0x0007680001027983 */ /* 0x001f620000300a00 */
[----:B--2---:R-:W-:-:S04]  /*14f00*/  IMAD.WIDE R20, R0, 0x2, R20 ;  /* 0x0000000200147825 */ /* 0x004fc800078e0214 */
        /* <DEDUP_REMOVED lines=8> */
[----:B------:R-:W-:-:S05]  /*14f90*/  IMAD.WIDE R2, R0, 0x2, R2 ;  /* 0x0000000200027825 */ /* 0x000fca00078e0202 */
        /* <DEDUP_REMOVED lines=19> */
[----:B0-----:R-:W2:Y:S01]  /*150d0*/  LDL.LU.64 R20, [R1+0x128] ;  /* 0x0001280001147983 */ /* 0x001ea20000300a00 */
[----:B------:R-:W-:-:S05]  /*150e0*/  IMAD.WIDE R22, R0, 0x2, R22 ;  /* 0x0000000200167825 */ /* 0x000fca00078e0216 */
[----:B------:R0:W-:Y:S01]  /*150f0*/  STL.64 [R1+0x218], R22 ;  /* 0x0002181601007387 */ /* 0x0001e20000100a00 */
[----:B------:R-:W-:-:S04]  /*15100*/  IMAD.WIDE R26, R0, 0x2, R26 ;  /* 0x00000002001a7825 */ /* 0x000fc800078e021a */
[----:B0-----:R-:W-:-:S04]  /*15110*/  IMAD.WIDE R22, R0, 0x2, R24 ;  /* 0x0000000200167825 */ /* 0x001fc800078e0218 */
[C---:B------:R-:W-:Y:S01]  /*15120*/  IMAD.WIDE R24, R0.reuse, 0x2, R28 ;  /* 0x0000000200187825 */ /* 0x040fe200078e021c */
[----:B------:R2:W-:Y:S04]  /*15130*/  STL.64 [R1+0x210], R22 ;  /* 0x0002101601007387 */ /* 0x0005e80000100a00 */
[----:B------:R-:W-:Y:S04]  /*15140*/  STL.64 [R1+0x208], R26 ;  /* 0x0002081a01007387 */ /* 0x000fe80000100a00 */
[----:B------:R-:W-:Y:S01]  /*15150*/  STL.64 [R1+0x200], R24 ;  /* 0x0002001801007387 */ /* 0x000fe20000100a00 */
[----:B---3--:R-:W-:-:S04]  /*15160*/  IMAD.WIDE R4, R0, 0x2, R4 ;  /* 0x0000000200047825 */ /* 0x008fc800078e0204 */
[----:B--2---:R-:W-:-:S04]  /*15170*/  IMAD.WIDE R22, R0, 0x2, R20 ;  /* 0x0000000200167825 */ /* 0x004fc800078e0214 */
[C---:B------:R-:W-:Y:S01]  /*15180*/  IMAD.WIDE R20, R0.reuse, 0x2, R18 ;  /* 0x0000000200147825 */ /* 0x040fe200078e0212 */
[----:B------:R-:W-:Y:S03]  /*15190*/  STL.64 [R1+0x1f8], R22 ;  /* 0x0001f81601007387 */ /* 0x000fe60000100a00 */
        /* <DEDUP_REMOVED lines=8> */
[C---:B-----5:R-:W-:Y:S01]  /*15220*/  IMAD.WIDE R10, R0.reuse, 0x2, R8 ;  /* 0x00000002000a7825 */ /* 0x060fe200078e0208 */
[----:B------:R-:W-:Y:S03]  /*15230*/  STL.64 [R1+0x1d0], R12 ;  /* 0x0001d00c01007387 */ /* 0x000fe60000100a00 */
[C---:B----4-:R-:W-:Y:S01]  /*15240*/  IMAD.WIDE R8, R0.reuse, 0x2, R6 ;  /* 0x0000000200087825 */ /* 0x050fe200078e0206 */
[----:B------:R-:W-:Y:S03]  /*15250*/  STL.64 [R1+0x1c8], R10 ;  /* 0x0001c80a01007387 */ /* 0x000fe60000100a00 */
[C---:B------:R-:W-:Y:S01]  /*15260*/  IMAD.WIDE R6, R0.reuse, 0x2, R2 ;  /* 0x0000000200067825 */ /* 0x040fe200078e0202 */
[----:B------:R-:W-:Y:S04]  /*15270*/  STL.64 [R1+0x1c0], R8 ;  /* 0x0001c00801007387 */ /* 0x000fe80000100a00 */
[----:B------:R-:W2:Y:S04]  /*15280*/  LDL.LU.64 R2, [R1+0x180] ;  /* 0x0001800001027983 */ /* 0x000ea80000300a00 */
[----:B------:R0:W-:Y:S04]  /*15290*/  STL.64 [R1+0x1b8], R4 ;  /* 0x0001b80401007387 */ /* 0x0001e80000100a00 */
[----:B0-----:R-:W3:Y:S04]  /*152a0*/  LDL.LU.64 R4, [R1+0x188] ;  /* 0x0001880001047983 */ /* 0x001ee80000300a00 */
[----:B------:R-:W-:Y:S04]  /*152b0*/  STL.64 [R1+0x1b0], R6 ;  /* 0x0001b00601007387 */ /* 0x000fe80000100a00 */
[----:B------:R-:W4:Y:S04]  /*152c0*/  LDL.LU.64 R10, [R1+0x3e0] ;  /* 0x0003e000010a7983 */ /* 0x000f280000300a00 */
[----:B----4-:R0:W-:Y:S04]  /*152d0*/  STL.64 [R1+0x728], R10 ;  /* 0x0007280a01007387 */ /* 0x0101e80000100a00 */
[----:B0-----:R-:W4:Y:S04]  /*152e0*/  LDL.LU.64 R10, [R1+0x3d8] ;  /* 0x0003d800010a7983 */ /* 0x001f280000300a00 */
        /* <DEDUP_REMOVED lines=14> */
[----:B------:R-:W5:Y:S04]  /*153d0*/  LDL.LU.64 R12, [R1+0x3e8] ;  /* 0x0003e800010c7983 */ /* 0x000f680000300a00 */
[----:B------:R-:W2:Y:S04]  /*153e0*/  LDL.LU.64 R28, [R1+0x418] ;  /* 0x00041800011c7983 */ /* 0x000ea80000300a00 */
[----:B--2---:R0:W-:Y:S04]  /*153f0*/  STL.64 [R1+0x700], R28 ;  /* 0x0007001c01007387 */ /* 0x0041e80000100a00 */
[----:B0-----:R-:W2:Y:S04]  /*15400*/  LDL.LU.64 R28, [R1+0x410] ;  /* 0x00041000011c7983 */ /* 0x001ea80000300a00 */
[----:B--2---:R0:W-:Y:S04]  /*15410*/  STL.64 [R1+0x708], R28 ;  /* 0x0007081c01007387 */ /* 0x0041e80000100a00 */
[----:B0-----:R-:W2:Y:S04]  /*15420*/  LDL.LU.64 R28, [R1+0x408] ;  /* 0x00040800011c7983 */ /* 0x001ea80000300a00 */
[----:B--2---:R0:W-:Y:S04]  /*15430*/  STL.64 [R1+0x710], R28 ;  /* 0x0007101c01007387 */ /* 0x0041e80000100a00 */
[----:B0-----:R-:W2:Y:S04]  /*15440*/  LDL.LU.64 R28, [R1+0x400] ;  /* 0x00040000011c7983 */ /* 0x001ea80000300a00 */
[----:B--2---:R0:W-:Y:S04]  /*15450*/  STL.64 [R1+0x718], R28 ;  /* 0x0007181c01007387 */ /* 0x0041e80000100a00 */
[----:B0-----:R-:W2:Y:S01]  /*15460*/  LDL.LU.64 R28, [R1+0x3f8] ;  /* 0x0003f800011c7983 */ /* 0x001ea20000300a00 */
[----:B------:R-:W-:-:S04]  /*15470*/  IMAD.WIDE R2, R0, 0x2, R2 ;  /* 0x0000000200027825 */ /* 0x000fc800078e0202 */
[----:B---3--:R-:W-:-:S04]  /*15480*/  IMAD.WIDE R4, R0, 0x2, R4 ;  /* 0x0000000200047825 */ /* 0x008fc800078e0204 */
[C---:B----4-:R-:W-:Y:S01]  /*15490*/  IMAD.WIDE R10, R0.reuse, 0x2, R10 ;  /* 0x00000002000a7825 */ /* 0x050fe200078e020a */
[----:B--2---:R0:W-:Y:S04]  /*154a0*/  STL.64 [R1+0x720], R28 ;  /* 0x0007201c01007387 */ /* 0x0041e80000100a00 */
[----:B0-----:R-:W2:Y:S04]  /*154b0*/  LDL.LU.64 R28, [R1+0x3f0] ;  /* 0x0003f000011c7983 */ /* 0x001ea80000300a00 */
[----:B------:R-:W3:Y:S04]  /*154c0*/  LDL.LU.64 R26, [R1+0x420] ;  /* 0x00042000011a7983 */ /* 0x000ee80000300a00 */
[----:B------:R-:W4:Y:S04]  /*154d0*/  LDL.LU.64 R24, [R1+0x428] ;  /* 0x0004280001187983 */ /* 0x000f280000300a00 */
[----:B------:R-:W2:Y:S04]  /*154e0*/  LDL.LU.64 R22, [R1+0x430] ;  /* 0x0004300001167983 */ /* 0x000ea80000300a00 */
[----:B------:R-:W2:Y:S04]  /*154f0*/  LDL.LU.64 R20, [R1+0x438] ;  /* 0x0004380001147983 */ /* 0x000ea80000300a00 */
[----:B------:R-:W2:Y:S04]  /*15500*/  LDL.LU.64 R18, [R1+0x440] ;  /* 0x0004400001127983 */ /* 0x000ea80000300a00 */
[----:B------:R-:W2:Y:S04]  /*15510*/  LDL.LU.64 R16, [R1+0x448] ;  /* 0x0004480001107983 */ /* 0x000ea80000300a00 */
[----:B------:R-:W2:Y:S04]  /*15520*/  LDL.LU.64 R14, [R1+0x450] ;  /* 0x00045000010e7983 */ /* 0x000ea80000300a00 */
[----:B------:R-:W2:Y:S04]  /*15530*/  LDL.LU.64 R8, [R1+0x458] ;  /* 0x0004580001087983 */ /* 0x000ea80000300a00 */
[----:B------:R-:W2:Y:S04]  /*15540*/  LDL.LU.64 R6, [R1+0x460] ;  /* 0x0004600001067983 */ /* 0x000ea80000300a00 */
[----:B------:R0:W-:Y:S04]  /*15550*/  STL.64 [R1+0x1a8], R2 ;  /* 0x0001a80201007387 */ /* 0x0001e80000100a00 */
[----:B0-----:R-:W2:Y:S04]  /*15560*/  LDL.LU.64 R2, [R1+0x468] ;  /* 0x0004680001027983 */ /* 0x001ea80000300a00 */
[----:B------:R0:W-:Y:S04]  /*15570*/  STL.64 [R1+0x1a0], R4 ;  /* 0x0001a00401007387 */ /* 0x0001e80000100a00 */
[----:B0-----:R-:W2:Y:S04]  /*15580*/  LDL.LU.64 R4, [R1+0x470] ;  /* 0x0004700001047983 */ /* 0x001ea80000300a00 */
        /* <DEDUP_REMOVED lines=23> */
[----:B-----5:R-:W-:-:S04]  /*15700*/  IMAD.WIDE R12, R0, 0x2, R12 ;  /* 0x00000002000c7825 */ /* 0x020fc800078e020c */
[----:B------:R-:W-:-:S04]  /*15710*/  IMAD.WIDE R28, R0, 0x2, R28 ;  /* 0x00000002001c7825 */ /* 0x000fc800078e021c */
[----:B--2---:R-:W-:-:S05]  /*15720*/  IMAD.WIDE R10, R0, 0x2, R10 ;  /* 0x00000002000a7825 */ /* 0x004fca00078e020a */
[----:B------:R0:W-:Y:S04]  /*15730*/  STL.64 [R1+0x158], R10 ;  /* 0x0001580a01007387 */ /* 0x0001e80000100a00 */
[----:B0-----:R-:W2:Y:S04]  /*15740*/  LDL.LU.64 R10, [R1+0x478] ;  /* 0x00047800010a7983 */ /* 0x001ea80000300a00 */
[----:B------:R0:W-:Y:S04]  /*15750*/  STL.64 [R1+0x150], R12 ;  /* 0x0001500c01007387 */ /* 0x0001e80000100a00 */
[----:B0-----:R-:W5:Y:S04]  /*15760*/  LDL.LU.64 R12, [R1+0x480] ;  /* 0x00048000010c7983 */ /* 0x001f680000300a00 */
        /* <DEDUP_REMOVED lines=14> */
[----:B------:R-:W-:-:S04]  /*15850*/  IMAD.WIDE R6, R0, 0x2, R6 ;  /* 0x0000000200067825 */ /* 0x000fc800078e0206 */
[----:B--2---:R-:W-:-:S05]  /*15860*/  IMAD.WIDE R28, R0, 0x2, R28 ;  /* 0x00000002001c7825 */ /* 0x004fca00078e021c */
[----:B------:R3:W-:Y:S02]  /*15870*/  STL.64 [R1+0x118], R28 ;  /* 0x0001181c01007387 */ /* 0x0007e40000100a00 */
[----:B---3--:R-:W-:-:S04]  /*15880*/  IMAD.WIDE R28, R0, 0x2, R26 ;  /* 0x00000002001c7825 */ /* 0x008fc800078e021a */
[C---:B----4-:R-:W-:Y:S01]  /*15890*/  IMAD.WIDE R26, R0.reuse, 0x2, R24 ;  /* 0x00000002001a7825 */ /* 0x050fe200078e0218 */
[----:B------:R-:W-:Y:S03]  /*158a0*/  STL.64 [R1+0x110], R28 ;  /* 0x0001101c01007387 */ /* 0x000fe60000100a00 */
[C---:B------:R-:W-:Y:S01]  /*158b0*/  IMAD.WIDE R24, R0.reuse, 0x2, R22 ;  /* 0x0000000200187825 */ /* 0x040fe200078e0216 */
[----:B------:R-:W-:Y:S03]  /*158c0*/  STL.64 [R1+0x108], R26 ;  /* 0x0001081a01007387 */ /* 0x000fe60000100a00 */
[C---:B------:R-:W-:Y:S01]  /*158d0*/  IMAD.WIDE R22, R0.reuse, 0x2, R20 ;  /* 0x0000000200167825 */ /* 0x040fe200078e0214 */
[----:B------:R-:W-:Y:S03]  /*158e0*/  STL.64 [R1+0x100], R24 ;  /* 0x0001001801007387 */ /* 0x000fe60000100a00 */
[C---:B------:R-:W-:Y:S01]  /*158f0*/  IMAD.WIDE R20, R0.reuse, 0x2, R18 ;  /* 0x0000000200147825 */ /* 0x040fe200078e0212 */
[----:B------:R0:W-:Y:S03]  /*15900*/  STL.64 [R1+0xf8], R22 ;  /* 0x0000f81601007387 */ /* 0x0001e60000100a00 */
[C---:B------:R-:W-:Y:S01]  /*15910*/  IMAD.WIDE R18, R0.reuse, 0x2, R16 ;  /* 0x0000000200127825 */ /* 0x040fe200078e0210 */
[----:B------:R-:W-:Y:S03]  /*15920*/  STL.64 [R1+0xf0], R20 ;  /* 0x0000f01401007387 */ /* 0x000fe60000100a00 */
[----:B------:R-:W-:-:S04]  /*15930*/  IMAD.WIDE R16, R0, 0x2, R14 ;  /* 0x0000000200107825 */ /* 0x000fc800078e020e */
[C---:B------:R-:W-:Y:S01]  /*15940*/  IMAD.WIDE R14, R0.reuse, 0x2, R8 ;  /* 0x00000002000e7825 */ /* 0x040fe200078e0208 */
[----:B0-----:R-:W2:Y:S03]  /*15950*/  LDL.LU.64 R22, [R1+0x488] ;  /* 0x0004880001167983 */ /* 0x001ea60000300a00 */
[C---:B------:R-:W-:Y:S01]  /*15960*/  IMAD.WIDE R8, R0.reuse, 0x2, R2 ;  /* 0x0000000200087825 */ /* 0x040fe200078e0202 */
[----:B------:R-:W-:Y:S04]  /*15970*/  STL.64 [R1+0xe8], R18 ;  /* 0x0000e81201007387 */ /* 0x000fe80000100a00 */
[----:B------:R-:W-:Y:S04]  /*15980*/  STL.64 [R1+0xe0], R16 ;  /* 0x0000e01001007387 */ /* 0x000fe80000100a00 */
[----:B------:R-:W-:Y:S04]  /*15990*/  STL.64 [R1+0xd8], R14 ;  /* 0x0000d80e01007387 */ /* 0x000fe80000100a00 */
[----:B------:R-:W3:Y:S04]  /*159a0*/  LDL.LU.64 R2, [R1+0x490] ;  /* 0x0004900001027983 */ /* 0x000ee80000300a00 */
[----:B------:R0:W-:Y:S04]  /*159b0*/  STL.64 [R1+0xd0], R6 ;  /* 0x0000d00601007387 */ /* 0x0001e80000100a00 */
[----:B------:R-:W-:Y:S01]  /*159c0*/  STL.64 [R1+0xc8], R8 ;  /* 0x0000c80801007387 */ /* 0x000fe20000100a00 */
[----:B0-----:R-:W-:-:S03]  /*159d0*/  IMAD.WIDE R6, R0, 0x2, R4 ;  /* 0x0000000200067825 */ /* 0x001fc600078e0204 */
[----:B------:R-:W4:Y:S04]  /*159e0*/  LDL.LU.64 R4, [R1+0x4a0] ;  /* 0x0004a00001047983 */ /* 0x000f280000300a00 */
[----:B----4-:R0:W-:Y:S04]  /*159f0*/  STL.64 [R1+0x6f8], R4 ;  /* 0x0006f80401007387 */ /* 0x0101e80000100a00 */
[----:B------:R1:W-:Y:S04]  /*15a00*/  STL.64 [R1+0xc0], R6 ;  /* 0x0000c00601007387 */ /* 0x0003e80000100a00 */
[----:B0-----:R-:W4:Y:S04]  /*15a10*/  LDL.LU.64 R4, [R1+0x498] ;  /* 0x0004980001047983 */ /* 0x001f280000300a00 */
[----:B-1----:R-:W2:Y:S04]  /*15a20*/  LDL.LU.64 R6, [R1+0x4b0] ;  /* 0x0004b00001067983 */ /* 0x002ea80000300a00 */
[----:B--2---:R0:W-:Y:S04]  /*15a30*/  STL.64 [R1+0x6f0], R6 ;  /* 0x0006f00601007387 */ /* 0x0041e80000100a00 */
[----:B0-----:R-:W2:Y:S04]  /*15a40*/  LDL.LU.64 R6, [R1+0x4a8] ;  /* 0x0004a80001067983 */ /* 0x001ea80000300a00 */
[----:B------:R-:W2:Y:S01]  /*15a50*/  LDL.LU.64 R8, [R1+0x4c0] ;  /* 0x0004c00001087983 */ /* 0x000ea20000300a00 */
[----:B------:R-:W-:-:S04]  /*15a60*/  IMAD.WIDE R14, R0, 0x2, R10 ;  /* 0x00000002000e7825 */ /* 0x000fc800078e020a */
[C---:B-----5:R-:W-:Y:S01]  /*15a70*/  IMAD.WIDE R16, R0.reuse, 0x2, R12 ;  /* 0x0000000200107825 */ /* 0x060fe200078e020c */
[----:B--2---:R0:W-:Y:S04]  /*15a80*/  STL.64 [R1+0x6e8], R8 ;  /* 0x0006e80801007387 */ /* 0x0041e80000100a00 */
[----:B0-----:R-:W2:Y:S04]  /*15a90*/  LDL.LU.64 R8, [R1+0x4b8] ;  /* 0x0004b80001087983 */ /* 0x001ea80000300a00 */
[----:B------:R-:W5:Y:S04]  /*15aa0*/  LDL.LU.64 R10, [R1+0x4c8] ;  /* 0x0004c800010a7983 */ /* 0x000f680000300a00 */
[----:B------:R0:W-:Y:S04]  /*15ab0*/  STL.64 [R1+0xb8], R14 ;  /* 0x0000b80e01007387 */ /* 0x0001e80000100a00 */
[----:B------:R-:W2:Y:S04]  /*15ac0*/  LDL.LU.64 R12, [R1+0x4d0] ;  /* 0x0004d000010c7983 */ /* 0x000ea80000300a00 */
[----:B0-----:R-:W2:Y:S04]  /*15ad0*/  LDL.LU.64 R14, [R1+0x4d8] ;  /* 0x0004d800010e7983 */ /* 0x001ea80000300a00 */
[----:B------:R0:W-:Y:S04]  /*15ae0*/  STL.64 [R1+0xb0], R16 ;  /* 0x0000b01001007387 */ /* 0x0001e80000100a00 */
[----:B0-----:R-:W2:Y:S04]  /*15af0*/  LDL.LU.64 R16, [R1+0x4f0] ;  /* 0x0004f00001107983 */ /* 0x001ea80000300a00 */
[----:B--2---:R0:W-:Y:S04]  /*15b00*/  STL.64 [R1+0x6d8], R16 ;  /* 0x0006d81001007387 */ /* 0x0041e80000100a00 */
[----:B0-----:R-:W2:Y:S04]  /*15b10*/  LDL.LU.64 R16, [R1+0x4e8] ;  /* 0x0004e80001107983 */ /* 0x001ea80000300a00 */
[----:B--2---:R0:W-:Y:S04]  /*15b20*/  STL.64 [R1+0x6e0], R16 ;  /* 0x0006e01001007387 */ /* 0x0041e80000100a00 */
[----:B0-----:R-:W2:Y:S04]  /*15b30*/  LDL.LU.64 R16, [R1+0x4e0] ;  /* 0x0004e00001107983 */ /* 0x001ea80000300a00 */
[----:B------:R-:W2:Y:S04]  /*15b40*/  LDL.LU.64 R18, [R1+0x4f8] ;  /* 0x0004f80001127983 */ /* 0x000ea80000300a00 */
[----:B------:R-:W2:Y:S04]  /*15b50*/  LDL.LU.64 R20, [R1+0x510] ;  /* 0x0005100001147983 */ /* 0x000ea80000300a00 */
        /* <DEDUP_REMOVED lines=9> */
[----:B------:R0:W-:Y:S04]  /*15bf0*/  STL.64 [R1+0xa8], R22 ;  /* 0x0000a81601007387 */ /* 0x0001e80000100a00 */
[----:B0-----:R-:W2:Y:S04]  /*15c00*/  LDL.LU.64 R22, [R1+0x528] ;  /* 0x0005280001167983 */ /* 0x001ea80000300a00 */
[----:B------:R-:W2:Y:S04]  /*15c10*/  LDL.LU.64 R24, [R1+0x530] ;  /* 0x0005300001187983 */ /* 0x000ea80000300a00 */
[----:B------:R0:W-:Y:S04]  /*15c20*/  STL.64 [R1+0xa0], R2 ;  /* 0x0000a00201007387 */ /* 0x0001e80000100a00 */
[----:B0-----:R-:W2:Y:S04]  /*15c30*/  LDL.LU.64 R2, [R1+0x538] ;  /* 0x0005380001027983 */ /* 0x001ea80000300a00 */
[----:B------:R0:W-:Y:S04]  /*15c40*/  STL.64 [R1+0x98], R4 ;  /* 0x0000980401007387 */ /* 0x0001e80000100a00 */
[----:B0-----:R-:W2:Y:S01]  /*15c50*/  LDL.LU.64 R4, [R1+0x6f8] ;  /* 0x0006f80001047983 */ /* 0x001ea20000300a00 */
[----:B------:R-:W-:-:S04]  /*15c60*/  IMAD.WIDE R6, R0, 0x2, R6 ;  /* 0x0000000200067825 */ /* 0x000fc800078e0206 */
[----:B--2---:R-:W-:-:S05]  /*15c70*/  IMAD.WIDE R4, R0, 0x2, R4 ;  /* 0x0000000200047825 */ /* 0x004fca00078e0204 */
        /* <DEDUP_REMOVED lines=10> */
[----:B-----5:R-:W-:-:S04]  /*15d20*/  IMAD.WIDE R10, R0, 0x2, R10 ;  /* 0x00000002000a7825 */ /* 0x020fc800078e020a */
[----:B------:R-:W-:-:S04]  /*15d30*/  IMAD.WIDE R12, R0, 0x2, R12 ;  /* 0x00000002000c7825 */ /* 0x000fc800078e020c */
[----:B------:R-:W-:-:S04]  /*15d40*/  IMAD.WIDE R14, R0, 0x2, R14 ;  /* 0x00000002000e7825 */ /* 0x000fc800078e020e */
[----:B------:R-:W-:-:S04]  /*15d50*/  IMAD.WIDE R16, R0, 0x2, R16 ;  /* 0x0000000200107825 */ /* 0x000fc800078e0210 */
[----:B--2---:R-:W-:-:S05]  /*15d60*/  IMAD.WIDE R8, R0, 0x2, R8 ;  /* 0x0000000200087825 */ /* 0x004fca00078e0208 */
[----:B------:R0:W-:Y:S04]  /*15d70*/  STL.64 [R1+0x70], R8 ;  /* 0x0000700801007387 */ /* 0x0001e80000100a00 */
[----:B0-----:R-:W2:Y:S04]  /*15d80*/  LDL.LU.64 R8, [R1+0x550] ;  /* 0x0005500001087983 */ /* 0x001ea80000300a00 */
[----:B------:R0:W-:Y:S04]  /*15d90*/  STL.64 [R1+0x68], R10 ;  /* 0x0000680a01007387 */ /* 0x0001e80000100a00 */
[----:B0-----:R-:W5:Y:S04]  /*15da0*/  LDL.LU.64 R10, [R1+0x558] ;  /* 0x00055800010a7983 */ /* 0x001f680000300a00 */
        /* <DEDUP_REMOVED lines=8> */
[----:B0-----:R-:W2:Y:S01]  /*15e30*/  LDL.LU.64 R16, [R1+0x6d8] ;  /* 0x0006d80001107983 */ /* 0x001ea20000300a00 */
[----:B------:R-:W-:-:S04]  /*15e40*/  IMAD.WIDE R18, R0, 0x2, R18 ;  /* 0x0000000200127825 */ /* 0x000fc800078e0212 */
[----:B------:R-:W-:-:S04]  /*15e50*/  IMAD.WIDE R20, R0, 0x2, R20 ;  /* 0x0000000200147825 */ /* 0x000fc800078e0214 */
[----:B--2---:R-:W-:-:S05]  /*15e60*/  IMAD.WIDE R16, R0, 0x2, R16 ;  /* 0x0000000200107825 */ /* 0x004fca00078e0210 */
        /* <DEDUP_REMOVED lines=9> */
[----:B---3--:R-:W-:-:S04]  /*15f00*/  IMAD.WIDE R28, R0, 0x2, R28 ;  /* 0x00000002001c7825 */ /* 0x008fc800078e021c */
[----:B----4-:R-:W-:-:S04]  /*15f10*/  IMAD.WIDE R26, R0, 0x2, R26 ;  /* 0x00000002001a7825 */ /* 0x010fc800078e021a */
[----:B------:R-:W-:-:S04]  /*15f20*/  IMAD.WIDE R2, R0, 0x2, R2 ;  /* 0x0000000200027825 */ /* 0x000fc800078e0202 */
[----:B--2---:R-:W-:-:S05]  /*15f30*/  IMAD.WIDE R20, R0, 0x2, R20 ;  /* 0x0000000200147825 */ /* 0x004fca00078e0214 */
[----:B------:R0:W-:Y:S04]  /*15f40*/  STL.64 [R1+0x20], R20 ;  /* 0x0000201401007387 */ /* 0x0001e80000100a00 */
[----:B0-----:R-:W2:Y:S04]  /*15f50*/  LDL.LU.64 R20, [R1+0x590] ;  /* 0x0005900001147983 */ /* 0x001ea80000300a00 */
[----:B------:R0:W-:Y:S02]  /*15f60*/  STL.64 [R1+0x18], R28 ;  /* 0x0000181c01007387 */ /* 0x0001e40000100a00 */
[----:B0-----:R-:W-:-:S02]  /*15f70*/  IMAD.WIDE R28, R0, 0x2, R22 ;  /* 0x00000002001c7825 */ /* 0x001fc400078e0216 */
[----:B------:R-:W3:Y:S04]  /*15f80*/  LDL.LU.64 R22, [R1+0x598] ;  /* 0x0005980001167983 */ /* 0x000ee80000300a00 */
[----:B------:R0:W-:Y:S01]  /*15f90*/  STL.64 [R1+0x10], R26 ;  /* 0x0000101a01007387 */ /* 0x0001e20000100a00 */
[----:B------:R-:W-:-:S03]  /*15fa0*/  IMAD.WIDE R4, R0, 0x2, R4 ;  /* 0x0000000200047825 */ /* 0x000fc600078e0204 */
[----:B------:R-:W-:Y:S01]  /*15fb0*/  STL.64 [R1+0x8], R28 ;  /* 0x0000081c01007387 */ /* 0x000fe20000100a00 */
[----:B------:R-:W-:-:S04]  /*15fc0*/  IMAD.WIDE R6, R0, 0x2, R6 ;  /* 0x0000000200067825 */ /* 0x000fc800078e0206 */
[C---:B0-----:R-:W-:Y:S02]  /*15fd0*/  IMAD.WIDE R26, R0.reuse, 0x2, R24 ;  /* 0x00000002001a7825 */ /* 0x041fe400078e0218 */
[----:B------:R-:W4:Y:S02]  /*15fe0*/  LDL.LU.64 R24, [R1+0x5b0] ;  /* 0x0005b00001187983 */ /* 0x000f240000300a00 */
[C---:B------:R-:W-:Y:S02]  /*15ff0*/  IMAD.WIDE R8, R0.reuse, 0x2, R8 ;  /* 0x0000000200087825 */ /* 0x040fe400078e0208 */
[----:B------:R0:W-:Y:S02]  /*16000*/  STL.64 [R1], R26 ;  /* 0x0000001a01007387 */ /* 0x0001e40000100a00 */
[C---:B-----5:R-:W-:Y:S02]  /*16010*/  IMAD.WIDE R10, R0.reuse, 0x2, R10 ;  /* 0x00000002000a7825 */ /* 0x060fe400078e020a */
[----:B------:R-:W-:Y:S02]  /*16020*/  STL.64 [R1+0x648], R2 ;  /* 0x0006480201007387 */ /* 0x000fe40000100a00 */
[----:B------:R-:W-:-:S02]  /*16030*/  IMAD.WIDE R12, R0, 0x2, R12 ;  /* 0x00000002000c7825 */ /* 0x000fc400078e020c */
[----:B0-----:R-:W5:Y:S02]  /*16040*/  LDL.LU.64 R26, [R1+0x5b8] ;  /* 0x0005b800011a7983 */ /* 0x001f640000300a00 */
[C---:B------:R-:W-:Y:S02]  /*16050*/  IMAD.WIDE R14, R0.reuse, 0x2, R14 ;  /* 0x00000002000e7825 */ /* 0x040fe400078e020e */
[----:B------:R-:W-:Y:S02]  /*16060*/  STL.64 [R1+0x650], R4 ;  /* 0x0006500401007387 */ /* 0x000fe40000100a00 */
[C---:B------:R-:W-:Y:S02]  /*16070*/  IMAD.WIDE R16, R0.reuse, 0x2, R16 ;  /* 0x0000000200107825 */ /* 0x040fe400078e0210 */
[----:B------:R-:W5:Y:S04]  /*16080*/  LDL.LU.64 R28, [R1+0x610] ;  /* 0x00061000011c7983 */ /* 0x000f680000300a00 */
[----:B------:R-:W-:Y:S01]  /*16090*/  STL.64 [R1+0x658], R6 ;  /* 0x0006580601007387 */ /* 0x000fe20000100a00 */
[----:B------:R-:W-:-:S03]  /*160a0*/  IMAD.WIDE R18, R0, 0x2, R18 ;  /* 0x0000000200127825 */ /* 0x000fc600078e0212 */
[----:B------:R-:W-:Y:S04]  /*160b0*/  STL.64 [R1+0x660], R8 ;  /* 0x0006600801007387 */ /* 0x000fe80000100a00 */
[----:B------:R-:W-:Y:S04]  /*160c0*/  STL.64 [R1+0x668], R10 ;  /* 0x0006680a01007387 */ /* 0x000fe80000100a00 */
[----:B------:R0:W-:Y:S04]  /*160d0*/  STL.64 [R1+0x670], R12 ;  /* 0x0006700c01007387 */ /* 0x0001e80000100a00 */
[----:B0-----:R-:W5:Y:S04]  /*160e0*/  LDL.LU.64 R12, [R1+0x388] ;  /* 0x00038800010c7983 */ /* 0x001f680000300a00 */
[----:B------:R0:W-:Y:S04]  /*160f0*/  STL.64 [R1+0x678], R14 ;  /* 0x0006780e01007387 */ /* 0x0001e80000100a00 */
[----:B0-----:R-:W5:Y:S04]  /*16100*/  LDL.LU.64 R14, [R1+0x3a0] ;  /* 0x0003a000010e7983 */ /* 0x001f680000300a00 */
[----:B------:R-:W-:Y:S04]  /*16110*/  STL.64 [R1+0x680], R16 ;  /* 0x0006801001007387 */ /* 0x000fe80000100a00 */
[----:B------:R-:W5:Y:S04]  /*16120*/  LDL.LU.64 R10, [R1+0x378] ;  /* 0x00037800010a7983 */ /* 0x000f680000300a00 */
[----:B------:R0:W-:Y:S04]  /*16130*/  STL.64 [R1+0x688], R18 ;  /* 0x0006881201007387 */ /* 0x0001e80000100a00 */
[----:B0-----:R-:W5:Y:S04]  /*16140*/  LDL.LU.64 R18, [R1+0x380] ;  /* 0x0003800001127983 */ /* 0x001f680000300a00 */
[----:B------:R-:W5:Y:S01]  /*16150*/  LDL.LU.64 R8, [R1+0x370] ;  /* 0x0003700001087983 */ /* 0x000f620000300a00 */
[----:B--2---:R-:W-:-:S05]  /*16160*/  IMAD.WIDE R20, R0, 0x2, R20 ;  /* 0x0000000200147825 */ /* 0x004fca00078e0214 */
[----:B------:R0:W-:Y:S04]  /*16170*/  STL.64 [R1+0x690], R20 ;  /* 0x0006901401007387 */ /* 0x0001e80000100a00 */
[----:B0-----:R-:W2:Y:S01]  /*16180*/  LDL.LU.64 R20, [R1+0x390] ;  /* 0x0003900001147983 */ /* 0x001ea20000300a00 */
[----:B---3--:R-:W-:-:S03]  /*16190*/  IMAD.WIDE R22, R0, 0x2, R22 ;  /* 0x0000000200167825 */ /* 0x008fc600078e0216 */
[----:B------:R-:W3:Y:S04]  /*161a0*/  LDL.LU.64 R6, [R1+0x368] ;  /* 0x0003680001067983 */ /* 0x000ee80000300a00 */
[----:B------:R0:W-:Y:S04]  /*161b0*/  STL.64 [R1+0x698], R22 ;  /* 0x0006981601007387 */ /* 0x0001e80000100a00 */
[----:B0-----:R-:W2:Y:S01]  /*161c0*/  LDL.LU.64 R22, [R1+0x398] ;  /* 0x0003980001167983 */ /* 0x001ea20000300a00 */
[----:B----4-:R-:W-:-:S03]  /*161d0*/  IMAD.WIDE R24, R0, 0x2, R24 ;  /* 0x0000000200187825 */ /* 0x010fc600078e0218 */
[----:B------:R-:W4:Y:S04]  /*161e0*/  LDL.LU.64 R4, [R1+0x360] ;  /* 0x0003600001047983 */ /* 0x000f280000300a00 */
[----:B------:R-:W-:Y:S04]  /*161f0*/  STL.64 [R1+0x6a0], R24 ;  /* 0x0006a01801007387 */ /* 0x000fe80000100a00 */
[----:B------:R-:W3:Y:S01]  /*16200*/  LDL.LU.64 R2, [R1+0x358] ;  /* 0x0003580001027983 */ /* 0x000ee20000300a00 */
[----:B-----5:R-:W-:-:S05]  /*16210*/  IMAD.WIDE R26, R0, 0x2, R26 ;  /* 0x00000002001a7825 */ /* 0x020fca00078e021a */
[----:B------:R-:W-:Y:S01]  /*16220*/  STL.64 [R1+0x6a8], R26 ;  /* 0x0006a81a01007387 */ /* 0x000fe20000100a00 */
[----:B------:R-:W-:-:S03]  /*16230*/  IMAD.WIDE R28, R0, 0x2, R28 ;  /* 0x00000002001c7825 */ /* 0x000fc600078e021c */
[----:B------:R-:W5:Y:S04]  /*16240*/  LDL.LU.64 R16, [R1+0x350] ;  /* 0x0003500001107983 */ /* 0x000f680000300a00 */
[----:B------:R-:W-:Y:S04]  /*16250*/  STL.64 [R1+0x6b0], R28 ;  /* 0x0006b01c01007387 */ /* 0x000fe80000100a00 */
[----:B------:R0:W-:Y:S01]  /*16260*/  STL [R1+0x3a8], R14 ;  /* 0x0003a80e01007387 */ /* 0x0001e20000100800 */
[----:B------:R-:W-:-:S03]  /*16270*/  IMAD.MOV.U32 R0, RZ, RZ, R15 ;  /* 0x000000ffff007224 */ /* 0x000fc600078e000f */
[----:B0-----:R-:W3:Y:S04]  /*16280*/  LDL.LU.64 R14, [R1+0x348] ;  /* 0x00034800010e7983 */ /* 0x001ee80000300a00 */
[----:B------:R0:W-:Y:S04]  /*16290*/  STL [R1+0x3a0], R0 ;  /* 0x0003a00001007387 */ /* 0x0001e80000100800 */
[----:B--2---:R1:W-:Y:S01]  /*162a0*/  STL [R1+0x59c], R22 ;  /* 0x00059c1601007387 */ /* 0x0043e20000100800 */
[----:B0-----:R-:W-:-:S03]  /*162b0*/  IMAD.MOV.U32 R0, RZ, RZ, R23 ;  /* 0x000000ffff007224 */ /* 0x001fc600078e0017 */
[----:B-1----:R-:W2:Y:S04]  /*162c0*/  LDL.LU.64 R22, [R1+0x340] ;  /* 0x0003400001167983 */ /* 0x002ea80000300a00 */
[----:B------:R0:W-:Y:S04]  /*162d0*/  STL [R1+0x398], R0 ;  /* 0x0003980001007387 */ /* 0x0001e80000100800 */
[----:B------:R1:W-:Y:S01]  /*162e0*/  STL [R1+0x5b4], R20 ;  /* 0x0005b41401007387 */ /* 0x0003e20000100800 */
        /* <DEDUP_REMOVED lines=19> */
[----:B---3--:R1:W-:Y:S01]  /*16420*/  STL [R1+0x3b4], R6 ;  /* 0x0003b40601007387 */ /* 0x0083e20000100800 */
[----:B0-----:R-:W-:-:S03]  /*16430*/  IMAD.MOV.U32 R0, RZ, RZ, R7 ;  /* 0x000000ffff007224 */ /* 0x001fc600078e0007 */
[----:B-1----:R-:W3:Y:S04]  /*16440*/  LDL.LU.64 R6, [R1+0x310] ;  /* 0x0003100001067983 */ /* 0x002ee80000300a00 */
[----:B------:R0:W-:Y:S04]  /*16450*/  STL [R1+0x368], R0 ;  /* 0x0003680001007387 */ /* 0x0001e80000100800 */
[----:B----4-:R1:W-:Y:S01]  /*16460*/  STL [R1+0x3b8], R4 ;  /* 0x0003b80401007387 */ /* 0x0103e20000100800 */
[----:B0-----:R-:W-:-:S03]  /*16470*/  IMAD.MOV.U32 R0, RZ, RZ, R5 ;  /* 0x000000ffff007224 */ /* 0x001fc600078e0005 */
[----:B-1----:R-:W4:Y:S04]  /*16480*/  LDL.LU.64 R4, [R1+0x308] ;  /* 0x0003080001047983 */ /* 0x002f280000300a00 */
[----:B------:R0:W-:Y:S04]  /*16490*/  STL [R1+0x360], R0 ;  /* 0x0003600001007387 */ /* 0x0001e80000100800 */
[----:B------:R1:W-:Y:S01]  /*164a0*/  STL [R1+0x3bc], R2 ;  /* 0x0003bc0201007387 */ /* 0x0003e20000100800 */
[----:B0-----:R-:W-:-:S03]  /*164b0*/  IMAD.MOV.U32 R0, RZ, RZ, R3 ;  /* 0x000000ffff007224 */ /* 0x001fc600078e0003 */
[----:B-1----:R-:W4:Y:S04]  /*164c0*/  LDL.LU.64 R2, [R1+0x300] ;  /* 0x0003000001027983 */ /* 0x002f280000300a00 */
[----:B------:R0:W-:Y:S04]  /*164d0*/  STL [R1+0x358], R0 ;  /* 0x0003580001007387 */ /* 0x0001e80000100800 */
[----:B-----5:R1:W-:Y:S01]  /*164e0*/  STL [R1+0x3c0], R16 ;  /* 0x0003c01001007387 */ /* 0x0203e20000100800 */
[----:B0-----:R-:W-:-:S03]  /*164f0*/  IMAD.MOV.U32 R0, RZ, RZ, R17 ;  /* 0x000000ffff007224 */ /* 0x001fc600078e0011 */
[----:B-1----:R-:W5:Y:S04]  /*16500*/  LDL.LU.64 R16, [R1+0x2f8] ;  /* 0x0002f80001107983 */ /* 0x002f680000300a00 */
[----:B------:R0:W-:Y:S04]  /*16510*/  STL [R1+0x350], R0 ;  /* 0x0003500001007387 */ /* 0x0001e80000100800 */
[----:B------:R1:W-:Y:S01]  /*16520*/  STL [R1+0x3c4], R14 ;  /* 0x0003c40e01007387 */ /* 0x0003e20000100800 */
[----:B0-----:R-:W-:-:S03]  /*16530*/  IMAD.MOV.U32 R0, RZ, RZ, R15 ;  /* 0x000000ffff007224 */ /* 0x001fc600078e000f */
[----:B-1----:R-:W5:Y:S04]  /*16540*/  LDL.LU.64 R14, [R1+0x2f0] ;  /* 0x0002f000010e7983 */ /* 0x002f680000300a00 */
        /* <DEDUP_REMOVED lines=145> */
[----:B------:R-:W-:Y:S04]  /*16e60*/  STL [R1+0x458], R18 ;  /* 0x0004581201007387 */ /* 0x000fe80000100800 */
[----:B------:R-:W2:Y:S01]  /*16e70*/  LDL.LU.64 R24, [R1+0x1b8] ;  /* 0x0001b80001187983 */ /* 0x000ea20000300a00 */
[----:B0-----:R-:W-:-:S05]  /*16e80*/  IMAD.MOV.U32 R0, RZ, RZ, R19 ;  /* 0x000000ffff007224 */ /* 0x001fca00078e0013 */
        /* <DEDUP_REMOVED lines=9> */
[----:B---3--:R-:W-:Y:S04]  /*16f20*/  STL [R1+0x464], R6 ;  /* 0x0004640601007387 */ /* 0x008fe80000100800 */
[----:B------:R-:W3:Y:S01]  /*16f30*/  LDL.LU.64 R18, [R1+0x1a0] ;  /* 0x0001a00001127983 */ /* 0x000ee20000300a00 */
[----:B0-----:R-:W-:-:S05]  /*16f40*/  IMAD.MOV.U32 R0, RZ, RZ, R7 ;  /* 0x000000ffff007224 */ /* 0x001fca00078e0007 */
[----:B------:R4:W-:Y:S02]  /*16f50*/  STL [R1+0x1f8], R0 ;  /* 0x0001f80001007387 */ /* 0x0009e40000100800 */
[----:B----4-:R-:W-:Y:S02]  /*16f60*/  IMAD.MOV.U32 R0, RZ, RZ, R5 ;  /* 0x000000ffff007224 */ /* 0x010fe400078e0005 */
[----:B------:R-:W-:Y:S04]  /*16f70*/  STL [R1+0x468], R4 ;  /* 0x0004680401007387 */ /* 0x000fe80000100800 */
[----:B------:R-:W4:Y:S04]  /*16f80*/  LDL.LU.64 R6, [R1+0x198] ;  /* 0x0001980001067983 */ /* 0x000f280000300a00 */
[----:B------:R0:W-:Y:S04]  /*16f90*/  STL [R1+0x1f0], R0 ;  /* 0x0001f00001007387 */ /* 0x0001e80000100800 */
[----:B------:R1:W-:Y:S01]  /*16fa0*/  STL [R1+0x46c], R2 ;  /* 0x00046c0201007387 */ /* 0x0003e20000100800 */
[----:B0-----:R-:W-:-:S03]  /*16fb0*/  IMAD.MOV.U32 R0, RZ, RZ, R3 ;  /* 0x000000ffff007224 */ /* 0x001fc600078e0003 */
[----:B------:R-:W4:Y:S04]  /*16fc0*/  LDL.LU.64 R4, [R1+0x190] ;  /* 0x0001900001047983 */ /* 0x000f280000300a00 */
[----:B-----5:R-:W-:Y:S04]  /*16fd0*/  STL [R1+0x470], R16 ;  /* 0x0004701001007387 */ /* 0x020fe80000100800 */
[----:B------:R0:W-:Y:S04]  /*16fe0*/  STL [R1+0x1e8], R0 ;  /* 0x0001e80001007387 */ /* 0x0001e80000100800 */
[----:B-1----:R-:W5:Y:S01]  /*16ff0*/  LDL.LU.64 R2, [R1+0x188] ;  /* 0x0001880001027983 */ /* 0x002f620000300a00 */
[----:B0-----:R-:W-:-:S03]  /*17000*/  IMAD.MOV.U32 R0, RZ, RZ, R17 ;  /* 0x000000ffff007224 */ /* 0x001fc600078e0011 */
[----:B------:R-:W-:Y:S04]  /*17010*/  STL [R1+0x474], R14 ;  /* 0x0004740e01007387 */ /* 0x000fe80000100800 */
[----:B------:R0:W-:Y:S04]  /*17020*/  STL [R1+0x1e0], R0 ;  /* 0x0001e00001007387 */ /* 0x0001e80000100800 */
[----:B------:R-:W5:Y:S01]  /*17030*/  LDL.LU.64 R16, [R1+0x180] ;  /* 0x0001800001107983 */ /* 0x000f620000300a00 */
[----:B0-----:R-:W-:-:S03]  /*17040*/  IMAD.MOV.U32 R0, RZ, RZ, R15 ;  /* 0x000000ffff007224 */ /* 0x001fc600078e000f */
[----:B--2---:R-:W-:Y:S04]  /*17050*/  STL [R1+0x478], R22 ;  /* 0x0004781601007387 */ /* 0x004fe80000100800 */
[----:B------:R0:W-:Y:S04]  /*17060*/  STL [R1+0x1d8], R0 ;  /* 0x0001d80001007387 */ /* 0x0001e80000100800 */
[----:B------:R-:W2:Y:S01]  /*17070*/  LDL.LU.64 R14, [R1+0x178] ;  /* 0x00017800010e7983 */ /* 0x000ea20000300a00 */
[----:B0-----:R-:W-:-:S03]  /*17080*/  IMAD.MOV.U32 R0, RZ, RZ, R23 ;  /* 0x000000ffff007224 */ /* 0x001fc600078e0017 */
[----:B------:R-:W-:Y:S04]  /*17090*/  STL [R1+0x47c], R20 ;  /* 0x00047c1401007387 */ /* 0x000fe80000100800 */
        /* <DEDUP_REMOVED lines=12> */
[----:B------:R0:W-:Y:S02]  /*17160*/  STL [R1+0x1b8], R0 ;  /* 0x0001b80001007387 */ /* 0x0001e40000100800 */
[----:B0-----:R-:W-:Y:S02]  /*17170*/  IMAD.MOV.U32 R0, RZ, RZ, R11 ;  /* 0x000000ffff007224 */ /* 0x001fe400078e000b */
[----:B------:R-:W2:Y:S04]  /*17180*/  LDL.LU.64 R10, [R1+0x158] ;  /* 0x00015800010a7983 */ /* 0x000ea80000300a00 */
        /* <DEDUP_REMOVED lines=11> */
[----:B------:R-:W-:Y:S04]  /*17240*/  STL [R1+0x498], R4 ;  /* 0x0004980401007387 */ /* 0x000fe80000100800 */
[----:B------:R0:W-:Y:S04]  /*17250*/  STL [R1+0x198], R0 ;  /* 0x0001980001007387 */ /* 0x0001e80000100800 */
[----:B-1----:R-:W4:Y:S01]  /*17260*/  LDL.LU.64 R6, [R1+0x140] ;  /* 0x0001400001067983 */ /* 0x002f220000300a00 */
[----:B0-----:R-:W-:-:S03]  /*17270*/  IMAD.MOV.U32 R0, RZ, RZ, R5 ;  /* 0x000000ffff007224 */ /* 0x001fc600078e0005 */
[----:B-----5:R-:W-:Y:S04]  /*17280*/  STL [R1+0x49c], R2 ;  /* 0x00049c0201007387 */ /* 0x020fe80000100800 */
[----:B------:R0:W-:Y:S04]  /*17290*/  STL [R1+0x19c], R0 ;  /* 0x00019c0001007387 */ /* 0x0001e80000100800 */
[----:B------:R-:W5:Y:S01]  /*172a0*/  LDL.LU.64 R4, [R1+0x138] ;  /* 0x0001380001047983 */ /* 0x000f620000300a00 */
        /* <DEDUP_REMOVED lines=16> */
[----:B0-----:R-:W-:-:S05]  /*173b0*/  IMAD.MOV.U32 R0, RZ, RZ, R21 ;  /* 0x000000ffff007224 */ /* 0x001fca00078e0015 */
[----:B------:R0:W-:Y:S04]  /*173c0*/  STL [R1+0x1c4], R0 ;  /* 0x0001c40001007387 */ /* 0x0001e80000100800 */
[----:B------:R1:W-:Y:S04]  /*173d0*/  STL [R1+0x4b0], R12 ;  /* 0x0004b00c01007387 */ /* 0x0003e80000100800 */
[----:B------:R-:W2:Y:S01]  /*173e0*/  LDL.LU.64 R24, [R1+0x108] ;  /* 0x0001080001187983 */ /* 0x000ea20000300a00 */
[----:B0-----:R-:W-:-:S03]  /*173f0*/  IMAD.MOV.U32 R0, RZ, RZ, R13 ;  /* 0x000000ffff007224 */ /* 0x001fc600078e000d */
[----:B-1----:R-:W2:Y:S04]  /*17400*/  LDL.LU.64 R12, [R1+0x100] ;  /* 0x00010000010c7983 */ /* 0x002ea80000300a00 */
[----:B------:R0:W-:Y:S04]  /*17410*/  STL [R1+0x1cc], R0 ;  /* 0x0001cc0001007387 */ /* 0x0001e80000100800 */
[----:B------:R1:W-:Y:S01]  /*17420*/  STL [R1+0x4b4], R10 ;  /* 0x0004b40a01007387 */ /* 0x0003e20000100800 */
[----:B0-----:R-:W-:-:S03]  /*17430*/  IMAD.MOV.U32 R0, RZ, RZ, R11 ;  /* 0x000000ffff007224 */ /* 0x001fc600078e000b */
[----:B------:R-:W2:Y:S04]  /*17440*/  LDL.LU.64 R22, [R1+0xf8] ;  /* 0x0000f80001167983 */ /* 0x000ea80000300a00 */
[----:B------:R-:W-:Y:S04]  /*17450*/  STL [R1+0x4b8], R8 ;  /* 0x0004b80801007387 */ /* 0x000fe80000100800 */
[----:B------:R0:W-:Y:S04]  /*17460*/  STL [R1+0x1d4], R0 ;  /* 0x0001d40001007387 */ /* 0x0001e80000100800 */
[----:B-1----:R-:W2:Y:S01]  /*17470*/  LDL.LU.64 R10, [R1+0xf0] ;  /* 0x0000f000010a7983 */ /* 0x002ea20000300a00 */
[----:B0-----:R-:W-:-:S03]  /*17480*/  IMAD.MOV.U32 R0, RZ, RZ, R9 ;  /* 0x000000ffff007224 */ /* 0x001fc600078e0009 */
[----:B---3--:R-:W-:Y:S04]  /*17490*/  STL [R1+0x4bc], R18 ;  /* 0x0004bc1201007387 */ /* 0x008fe80000100800 */
[----:B------:R0:W-:Y:S04]  /*174a0*/  STL [R1+0x1dc], R0 ;  /* 0x0001dc0001007387 */ /* 0x0001e80000100800 */
[----:B------:R-:W3:Y:S04]  /*174b0*/  LDL.LU.64 R8, [R1+0xe8] ;  /* 0x0000e80001087983 */ /* 0x000ee80000300a00 */
[----:B------:R-:W3:Y:S01]  /*174c0*/  LDL.LU.64 R20, [R1+0xe0] ;  /* 0x0000e00001147983 */ /* 0x000ee20000300a00 */
[----:B0-----:R-:W-:-:S05]  /*174d0*/  IMAD.MOV.U32 R0, RZ, RZ, R19 ;  /* 0x000000ffff007224 */ /* 0x001fca00078e0013 */
[----:B------:R0:W-:Y:S04]  /*174e0*/  STL [R1+0x1e4], R0 ;  /* 0x0001e40001007387 */ /* 0x0001e80000100800 */
[----:B----4-:R1:W-:Y:S01]  /*174f0*/  STL [R1+0x4c0], R6 ;  /* 0x0004c00601007387 */ /* 0x0103e20000100800 */
[----:B0-----:R-:W-:-:S03]  /*17500*/  IMAD.MOV.U32 R0, RZ, RZ, R7 ;  /* 0x000000ffff007224 */ /* 0x001fc600078e0007 */
[----:B-1----:R-:W4:Y:S04]  /*17510*/  LDL.LU.64 R6, [R1+0xd8] ;  /* 0x0000d80001067983 */ /* 0x002f280000300a00 */
[----:B------:R0:W-:Y:S04]  /*17520*/  STL [R1+0x1ec], R0 ;  /* 0x0001ec0001007387 */ /* 0x0001e80000100800 */
[----:B-----5:R1:W-:Y:S01]  /*17530*/  STL [R1+0x4c4], R4 ;  /* 0x0004c40401007387 */ /* 0x0203e20000100800 */
[----:B0-----:R-:W-:-:S03]  /*17540*/  IMAD.MOV.U32 R0, RZ, RZ, R5 ;  /* 0x000000ffff007224 */ /* 0x001fc600078e0005 */
[----:B-1----:R-:W5:Y:S04]  /*17550*/  LDL.LU.64 R4, [R1+0xd0] ;  /* 0x0000d00001047983 */ /* 0x002f680000300a00 */
[----:B------:R0:W-:Y:S04]  /*17560*/  STL [R1+0x1f4], R0 ;  /* 0x0001f40001007387 */ /* 0x0001e80000100800 */
[----:B------:R1:W-:Y:S04]  /*17570*/  STL [R1+0x4c8], R2 ;  /* 0x0004c80201007387 */ /* 0x0003e80000100800 */
[----:B------:R-:W5:Y:S01]  /*17580*/  LDL.LU.64 R18, [R1+0xc8] ;  /* 0x0000c80001127983 */ /* 0x000f620000300a00 */
[----:B0-----:R-:W-:-:S03]  /*17590*/  IMAD.MOV.U32 R0, RZ, RZ, R3 ;  /* 0x000000ffff007224 */ /* 0x001fc600078e0003 */
[----:B--2---:R-:W-:Y:S04]  /*175a0*/  STL [R1+0x4cc], R16 ;  /* 0x0004cc1001007387 */ /* 0x004fe80000100800 */
[----:B------:R0:W-:Y:S04]  /*175b0*/  STL [R1+0x1fc], R0 ;  /* 0x0001fc0001007387 */ /* 0x0001e80000100800 */
[----:B-1----:R-:W2:Y:S01]  /*175c0*/  LDL.LU.64 R2, [R1+0xc0] ;  /* 0x0000c00001027983 */ /* 0x002ea20000300a00 */
[----:B0-----:R-:W-:-:S03]  /*175d0*/  IMAD.MOV.U32 R0, RZ, RZ, R17 ;  /* 0x000000ffff007224 */ /* 0x001fc600078e0011 */
[----:B------:R-:W-:Y:S04]  /*175e0*/  STL [R1+0x4d0], R14 ;  /* 0x0004d00e01007387 */ /* 0x000fe80000100800 */
[----:B------:R0:W-:Y:S04]  /*175f0*/  STL [R1+0x204], R0 ;  /* 0x0002040001007387 */ /* 0x0001e80000100800 */
[----:B------:R-:W2:Y:S01]  /*17600*/  LDL.LU.64 R16, [R1+0xb8] ;  /* 0x0000b80001107983 */ /* 0x000ea20000300a00 */
[----:B0-----:R-:W-:-:S03]  /*17610*/  IMAD.MOV.U32 R0, RZ, RZ, R15 ;  /* 0x000000ffff007224 */ /* 0x001fc600078e000f */
[----:B------:R-:W2:Y:S04]  /*17620*/  LDL.LU.64 R14, [R1+0xb0] ;  /* 0x0000b000010e7983 */ /* 0x000ea80000300a00 */
[----:B------:R0:W-:Y:S04]  /*17630*/  STL [R1+0x20c], R0 ;  /* 0x00020c0001007387 */ /* 0x0001e80000100800 */
[----:B------:R-:W-:Y:S01]  /*17640*/  STL [R1+0x4d4], R26 ;  /* 0x0004d41a01007387 */ /* 0x000fe20000100800 */
[----:B0-----:R-:W-:-:S03]  /*17650*/  IMAD.MOV.U32 R0, RZ, RZ, R27 ;  /* 0x000000ffff007224 */ /* 0x001fc600078e001b */
[----:B------:R-:W-:Y:S04]  /*17660*/  STL [R1+0x4d8], R24 ;  /* 0x0004d81801007387 */ /* 0x000fe80000100800 */
[----:B------:R0:W-:Y:S04]  /*17670*/  STL [R1+0x214], R0 ;  /* 0x0002140001007387 */ /* 0x0001e80000100800 */
[----:B------:R-:W-:Y:S01]  /*17680*/  STL [R1+0x4dc], R12 ;  /* 0x0004dc0c01007387 */ /* 0x000fe20000100800 */
[----:B0-----:R-:W-:-:S05]  /*17690*/  IMAD.MOV.U32 R0, RZ, RZ, R25 ;  /* 0x000000ffff007224 */ /* 0x001fca00078e0019 */
[----:B------:R0:W-:Y:S04]  /*176a0*/  STL [R1+0x21c], R0 ;  /* 0x00021c0001007387 */ /* 0x0001e80000100800 */
[----:B------:R-:W-:Y:S01]  /*176b0*/  STL [R1+0x4e0], R22 ;  /* 0x0004e01601007387 */ /* 0x000fe20000100800 */
[----:B0-----:R-:W-:-:S05]  /*176c0*/  IMAD.MOV.U32 R0, RZ, RZ, R13 ;  /* 0x000000ffff007224 */ /* 0x001fca00078e000d */
        /* <DEDUP_REMOVED lines=8> */
[----:B---3--:R1:W-:Y:S01]  /*17750*/  STL [R1+0x4e8], R8 ;  /* 0x0004e80801007387 */ /* 0x0083e20000100800 */
[----:B0-----:R-:W-:-:S03]  /*17760*/  IMAD.MOV.U32 R0, RZ, RZ, R9 ;  /* 0x000000ffff007224 */ /* 0x001fc600078e0009 */
[----:B------:R-:W-:Y:S04]  /*17770*/  STL [R1+0x4ec], R20 ;  /* 0x0004ec1401007387 */ /* 0x000fe80000100800 */
[----:B------:R0:W-:Y:S04]  /*17780*/  STL [R1+0x23c], R0 ;  /* 0x00023c0001007387 */ /* 0x0001e80000100800 */
[----:B-1----:R-:W3:Y:S01]  /*17790*/  LDL.LU.64 R8, [R1+0x98] ;  /* 0x0000980001087983 */ /* 0x002ee20000300a00 */
[----:B0-----:R-:W-:-:S03]  /*177a0*/  IMAD.MOV.U32 R0, RZ, RZ, R21 ;  /* 0x000000ffff007224 */ /* 0x001fc600078e0015 */
[----:B----4-:R-:W-:Y:S04]  /*177b0*/  STL [R1+0x4f0], R6 ;  /* 0x0004f00601007387 */ /* 0x010fe80000100800 */
[----:B------:R0:W-:Y:S02]  /*177c0*/  STL [R1+0x244], R0 ;  /* 0x0002440001007387 */ /* 0x0001e40000100800 */
[----:B0-----:R-:W-:Y:S02]  /*177d0*/  IMAD.MOV.U32 R0, RZ, RZ, R7 ;  /* 0x000000ffff007224 */ /* 0x001fe400078e0007 */
[----:B------:R-:W4:Y:S04]  /*177e0*/  LDL.LU.64 R6, [R1+0x90] ;  /* 0x0000900001067983 */ /* 0x000f280000300a00 */
[----:B------:R0:W-:Y:S04]  /*177f0*/  STL [R1+0x24c], R0 ;  /* 0x00024c0001007387 */ /* 0x0001e80000100800 */
[----:B-----5:R1:W-:Y:S01]  /*17800*/  STL [R1+0x4f4], R4 ;  /* 0x0004f40401007387 */ /* 0x0203e20000100800 */
[----:B0-----:R-:W-:-:S03]  /*17810*/  IMAD.MOV.U32 R0, RZ, RZ, R5 ;  /* 0x000000ffff007224 */ /* 0x001fc600078e0005 */
[----:B------:R-:W-:Y:S04]  /*17820*/  STL [R1+0x4f8], R18 ;  /* 0x0004f81201007387 */ /* 0x000fe80000100800 */
[----:B------:R0:W-:Y:S04]  /*17830*/  STL [R1+0x254], R0 ;  /* 0x0002540001007387 */ /* 0x0001e80000100800 */
[----:B-1----:R-:W5:Y:S01]  /*17840*/  LDL.LU.64 R4, [R1+0x88] ;  /* 0x0000880001047983 */ /* 0x002f620000300a00 */
[----:B0-----:R-:W-:-:S03]  /*17850*/  IMAD.MOV.U32 R0, RZ, RZ, R19 ;  /* 0x000000ffff007224 */ /* 0x001fc600078e0013 */
[----:B--2---:R-:W-:Y:S04]  /*17860*/  STL [R1+0x4fc], R2 ;  /* 0x0004fc0201007387 */ /* 0x004fe80000100800 */
[----:B------:R0:W-:Y:S02]  /*17870*/  STL [R1+0x25c], R0 ;  /* 0x00025c0001007387 */ /* 0x0001e40000100800 */
[----:B0-----:R-:W-:Y:S02]  /*17880*/  IMAD.MOV.U32 R0, RZ, RZ, R3 ;  /* 0x000000ffff007224 */ /* 0x001fe400078e0003 */
[----:B------:R-:W2:Y:S04]  /*17890*/  LDL.LU.64 R2, [R1+0x80] ;  /* 0x0000800001027983 */ /* 0x000ea80000300a00 */
[----:B------:R0:W-:Y:S04]  /*178a0*/  STL [R1+0x264], R0 ;  /* 0x0002640001007387 */ /* 0x0001e80000100800 */
[----:B------:R-:W-:Y:S01]  /*178b0*/  STL [R1+0x500], R16 ;  /* 0x0005001001007387 */ /* 0x000fe20000100800 */
[----:B0-----:R-:W-:-:S03]  /*178c0*/  IMAD.MOV.U32 R0, RZ, RZ, R17 ;  /* 0x000000ffff007224 */ /* 0x001fc600078e0011 */
[----:B------:R-:W-:Y:S04]  /*178d0*/  STL [R1+0x504], R14 ;  /* 0x0005040e01007387 */ /* 0x000fe80000100800 */
[----:B------:R-:W-:Y:S04]  /*178e0*/  STL [R1+0x26c], R0 ;  /* 0x00026c0001007387 */ /* 0x000fe80000100800 */
[----:B------:R-:W2:Y:S04]  /*178f0*/  LDL.LU.64 R28, [R1+0x68] ;  /* 0x00006800011c7983 */ /* 0x000ea80000300a00 */
[----:B--2---:R0:W-:Y:S04]  /*17900*/  STL.64 [R1+0x6b8], R28 ;  /* 0x0006b81c01007387 */ /* 0x0041e80000100a00 */
[----:B0-----:R-:W2:Y:S01]  /*17910*/  LDL.LU.64 R28, [R1+0x70] ;  /* 0x00007000011c7983 */ /* 0x001ea20000300a00 */
[----:B------:R-:W-:-:S03]  /*17920*/  IMAD.MOV.U32 R0, RZ, RZ, R15 ;  /* 0x000000ffff007224 */ /* 0x000fc600078e000f */
[----:B--2---:R0:W-:Y:S04]  /*17930*/  STL.64 [R1+0x6c0], R28 ;  /* 0x0006c01c01007387 */ /* 0x0041e80000100a00 */
[----:B0-----:R-:W2:Y:S04]  /*17940*/  LDL.LU.64 R28, [R1+0x78] ;  /* 0x00007800011c7983 */ /* 0x001ea80000300a00 */
[----:B------:R-:W2:Y:S04]  /*17950*/  LDL.LU.64 R26, [R1+0x60] ;  /* 0x00006000011a7983 */ /* 0x000ea80000300a00 */
[----:B------:R0:W-:Y:S04]  /*17960*/  STL [R1+0x274], R0 ;  /* 0x0002740001007387 */ /* 0x0001e80000100800 */
[----:B------:R-:W-:Y:S04]  /*17970*/  STL [R1+0x508], R12 ;  /* 0x0005080c01007387 */ /* 0x000fe80000100800 */
[----:B------:R-:W2:Y:S01]  /*17980*/  LDL.LU.64 R24, [R1+0x58] ;  /* 0x0000580001187983 */ /* 0x000ea20000300a00 */
[----:B0-----:R-:W-:-:S03]  /*17990*/  IMAD.MOV.U32 R0, RZ, RZ, R13 ;  /* 0x000000ffff007224 */ /* 0x001fc600078e000d */
[----:B------:R-:W2:Y:S04]  /*179a0*/  LDL.LU.64 R22, [R1+0x50] ;  /* 0x0000500001167983 */ /* 0x000ea80000300a00 */
[----:B------:R0:W-:Y:S04]  /*179b0*/  STL [R1+0x27c], R0 ;  /* 0x00027c0001007387 */ /* 0x0001e80000100800 */
[----:B------:R-:W-:Y:S04]  /*179c0*/  STL [R1+0x50c], R10 ;  /* 0x00050c0a01007387 */ /* 0x000fe80000100800 */
[----:B------:R-:W2:Y:S01]  /*179d0*/  LDL.LU.64 R20, [R1+0x48] ;  /* 0x0000480001147983 */ /* 0x000ea20000300a00 */
[----:B0-----:R-:W-:-:S03]  /*179e0*/  IMAD.MOV.U32 R0, RZ, RZ, R11 ;  /* 0x000000ffff007224 */ /* 0x001fc600078e000b */
[----:B------:R-:W2:Y:S04]  /*179f0*/  LDL.LU.64 R18, [R1+0x40] ;  /* 0x0000400001127983 */ /* 0x000ea80000300a00 */
[----:B------:R0:W-:Y:S04]  /*17a00*/  STL [R1+0x284], R0 ;  /* 0x0002840001007387 */ /* 0x0001e80000100800 */
[----:B---3--:R-:W-:Y:S04]  /*17a10*/  STL [R1+0x510], R8 ;  /* 0x0005100801007387 */ /* 0x008fe80000100800 */
[----:B------:R-:W3:Y:S01]  /*17a20*/  LDL.LU.64 R16, [R1+0x38] ;  /* 0x0000380001107983 */ /* 0x000ee20000300a00 */
[----:B0-----:R-:W-:-:S03]  /*17a30*/  IMAD.MOV.U32 R0, RZ, RZ, R9 ;  /* 0x000000ffff007224 */ /* 0x001fc600078e0009 */
[----:B------:R-:W3:Y:S04]  /*17a40*/  LDL.LU.64 R14, [R1+0x30] ;  /* 0x00003000010e7983 */ /* 0x000ee80000300a00 */
[----:B------:R0:W-:Y:S04]  /*17a50*/  STL [R1+0x28c], R0 ;  /* 0x00028c0001007387 */ /* 0x0001e80000100800 */
[----:B----4-:R-:W-:Y:S04]  /*17a60*/  STL [R1+0x514], R6 ;  /* 0x0005140601007387 */ /* 0x010fe80000100800 */
[----:B------:R-:W4:Y:S01]  /*17a70*/  LDL.LU.64 R12, [R1+0x28] ;  /* 0x00002800010c7983 */ /* 0x000f220000300a00 */
[----:B0-----:R-:W-:-:S03]  /*17a80*/  IMAD.MOV.U32 R0, RZ, RZ, R7 ;  /* 0x000000ffff007224 */ /* 0x001fc600078e0007 */
[----:B------:R-:W3:Y:S04]  /*17a90*/  LDL.LU.64 R10, [R1+0x20] ;  /* 0x00002000010a7983 */ /* 0x000ee80000300a00 */
[----:B------:R0:W-:Y:S04]  /*17aa0*/  STL [R1+0x294], R0 ;  /* 0x0002940001007387 */ /* 0x0001e80000100800 */
[----:B-----5:R1:W-:Y:S04]  /*17ab0*/  STL [R1+0x518], R4 ;  /* 0x0005180401007387 */ /* 0x0203e80000100800 */
[----:B------:R-:W5:Y:S01]  /*17ac0*/  LDL.LU.64 R8, [R1+0x18] ;  /* 0x0000180001087983 */ /* 0x000f620000300a00 */
[----:B0-----:R-:W-:-:S03]  /*17ad0*/  IMAD.MOV.U32 R0, RZ, RZ, R5 ;  /* 0x000000ffff007224 */ /* 0x001fc600078e0005 */
[----:B------:R-:W3:Y:S04]  /*17ae0*/  LDL.LU.64 R6, [R1+0x10] ;  /* 0x0000100001067983 */ /* 0x000ee80000300a00 */
[----:B------:R0:W-:Y:S04]  /*17af0*/  STL [R1+0x29c], R0 ;  /* 0x00029c0001007387 */ /* 0x0001e80000100800 */
[----:B------:R0:W-:Y:S04]  /*17b00*/  STL [R1+0x51c], R2 ;  /* 0x00051c0201007387 */ /* 0x0001e80000100800 */
[----:B-1----:R-:W3:Y:S01]  /*17b10*/  LDL.LU.64 R4, [R1+0x8] ;  /* 0x0000080001047983 */ /* 0x002ee20000300a00 */
[----:B0-----:R-:W-:-:S03]  /*17b20*/  IMAD.MOV.U32 R0, RZ, RZ, R3 ;  /* 0x000000ffff007224 */ /* 0x001fc600078e0003 */
[----:B------:R-:W3:Y:S04]  /*17b30*/  LDL.LU.64 R2, [R1] ;  /* 0x0000000001027983 */ /* 0x000ee80000300a00 */
[----:B------:R0:W-:Y:S04]  /*17b40*/  STL [R1+0x2a4], R0 ;  /* 0x0002a40001007387 */ /* 0x0001e80000100800 */
[----:B--2---:R1:W-:Y:S01]  /*17b50*/  STL [R1+0x520], R28 ;  /* 0x0005201c01007387 */ /* 0x0043e20000100800 */
[----:B0-----:R-:W-:-:S03]  /*17b60*/  IMAD.MOV.U32 R0, RZ, RZ, R29 ;  /* 0x000000ffff007224 */ /* 0x001fc600078e001d */
[----:B-1----:R-:W2:Y:S04]  /*17b70*/  LDL.LU.64 R28, [R1+0x6c0] ;  /* 0x0006c000011c7983 */ /* 0x002ea80000300a00 */
[----:B--2---:R-:W-:Y:S04]  /*17b80*/  STL [R1+0x524], R28 ;  /* 0x0005241c01007387 */ /* 0x004fe80000100800 */
[----:B------:R0:W-:Y:S02]  /*17b90*/  STL [R1+0x2ac], R0 ;  /* 0x0002ac0001007387 */ /* 0x0001e40000100800 */
[----:B0-----:R-:W-:-:S02]  /*17ba0*/  IMAD.MOV.U32 R0, RZ, RZ, R29 ;  /* 0x000000ffff007224 */ /* 0x001fc400078e001d */
[----:B------:R-:W2:Y:S04]  /*17bb0*/  LDL.LU.64 R28, [R1+0x6b8] ;  /* 0x0006b800011c7983 */ /* 0x000ea80000300a00 */
[----:B--2---:R-:W-:Y:S04]  /*17bc0*/  STL [R1+0x528], R28 ;  /* 0x0005281c01007387 */ /* 0x004fe80000100800 */
[----:B------:R0:W-:Y:S02]  /*17bd0*/  STL [R1+0x2c4], R0 ;  /* 0x0002c40001007387 */ /* 0x0001e40000100800 */
[----:B0-----:R-:W-:-:S02]  /*17be0*/  IMAD.MOV.U32 R0, RZ, RZ, R29 ;  /* 0x000000ffff007224 */ /* 0x001fc400078e001d */
[----:B------:R-:W2:Y:S04]  /*17bf0*/  LDL.LU.64 R28, [R1+0x6b0] ;  /* 0x0006b000011c7983 */ /* 0x000ea80000300a00 */
[----:B------:R-:W-:Y:S04]  /*17c00*/  STL [R1+0x52c], R26 ;  /* 0x00052c1a01007387 */ /* 0x000fe80000100800 */
        /* <DEDUP_REMOVED lines=19> */
[----:B---3--:R-:W-:Y:S04]  /*17d40*/  STL [R1+0x540], R16 ;  /* 0x0005401001007387 */ /* 0x008fe80000100800 */
[----:B------:R0:W-:Y:S02]  /*17d50*/  STL [R1+0x2f4], R0 ;  /* 0x0002f40001007387 */ /* 0x0001e40000100800 */
[----:B0-----:R-:W-:-:S02]  /*17d60*/  IMAD.MOV.U32 R0, RZ, RZ, R17 ;  /* 0x000000ffff007224 */ /* 0x001fc400078e0011 */
[----:B------:R-:W3:Y:S04]  /*17d70*/  LDL.LU.64 R16, [R1+0x680] ;  /* 0x0006800001107983 */ /* 0x000ee80000300a00 */
[----:B------:R-:W-:Y:S04]  /*17d80*/  STL [R1+0x544], R14 ;  /* 0x0005440e01007387 */ /* 0x000fe80000100800 */
[----:B------:R0:W-:Y:S02]  /*17d90*/  STL [R1+0x2fc], R0 ;  /* 0x0002fc0001007387 */ /* 0x0001e40000100800 */
[----:B0-----:R-:W-:-:S02]  /*17da0*/  IMAD.MOV.U32 R0, RZ, RZ, R15 ;  /* 0x000000ffff007224 */ /* 0x001fc400078e000f */
[----:B------:R-:W2:Y:S04]  /*17db0*/  LDL.LU.64 R14, [R1+0x678] ;  /* 0x00067800010e7983 */ /* 0x000ea80000300a00 */
[----:B----4-:R-:W-:Y:S04]  /*17dc0*/  STL [R1+0x548], R12 ;  /* 0x0005480c01007387 */ /* 0x010fe80000100800 */
[----:B------:R0:W-:Y:S02]  /*17dd0*/  STL [R1+0x304], R0 ;  /* 0x0003040001007387 */ /* 0x0001e40000100800 */
[----:B0-----:R-:W-:-:S02]  /*17de0*/  IMAD.MOV.U32 R0, RZ, RZ, R13 ;  /* 0x000000ffff007224 */ /* 0x001fc400078e000d */
[----:B------:R-:W4:Y:S04]  /*17df0*/  LDL.LU.64 R12, [R1+0x670] ;  /* 0x00067000010c7983 */ /* 0x000f280000300a00 */
[----:B------:R-:W-:Y:S04]  /*17e00*/  STL [R1+0x54c], R10 ;  /* 0x00054c0a01007387 */ /* 0x000fe80000100800 */
[----:B------:R0:W-:Y:S02]  /*17e10*/  STL [R1+0x30c], R0 ;  /* 0x00030c0001007387 */ /* 0x0001e40000100800 */
[----:B0-----:R-:W-:-:S02]  /*17e20*/  IMAD.MOV.U32 R0, RZ, RZ, R11 ;  /* 0x000000ffff007224 */ /* 0x001fc400078e000b */
[----:B------:R-:W2:Y:S04]  /*17e30*/  LDL.LU.64 R10, [R1+0x668] ;  /* 0x00066800010a7983 */ /* 0x000ea80000300a00 */
[----:B-----5:R-:W-:Y:S04]  /*17e40*/  STL [R1+0x550], R8 ;  /* 0x0005500801007387 */ /* 0x020fe80000100800 */
[----:B------:R0:W-:Y:S02]  /*17e50*/  STL [R1+0x314], R0 ;  /* 0x0003140001007387 */ /* 0x0001e40000100800 */
[----:B0-----:R-:W-:-:S02]  /*17e60*/  IMAD.MOV.U32 R0, RZ, RZ, R9 ;  /* 0x000000ffff007224 */ /* 0x001fc400078e0009 */
[----:B------:R-:W5:Y:S04]  /*17e70*/  LDL.LU.64 R8, [R1+0x660] ;  /* 0x0006600001087983 */ /* 0x000f680000300a00 */
        /* <DEDUP_REMOVED lines=12> */
[----:B--2---:R-:W-:Y:S04]  /*17f40*/  STL [R1+0x560], R2 ;  /* 0x0005600201007387 */ /* 0x004fe80000100800 */
[----:B------:R0:W-:Y:S04]  /*17f50*/  STL [R1+0x334], R0 ;  /* 0x0003340001007387 */ /* 0x0001e80000100800 */
[----:B------:R1:W-:Y:S04]  /*17f60*/  STL [R1+0x33c], R3 ;  /* 0x00033c0301007387 */ /* 0x0003e80000100800 */
[----:B------:R2:W-:Y:S01]  /*17f70*/  STL [R1+0x564], R4 ;  /* 0x0005640401007387 */ /* 0x0005e20000100800 */
[----:B0-----:R-:W0:Y:S03]  /*17f80*/  LDC R0, c[0x0][0x3a8] ;  /* 0x0000ea00ff007b82 */ /* 0x001e260000000800 */
[----:B-1----:R-:W2:Y:S04]  /*17f90*/  LDL.LU.64 R2, [R1+0x130] ;  /* 0x0001300001027983 */ /* 0x002ea80000300a00 */
[----:B------:R1:W-:Y:S04]  /*17fa0*/  STL [R1+0x344], R5 ;  /* 0x0003440501007387 */ /* 0x0003e80000100800 */
[----:B------:R1:W-:Y:S04]  /*17fb0*/  STL [R1+0x568], R6 ;  /* 0x0005680601007387 */ /* 0x0003e80000100800 */
[----:B------:R1:W-:Y:S04]  /*17fc0*/  STL [R1+0x34c], R7 ;  /* 0x00034c0701007387 */ /* 0x0003e80000100800 */
[----:B-----5:R1:W-:Y:S04]  /*17fd0*/  STL [R1+0x56c], R8 ;  /* 0x00056c0801007387 */ /* 0x0203e80000100800 */
[----:B------:R1:W-:Y:S04]  /*17fe0*/  STL [R1+0x354], R9 ;  /* 0x0003540901007387 */ /* 0x0003e80000100800 */
[----:B------:R1:W-:Y:S04]  /*17ff0*/  STL [R1+0x580], R10 ;  /* 0x0005800a01007387 */ /* 0x0003e80000100800 */
[----:B------:R1:W-:Y:S04]  /*18000*/  STL [R1+0x35c], R11 ;  /* 0x00035c0b01007387 */ /* 0x0003e80000100800 */
[----:B----4-:R1:W-:Y:S04]  /*18010*/  STL [R1+0x584], R12 ;  /* 0x0005840c01007387 */ /* 0x0103e80000100800 */
[----:B------:R1:W-:Y:S04]  /*18020*/  STL [R1+0x364], R13 ;  /* 0x0003640d01007387 */ /* 0x0003e80000100800 */
[----:B------:R1:W-:Y:S04]  /*18030*/  STL [R1+0x588], R14 ;  /* 0x0005880e01007387 */ /* 0x0003e80000100800 */
[----:B------:R1:W-:Y:S04]  /*18040*/  STL [R1+0x36c], R15 ;  /* 0x00036c0f01007387 */ /* 0x0003e80000100800 */
[----:B---3--:R1:W-:Y:S04]  /*18050*/  STL [R1+0x58c], R16 ;  /* 0x00058c1001007387 */ /* 0x0083e80000100800 */
[----:B------:R1:W-:Y:S01]  /*18060*/  STL [R1+0x374], R17 ;  /* 0x0003741101007387 */ /* 0x0003e20000100800 */
[----:B0-----:R-:W-:-:S03]  /*18070*/  IMAD.SHL.U32 R0, R0, 0x40, RZ ;  /* 0x0000004000007824 */ /* 0x001fc600078e00ff */
[----:B------:R1:W-:Y:S04]  /*18080*/  STL [R1+0x590], R18 ;  /* 0x0005901201007387 */ /* 0x0003e80000100800 */
        /* <DEDUP_REMOVED lines=10> */
[----:B------:R1:W-:Y:S01]  /*18130*/  STL [R1+0x3a4], R29 ;  /* 0x0003a41d01007387 */ /* 0x0003e20000100800 */
[----:B------:R-:W-:-:S04]  /*18140*/  UIADD3 UR5, UPT, UPT, UR5, -0x1, URZ ;  /* 0xffffffff05057890 */ /* 0x000fc8000fffe0ff */
[----:B------:R-:W-:Y:S02]  /*18150*/  UISETP.NE.U32.AND UP0, UPT, UR5, URZ, UPT ;  /* 0x000000ff0500728c */ /* 0x000fe4000bf05070 */
[----:B------:R-:W-:Y:S01]  /*18160*/  UIADD3 UR7, UPT, UPT, UR7, -0x40, URZ ;  /* 0xffffffc007077890 */ /* 0x000fe2000fffe0ff */
[----:B--2---:R-:W-:-:S05]  /*18170*/  IMAD.WIDE R2, R0, 0x2, R2 ;  /* 0x0000000200027825 */ /* 0x004fca00078e0202 */
[----:B------:R1:W-:Y:S01]  /*18180*/  STL.64 [R1+0x130], R2 ;  /* 0x0001300201007387 */ /* 0x0003e20000100a00 */
[----:B------:R-:W-:Y:S05]  /*18190*/  BRA.U UP0, `(.L_x_2) ;  /* 0xffffff49009c7547 */ /* 0x000fea000b83ffff */
[----:B-1----:R-:W2:Y:S04]  /*181a0*/  LDL.LU R7, [R1+0x5ac] ;  /* 0x0005ac0001077983 */ /* 0x002ea80000300800 */
[----:B------:R-:W3:Y:S04]  /*181b0*/  LDL.LU R6, [R1+0x5ec] ;  /* 0x0005ec0001067983 */ /* 0x000ee80000300800 */
[----:B---3--:R0:W-:Y:S04]  /*181c0*/  STL [R1+0x650], R6 ;  /* 0x0006500601007387 */ /* 0x0081e80000100800 */
[----:B0-----:R-:W2:Y:S04]  /*181d0*/  LDL.LU R6, [R1+0x2bc] ;  /* 0x0002bc0001067983 */ /* 0x001ea80000300800 */
[----:B------:R-:W3:Y:S04]  /*181e0*/  LDL.LU R5, [R1+0x60c] ;  /* 0x00060c0001057983 */ /* 0x000ee80000300800 */
[----:B---3--:R0:W-:Y:S04]  /*181f0*/  STL [R1+0x64c], R5 ;  /* 0x00064c0501007387 */ /* 0x0081e80000100800 */
[----:B0-----:R-:W3:Y:S04]  /*18200*/  LDL.LU R5, [R1+0x57c] ;  /* 0x00057c0001057983 */ /* 0x001ee80000300800 */
[----:B------:R-:W4:Y:S01]  /*18210*/  LDL.LU R0, [R1+0x5dc] ;  /* 0x0005dc0001007983 */ /* 0x000f220000300800 */
[----:B--2---:R-:W-:-:S03]  /*18220*/  F2FP.BF16.F32.PACK_AB R7, R6, R7 ;  /* 0x000000070607723e */ /* 0x004fc600000010ff */
[----:B----4-:R0:W-:Y:S04]  /*18230*/  STL [R1+0x648], R0 ;  /* 0x0006480001007387 */ /* 0x0101e80000100800 */
[----:B0-----:R-:W2:Y:S04]  /*18240*/  LDL.LU R0, [R1+0x5fc] ;  /* 0x0005fc0001007983 */ /* 0x001ea80000300800 */
[----:B------:R-:W4:Y:S04]  /*18250*/  LDL.LU R4, [R1+0x5cc] ;  /* 0x0005cc0001047983 */ /* 0x000f280000300800 */
[----:B------:R-:W5:Y:S04]  /*18260*/  LDL.LU R2, [R1+0x2b8] ;  /* 0x0002b80001027983 */ /* 0x000f680000300800 */
[----:B------:R-:W5:Y:S04]  /*18270*/  LDL.LU R11, [R1+0x5a8] ;  /* 0x0005a800010b7983 */ /* 0x000f680000300800 */
[----:B------:R-:W2:Y:S04]  /*18280*/  LDL.LU R3, [R1+0x578] ;  /* 0x0005780001037983 */ /* 0x000ea80000300800 */
        /* <DEDUP_REMOVED lines=21> */
[----:B------:R-:W3:Y:S02]  /*183e0*/  LDL.LU R6, [R1+0x650] ;  /* 0x0006500001067983 */ /* 0x000ee40000300800 */
[----:B---3--:R-:W-:-:S02]  /*183f0*/  F2FP.BF16.F32.PACK_AB R6, R5, R6 ;  /* 0x000000060506723e */ /* 0x008fc400000010ff */
[----:B------:R-:W2:Y:S02]  /*18400*/  LDL.LU R5, [R1+0x64c] ;  /* 0x00064c0001057983 */ /* 0x000ea40000300800 */
[----:B--2---:R-:W-:Y:S02]  /*18410*/  F2FP.BF16.F32.PACK_AB R5, R0, R5 ;  /* 0x000000050005723e */ /* 0x004fe400000010ff */
[----:B------:R-:W4:Y:S01]  /*18420*/  LDL.LU R0, [R1+0x648] ;  /* 0x0006480001007983 */ /* 0x000f220000300800 */
[----:B-----5:R-:W-:Y:S02]  /*18430*/  F2FP.BF16.F32.PACK_AB R11, R2, R11 ;  /* 0x0000000b020b723e */ /* 0x020fe400000010ff */
[----:B------:R-:W-:Y:S02]  /*18440*/  F2FP.BF16.F32.PACK_AB R10, R3, R10 ;  /* 0x0000000a030a723e */ /* 0x000fe400000010ff */
[----:B------:R-:W-:Y:S02]  /*18450*/  F2FP.BF16.F32.PACK_AB R9, R28, R9 ;  /* 0x000000091c09723e */ /* 0x000fe400000010ff */
[----:B------:R-:W-:-:S02]  /*18460*/  F2FP.BF16.F32.PACK_AB R8, R29, R8 ;  /* 0x000000081d08723e */ /* 0x000fc400000010ff */
[----:B------:R-:W-:Y:S02]  /*18470*/  F2FP.BF16.F32.PACK_AB R15, R26, R15 ;  /* 0x0000000f1a0f723e */ /* 0x000fe400000010ff */
[----:B------:R-:W-:Y:S02]  /*18480*/  F2FP.BF16.F32.PACK_AB R14, R27, R14 ;  /* 0x0000000e1b0e723e */ /* 0x000fe400000010ff */
[----:B------:R-:W-:Y:S02]  /*18490*/  F2FP.BF16.F32.PACK_AB R13, R24, R13 ;  /* 0x0000000d180d723e */ /* 0x000fe400000010ff */
[----:B------:R-:W-:Y:S02]  /*184a0*/  F2FP.BF16.F32.PACK_AB R12, R25, R12 ;  /* 0x0000000c190c723e */ /* 0x000fe400000010ff */
[----:B------:R-:W-:Y:S02]  /*184b0*/  F2FP.BF16.F32.PACK_AB R19, R22, R19 ;  /* 0x000000131613723e */ /* 0x000fe400000010ff */
[----:B------:R-:W-:-:S02]  /*184c0*/  F2FP.BF16.F32.PACK_AB R18, R23, R18 ;  /* 0x000000121712723e */ /* 0x000fc400000010ff */
[----:B------:R-:W-:Y:S02]  /*184d0*/  F2FP.BF16.F32.PACK_AB R17, R20, R17 ;  /* 0x000000111411723e */ /* 0x000fe400000010ff */
[----:B------:R-:W-:Y:S02]  /*184e0*/  F2FP.BF16.F32.PACK_AB R16, R21, R16 ;  /* 0x000000101510723e */ /* 0x000fe400000010ff */
[----:B----4-:R-:W-:-:S07]  /*184f0*/  F2FP.BF16.F32.PACK_AB R4, R0, R4 ;  /* 0x000000040004723e */ /* 0x010fce00000010ff */
.L_x_1:
[----:B0-----:R-:W2:Y:S01]  /*18500*/  LDL.LU R0, [R1+0x640] ;  /* 0x0006400001007983 */ /* 0x001ea20000300800 */
[----:B------:R-:W0:Y:S01]  /*18510*/  S2R R27, SR_TID.X ;  /* 0x00000000001b7919 */ /* 0x000e220000002100 */
[----:B------:R-:W3:Y:S01]  /*18520*/  S2UR UR5, SR_CgaCtaId ;  /* 0x00000000000579c3 */ /* 0x000ee20000008800 */
[----:B------:R-:W-:Y:S01]  /*18530*/  UMOV UR4, 0x400 ;  /* 0x0000040000047882 */ /* 0x000fe20000000000 */
[----:B------:R-:W4:Y:S01]  /*18540*/  LDCU.128 UR12, c[0x0][0x390] ;  /* 0x00007200ff0c77ac */ /* 0x000f220008000c00 */
[----:B------:R-:W2:Y:S04]  /*18550*/  LDL.LU R22, [R1+0x63c] ;  /* 0x00063c0001167983 */ /* 0x000ea80000300800 */
[----:B-1----:R-:W4:Y:S04]  /*18560*/  LDL.LU R21, [R1+0x644] ;  /* 0x0006440001157983 */ /* 0x002f280000300800 */
[----:B------:R-:W5:Y:S01]  /*18570*/  LDL.LU R24, [R1+0x618] ;  /* 0x0006180001187983 */ /* 0x000f620000300800 */
[----:B---3--:R-:W-:Y:S01]  /*18580*/  ULEA UR4, UR5, UR4, 0x18 ;  /* 0x0000000405047291 */ /* 0x008fe2000f8ec0ff */
[----:B------:R-:W1:Y:S01]  /*18590*/  LDCU UR5, c[0x0][0x3b4] ;  /* 0x00007680ff0577ac */ /* 0x000e620008000800 */
[----:B0-----:R-:W-:-:S02]  /*185a0*/  IMAD.SHL.U32 R2, R27, 0x4, RZ ;  /* 0x000000041b027824 */ /* 0x001fc400078e00ff */
[----:B------:R-:W-:-:S05]  /*185b0*/  IMAD.SHL.U32 R20, R27, 0x800, RZ ;  /* 0x000008001b147824 */ /* 0x000fca00078e00ff */
[----:B------:R-:W-:Y:S02]  /*185c0*/  LOP3.LUT R20, R20, 0x3000, RZ, 0xc0, !PT ;  /* 0x0000300014147812 */ /* 0x000fe400078ec0ff */
[----:B------:R-:W-:Y:S02]  /*185d0*/  SHF.R.U32.HI R23, RZ, 0x4, R27 ;  /* 0x00000004ff177819 */ /* 0x000fe4000001161b */
[----:B------:R-:W-:Y:S02]  /*185e0*/  LEA.HI R26, R27, 0x30, RZ, 0x1c ;  /* 0x000000301b1a7811 */ /* 0x000fe400078fe0ff */
[----:B------:R-:W-:Y:S01]  /*185f0*/  SGXT.U32 R23, R23, 0x4 ;  /* 0x000000041717781a */ /* 0x000fe20000000000 */
[----:B------:R-:W-:Y:S01]  /*18600*/  BAR.SYNC.DEFER_BLOCKING 0x0 ;  /* 0x0000000000007b1d */ /* 0x000fe20000010000 */
[----:B--2---:R-:W-:Y:S01]  /*18610*/  LOP3.LUT R3, R0, 0xe00, R22, 0xf8, !PT ;  /* 0x00000e0000037812 */ /* 0x004fe200078ef816 */
[----:B------:R-:W-:-:S03]  /*18620*/  IMAD.SHL.U32 R0, R27, 0x200, RZ ;  /* 0x000002001b007824 */ /* 0x000fc600078e00ff */
[----:B------:R-:W-:Y:S02]  /*18630*/  LOP3.LUT R3, R3, 0x70, R2, 0x78, !PT ;  /* 0x0000007003037812 */ /* 0x000fe400078e7802 */
[----:B------:R-:W-:-:S04]  /*18640*/  LOP3.LUT R0, R0, 0x3000, RZ, 0xc0, !PT ;  /* 0x0000300000007812 */ /* 0x000fc800078ec0ff */
[----:B------:R-:W-:-:S05]  /*18650*/  IADD3 R0, PT, PT, R3, UR4, R0 ;  /* 0x0000000403007c10 */ /* 0x000fca000fffe000 */
[----:B------:R-:W-:Y:S04]  /*18660*/  STS.128 [R0], R16 ;  /* 0x0000001000007388 */ /* 0x000fe80000000c00 */
[----:B------:R-:W-:Y:S04]  /*18670*/  STS.128 [R0+0x100], R12 ;  /* 0x0001000c00007388 */ /* 0x000fe80000000c00 */
[----:B------:R0:W-:Y:S04]  /*18680*/  STS.128 [R0+0x80], R8 ;  /* 0x0000800800007388 */ /* 0x0001e80000000c00 */
[----:B------:R2:W-:Y:S01]  /*18690*/  STS.128 [R0+0x180], R4 ;  /* 0x0001800400007388 */ /* 0x0005e20000000c00 */
[----:B------:R-:W-:-:S02]  /*186a0*/  LOP3.LUT R20, R20, 0x1f0, R22, 0xf8, !PT ;  /* 0x000001f014147812 */ /* 0x000fc400078ef816 */
[----:B------:R-:W-:Y:S01]  /*186b0*/  LOP3.LUT R2, R2, 0x200, RZ, 0xc0, !PT ;  /* 0x0000020002027812 */ /* 0x000fe200078ec0ff */
[----:B------:R-:W3:Y:S01]  /*186c0*/  LDC R22, c[0x0][0x3b8] ;  /* 0x0000ee00ff167b82 */ /* 0x000ee20000000800 */
[----:B------:R-:W-:-:S04]  /*186d0*/  LOP3.LUT R3, R20, 0x60, R27, 0x78, !PT ;  /* 0x0000006014037812 */ /* 0x000fc800078e781b */
[----:B0-----:R-:W-:-:S03]  /*186e0*/  IADD3 R8, PT, PT, R3, UR4, R2 ;  /* 0x0000000403087c10 */ /* 0x001fc6000fffe002 */
[----:B------:R-:W-:Y:S06]  /*186f0*/  BAR.SYNC.DEFER_BLOCKING 0x0 ;  /* 0x0000000000007b1d */ /* 0x000fec0000010000 */
[----:B------:R-:W0:Y:S04]  /*18700*/  LDS.128 R12, [R8] ;  /* 0x00000000080c7984 */ /* 0x000e280000000c00 */
[----:B------:R-:W3:Y:S04]  /*18710*/  LDS.128 R16, [R8+0x400] ;  /* 0x0004000008107984 */ /* 0x000ee80000000c00 */
[----:B------:R-:W3:Y:S01]  /*18720*/  LDS.128 R4, [R8+0x800] ;  /* 0x0008000008047984 */ /* 0x000ee20000000c00 */
[----:B-----5:R-:W-:-:S02]  /*18730*/  LEA.HI R27, R27, R24, RZ, 0x1c ;  /* 0x000000181b1b7211 */ /* 0x020fc400078fe0ff */
[C-C-:B------:R-:W-:Y:S02]  /*18740*/  LOP3.LUT R2, R24.reuse, 0x1e0, R23.reuse, 0xfe, !PT ;  /* 0x000001e018027812 */ /* 0x140fe400078efe17 */
[C---:B--2---:R-:W-:Y:S01]  /*18750*/  LOP3.LUT R0, R24.reuse, 0x1c0, R23, 0xfe, !PT ;  /* 0x000001c018007812 */ /* 0x044fe200078efe17 */
[----:B------:R-:W-:Y:S04]  /*18760*/  STL [R1+0x670], R27 ;  /* 0x0006701b01007387 */ /* 0x000fe80000100800 */
[----:B------:R2:W-:Y:S04]  /*18770*/  STL [R1+0x48], R2 ;  /* 0x0000480201007387 */ /* 0x0005e80000100800 */
[----:B------:R5:W-:Y:S01]  /*18780*/  STL [R1+0x44], R0 ;  /* 0x0000440001007387 */ /* 0x000be20000100800 */
[----:B------:R-:W-:-:S02]  /*18790*/  LOP3.LUT R20, R24, R23, RZ, 0xfc, !PT ;  /* 0x0000001718147212 */ /* 0x000fc400078efcff */
[C---:B----4-:R-:W-:Y:S01]  /*187a0*/  ISETP.GE.AND P0, PT, R21.reuse, UR14, PT ;  /* 0x0000000e15007c0c */ /* 0x050fe2000bf06270 */
[----:B-1----:R-:W-:Y:S01]  /*187b0*/  IMAD R3, R21, UR5, RZ ;  /* 0x0000000515037c24 */ /* 0x002fe2000f8e02ff */
[C-C-:B------:R-:W-:Y:S01]  /*187c0*/  LOP3.LUT R28, R24.reuse, 0x1d0, R23.reuse, 0xfe, !PT ;  /* 0x000001d0181c7812 */ /* 0x140fe200078efe17 */
[C---:B------:R-:W-:Y:S01]  /*187d0*/  IMAD.IADD R26, R24.reuse, 0x1, R26 ;  /* 0x00000001181a7824 */ /* 0x040fe200078e021a */
[C-C-:B--2---:R-:W-:Y:S01]  /*187e0*/  LOP3.LUT R2, R24.reuse, 0x1a0, R23.reuse, 0xfe, !PT ;  /* 0x000001a018027812 */ /* 0x144fe200078efe17 */
[----:B------:R-:W1:Y:S01]  /*187f0*/  LDS.128 R8, [R8+0xc00] ;  /* 0x000c000008087984 */ /* 0x000e620000000c00 */
[----:B-----5:R-:W-:-:S03]  /*18800*/  LOP3.LUT R0, R24, 0x190, R23, 0xfe, !PT ;  /* 0x0000019018007812 */ /* 0x020fc600078efe17 */
[----:B0-----:R-:W-:Y:S04]  /*18810*/  STL [R1+0x664], R13 ;  /* 0x0006640d01007387 */ /* 0x001fe80000100800 */
[----:B------:R-:W-:Y:S04]  /*18820*/  STL [R1+0x654], R14 ;  /* 0x0006540e01007387 */ /* 0x000fe80000100800 */
[----:B------:R0:W-:Y:S01]  /*18830*/  STL [R1+0x648], R15 ;  /* 0x0006480f01007387 */ /* 0x0001e20000100800 */
[----:B------:R-:W-:-:S03]  /*18840*/  ISETP.LT.AND P2, PT, R20, UR15, !P0 ;  /* 0x0000000f14007c0c */ /* 0x000fc6000c741270 */
[----:B------:R3:W-:Y:S01]  /*18850*/  STL [R1+0x3c], R2 ;  /* 0x00003c0201007387 */ /* 0x0007e20000100800 */
[----:B0-----:R-:W-:Y:S01]  /*18860*/  LOP3.LUT R15, R24, 0x180, R23, 0xfe, !PT ;  /* 0x00000180180f7812 */ /* 0x001fe200078efe17 */
[----:B---3--:R-:W-:-:S04]  /*18870*/  IMAD R2, R20, R22, RZ ;  /* 0x0000001614027224 */ /* 0x008fc800078e02ff */
[----:B------:R-:W-:Y:S01]  /*18880*/  STL [R1+0x64c], R15 ;  /* 0x00064c0f01007387 */ /* 0x000fe20000100800 */
[----:B------:R-:W0:Y:S03]  /*18890*/  LDC R20, c[0x0][0x3b8] ;  /* 0x0000ee00ff147b82 */ /* 0x000e260000000800 */
[----:B------:R2:W-:Y:S04]  /*188a0*/  STL [R1+0x40], R0 ;  /* 0x0000400001007387 */ /* 0x0005e80000100800 */
[----:B------:R-:W-:Y:S01]  /*188b0*/  STL [R1+0x668], R17 ;  /* 0x0006681101007387 */ /* 0x000fe20000100800 */
[C-C-:B--2---:R-:W-:Y:S02]  /*188c0*/  LOP3.LUT R0, R24.reuse, 0x160, R23.reuse, 0xfe, !PT ;  /* 0x0000016018007812 */ /* 0x144fe400078efe17 */
[----:B------:R-:W-:-:S03]  /*188d0*/  LOP3.LUT R15, R24, 0x150, R23, 0xfe, !PT ;  /* 0x00000150180f7812 */ /* 0x000fc600078efe17 */
[----:B------:R2:W-:Y:S04]  /*188e0*/  STL [R1+0x34], R0 ;  /* 0x0000340001007387 */ /* 0x0005e80000100800 */
[----:B------:R3:W-:Y:S04]  /*188f0*/  STL [R1+0x658], R18 ;  /* 0x0006581201007387 */ /* 0x0007e80000100800 */
[----:B------:R4:W-:Y:S01]  /*18900*/  STL [R1+0x650], R19 ;  /* 0x0006501301007387 */ /* 0x0009e20000100800 */
[----:B--2---:R-:W-:-:S03]  /*18910*/  LOP3.LUT R0, R24, 0x140, R23, 0xfe, !PT ;  /* 0x0000014018007812 */ /* 0x004fc600078efe17 */
[----:B------:R2:W-:Y:S01]  /*18920*/  STL [R1+0x65c], R15 ;  /* 0x00065c0f01007387 */ /* 0x0005e20000100800 */
[C-C-:B---3--:R-:W-:Y:S02]  /*18930*/  LOP3.LUT R18, R24.reuse, 0x110, R23.reuse, 0xfe, !PT ;  /* 0x0000011018127812 */ /* 0x148fe400078efe17 */
[----:B----4-:R-:W-:-:S05]  /*18940*/  LOP3.LUT R19, R24, 0x120, R23, 0xfe, !PT ;  /* 0x0000012018137812 */ /* 0x010fca00078efe17 */
[----:B------:R3:W-:Y:S01]  /*18950*/  STL [R1+0x660], R19 ;  /* 0x0006601301007387 */ /* 0x0007e20000100800 */
[----:B------:R-:W-:-:S03]  /*18960*/  LOP3.LUT R14, R24, 0x100, R23, 0xfe, !PT ;  /* 0x00000100180e7812 */ /* 0x000fc600078efe17 */
[----:B------:R4:W-:Y:S01]  /*18970*/  STL [R1+0x2c], R0 ;  /* 0x00002c0001007387 */ /* 0x0009e20000100800 */
[----:B--2---:R-:W-:-:S03]  /*18980*/  LOP3.LUT R15, R24, 0xc0, R23, 0xfe, !PT ;  /* 0x000000c0180f7812 */ /* 0x004fc600078efe17 */
[----:B------:R2:W-:Y:S01]  /*18990*/  STL [R1+0x66c], R18 ;  /* 0x00066c1201007387 */ /* 0x0005e20000100800 */
[C-C-:B------:R-:W-:Y:S02]  /*189a0*/  LOP3.LUT R17, R24.reuse, 0x90, R23.reuse, 0xfe, !PT ;  /* 0x0000009018117812 */ /* 0x140fe400078efe17 */
[C-C-:B---3--:R-:W-:Y:S01]  /*189b0*/  LOP3.LUT R19, R24.reuse, 0xd0, R23.reuse, 0xfe, !PT ;  /* 0x000000d018137812 */ /* 0x148fe200078efe17 */
[----:B------:R3:W-:Y:S01]  /*189c0*/  STL [R1+0x674], R7 ;  /* 0x0006740701007387 */ /* 0x0007e20000100800 */
[C-C-:B----4-:R-:W-:Y:S02]  /*189d0*/  LOP3.LUT R0, R24.reuse, 0xe0, R23.reuse, 0xfe, !PT ;  /* 0x000000e018007812 */ /* 0x150fe400078efe17 */
[C-C-:B------:R-:W-:Y:S02]  /*189e0*/  LOP3.LUT R13, R24.reuse, 0x80, R23.reuse, 0xfe, !PT ;  /* 0x00000080180d7812 */ /* 0x140fe400078efe17 */
[C-C-:B--2---:R-:W-:Y:S02]  /*189f0*/  LOP3.LUT R18, R24.reuse, 0xa0, R23.reuse, 0xfe, !PT ;  /* 0x000000a018127812 */ /* 0x144fe400078efe17 */
[----:B------:R-:W-:-:S02]  /*18a00*/  LOP3.LUT R27, R24, 0x50, R23, 0xfe, !PT ;  /* 0x00000050181b7812 */ /* 0x000fc400078efe17 */
[C-C-:B---3--:R-:W-:Y:S02]  /*18a10*/  LOP3.LUT R7, R24.reuse, 0x60, R23.reuse, 0xfe, !PT ;  /* 0x0000006018077812 */ /* 0x148fe400078efe17 */
[C-C-:B------:R-:W-:Y:S02]  /*18a20*/  LOP3.LUT R29, R24.reuse, 0x40, R23.reuse, 0xfe, !PT ;  /* 0x00000040181d7812 */ /* 0x140fe400078efe17 */
[C-C-:B------:R-:W-:Y:S02]  /*18a30*/  LOP3.LUT R21, R24.reuse, 0x20, R23.reuse, 0xfe, !PT ;  /* 0x0000002018157812 */ /* 0x140fe400078efe17 */
[----:B------:R-:W-:Y:S01]  /*18a40*/  LOP3.LUT R23, R24, 0x10, R23, 0xfe, !PT ;  /* 0x0000001018177812 */ /* 0x000fe200078efe17 */
[----:B------:R2:W-:Y:S03]  /*18a50*/  STL [R1+0x1c], R0 ;  /* 0x00001c0001007387 */ /* 0x0005e60000100800 */
[C---:B------:R-:W-:Y:S01]  /*18a60*/  ISETP.LT.AND P1, PT, R23.reuse, UR15, !P0 ;  /* 0x0000000f17007c0c */ /* 0x040fe2000c721270 */
[----:B0-----:R-:W-:Y:S01]  /*18a70*/  IMAD R23, R23, R20, RZ ;  /* 0x0000001417177224 */ /* 0x001fe200078e02ff */
[----:B--2---:R-:W-:-:S04]  /*18a80*/  LEA R0, P3, R3, UR12, 0x1 ;  /* 0x0000000c03007c11 */ /* 0x004fc8000f8608ff */
[----:B------:R-:W-:Y:S02]  /*18a90*/  LEA.HI.X.SX32 R3, R3, UR13, 0x1, P3 ;  /* 0x0000000d03037c11 */ /* 0x000fe400098f0eff */
[C---:B------:R-:W-:Y:S01]  /*18aa0*/  ISETP.LT.AND P3, PT, R21.reuse, UR15, !P0 ;  /* 0x0000000f15007c0c */ /* 0x040fe2000c761270 */
[----:B------:R-:W-:Y:S01]  /*18ab0*/  IMAD R21, R21, R20, RZ ;  /* 0x0000001415157224 */ /* 0x000fe200078e02ff */
[-C--:B------:R-:W-:Y:S02]  /*18ac0*/  LEA R24, P4, R2, R0.reuse, 0x1 ;  /* 0x0000000002187211 */ /* 0x080fe400078808ff */
[----:B------:R-:W-:Y:S02]  /*18ad0*/  LEA R22, P6, R23, R0, 0x1 ;  /* 0x0000000017167211 */ /* 0x000fe400078c08ff */
[C---:B------:R-:W-:Y:S01]  /*18ae0*/  ISETP.LT.AND P5, PT, R26.reuse, UR15, !P0 ;  /* 0x0000000f1a007c0c */ /* 0x040fe2000c7a1270 */
[----:B------:R-:W-:Y:S01]  /*18af0*/  IMAD R26, R26, R20, RZ ;  /* 0x000000141a1a7224 */ /* 0x000fe200078e02ff */
[----:B------:R-:W-:-:S02]  /*18b00*/  LEA.HI.X.SX32 R25, R2, R3, 0x1, P4 ;  /* 0x0000000302197211 */ /* 0x000fc400020f0eff */
[----:B------:R-:W-:Y:S02]  /*18b10*/  LEA R20, P4, R21, R0, 0x1 ;  /* 0x0000000015147211 */ /* 0x000fe400078808ff */
[-C--:B------:R-:W-:Y:S01]  /*18b20*/  LEA.HI.X.SX32 R23, R23, R3.reuse, 0x1, P6 ;  /* 0x0000000317177211 */ /* 0x080fe200030f0eff */
[----:B------:R0:W-:Y:S01]  /*18b30*/  @P2 STG.E.U16 desc[UR8][R24.64], R12 ;  /* 0x0000000c18002986 */ /* 0x0001e2000c101508 */
[----:B------:R-:W-:Y:S02]  /*18b40*/  LEA.HI.X.SX32 R21, R21, R3, 0x1, P4 ;  /* 0x0000000315157211 */ /* 0x000fe400020f0eff */
[----:B------:R-:W-:Y:S01]  /*18b50*/  ISETP.LT.AND P4, PT, R7, UR15, !P0 ;  /* 0x0000000f07007c0c */ /* 0x000fe2000c781270 */
[----:B------:R-:W-:Y:S01]  /*18b60*/  @P1 STG.E.U16 desc[UR8][R22.64], R16 ;  /* 0x0000001016001986 */ /* 0x000fe2000c101508 */
[----:B------:R-:W-:-:S03]  /*18b70*/  ISETP.LT.AND P1, PT, R27, UR15, !P0 ;  /* 0x0000000f1b007c0c */ /* 0x000fc6000c721270 */
[----:B------:R-:W2:Y:S04]  /*18b80*/  LDL.LU R7, [R1+0x674] ;  /* 0x0006740001077983 */ /* 0x000ea80000300800 */
[----:B------:R-:W3:Y:S01]  /*18b90*/  LDL.LU R27, [R1+0x670] ;  /* 0x00067000011b7983 */ /* 0x000ee20000300800 */
[----:B------:R-:W-:Y:S02]  /*18ba0*/  ISETP.LT.AND P2, PT, R28, UR15, !P0 ;  /* 0x0000000f1c007c0c */ /* 0x000fe4000c741270 */
[----:B------:R-:W4:Y:S01]  /*18bb0*/  LDC R28, c[0x0][0x3b8] ;  /* 0x0000ee00ff1c7b82 */ /* 0x000f220000000800 */
[----:B------:R5:W-:Y:S01]  /*18bc0*/  @P3 STG.E.U16 desc[UR8][R20.64], R4 ;  /* 0x0000000414003986 */ /* 0x000be2000c101508 */
[----:B------:R-:W-:-:S06]  /*18bd0*/  ISETP.LT.AND P3, PT, R29, UR15, !P0 ;  /* 0x0000000f1d007c0c */ /* 0x000fcc000c761270 */
[----:B------:R-:W4:Y:S01]  /*18be0*/  LDC R29, c[0x0][0x3b8] ;  /* 0x0000ee00ff1d7b82 */ /* 0x000f220000000800 */
[----:B0-----:R-:W-:-:S04]  /*18bf0*/  LEA R24, P6, R26, R0, 0x1 ;  /* 0x000000001a187211 */ /* 0x001fc800078c08ff */
[----:B------:R-:W-:Y:S02]  /*18c00*/  LEA.HI.X.SX32 R25, R26, R3, 0x1, P6 ;  /* 0x000000031a197211 */ /* 0x000fe400030f0eff */
[----:B-----5:R-:W-:Y:S01]  /*18c10*/  PRMT R4, R12, 0x7632, R4 ;  /* 0x000076320c047816 */ /* 0x020fe20000000004 */
[----:B------:R-:W5:Y:S04]  /*18c20*/  LDL.LU R26, [R1+0x1c] ;  /* 0x00001c00011a7983 */ /* 0x000f680000300800 */
[----:B-1----:R0:W-:Y:S01]  /*18c30*/  @P5 STG.E.U16 desc[UR8][R24.64], R8 ;  /* 0x0000000818005986 */ /* 0x0021e2000c101508 */
[----:B----4-:R-:W-:-:S04]  /*18c40*/  IMAD R2, R28, 0x40, R2 ;  /* 0x000000401c027824 */ /* 0x010fc800078e0202 */
[----:B0-----:R-:W-:Y:S01]  /*18c50*/  IMAD R24, R29, 0x10, R2 ;  /* 0x000000101d187824 */ /* 0x001fe200078e0202 */
[----:B------:R-:W-:-:S04]  /*18c60*/  LEA R20, P5, R2, R0, 0x1 ;  /* 0x0000000002147211 */ /* 0x000fc800078a08ff */
[----:B------:R-:W-:Y:S02]  /*18c70*/  LEA R22, P6, R24, R0, 0x1 ;  /* 0x0000000018167211 */ /* 0x000fe400078c08ff */
[-C--:B------:R-:W-:Y:S02]  /*18c80*/  LEA.HI.X.SX32 R21, R2, R3.reuse, 0x1, P5 ;  /* 0x0000000302157211 */ /* 0x080fe400028f0eff */
[----:B------:R-:W-:Y:S02]  /*18c90*/  PRMT R16, R16, 0x7632, R16 ;  /* 0x0000763210107816 */ /* 0x000fe40000000010 */
[----:B------:R-:W-:Y:S01]  /*18ca0*/  LEA.HI.X.SX32 R23, R24, R3, 0x1, P6 ;  /* 0x0000000318177211 */ /* 0x000fe200030f0eff */
[----:B------:R-:W-:Y:S04]  /*18cb0*/  @P3 STG.E.U16 desc[UR8][R20.64], R4 ;  /* 0x0000000414003986 */ /* 0x000fe8000c101508 */
[----:B------:R0:W-:Y:S01]  /*18cc0*/  @P1 STG.E.U16 desc[UR8][R22.64], R16 ;  /* 0x0000001016001986 */ /* 0x0001e2000c101508 */
[----:B------:R-:W-:-:S03]  /*18cd0*/  ISETP.LT.AND P6, PT, R18, UR15, !P0 ;  /* 0x0000000f12007c0c */ /* 0x000fc6000c7c1270 */
[----:B------:R-:W4:Y:S01]  /*18ce0*/  LDL.LU R18, [R1+0x66c] ;  /* 0x00066c0001127983 */ /* 0x000f220000300800 */
[----:B---3--:R-:W-:-:S04]  /*18cf0*/  VIADD R12, R27, 0x70 ;  /* 0x000000701b0c7836 */ /* 0x008fc80000000000 */
[C---:B------:R-:W-:Y:S01]  /*18d00*/  IMAD R2, R12.reuse, R29, RZ ;  /* 0x0000001d0c027224 */ /* 0x040fe200078e02ff */
[----:B------:R-:W-:Y:S01]  /*18d10*/  ISETP.LT.AND P5, PT, R12, UR15, !P0 ;  /* 0x0000000f0c007c0c */ /* 0x000fe2000c7a1270 */
[----:B------:R-:W-:-:S03]  /*18d20*/  IMAD R12, R29, 0x10, R24 ;  /* 0x000000101d0c7824 */ /* 0x000fc600078e0218 */
[-C--:B0-----:R-:W-:Y:S02]  /*18d30*/  LEA R22, P3, R2, R0.reuse, 0x1 ;  /* 0x0000000002167211 */ /* 0x081fe400078608ff */
[----:B------:R-:W-:Y:S02]  /*18d40*/  LEA R20, P1, R12, R0, 0x1 ;  /* 0x000000000c147211 */ /* 0x000fe400078208ff */
[-C--:B------:R-:W-:Y:S02]  /*18d50*/  LEA.HI.X.SX32 R23, R2, R3.reuse, 0x1, P3 ;  /* 0x0000000302177211 */ /* 0x080fe400018f0eff */
[----:B------:R-:W-:Y:S02]  /*18d60*/  LEA.HI.X.SX32 R21, R12, R3, 0x1, P1 ;  /* 0x000000030c157211 */ /* 0x000fe400008f0eff */
[----:B------:R-:W-:Y:S02]  /*18d70*/  ISETP.LT.AND P1, PT, R17, UR15, !P0 ;  /* 0x0000000f11007c0c */ /* 0x000fe4000c721270 */
[----:B------:R-:W3:Y:S01]  /*18d80*/  LDL.LU R17, [R1+0x668] ;  /* 0x0006680001117983 */ /* 0x000ee20000300800 */
[----:B------:R-:W-:-:S03]  /*18d90*/  ISETP.LT.AND P3, PT, R13, UR15, !P0 ;  /* 0x0000000f0d007c0c */ /* 0x000fc6000c761270 */
[----:B------:R-:W2:Y:S01]  /*18da0*/  LDL.LU R13, [R1+0x664] ;  /* 0x00066400010d7983 */ /* 0x000ea20000300800 */
[----:B------:R-:W-:Y:S01]  /*18db0*/  PRMT R4, R4, 0x7632, R4 ;  /* 0x0000763204047816 */ /* 0x000fe20000000004 */
[----:B------:R-:W-:Y:S02]  /*18dc0*/  IMAD R12, R29, 0x20, R12 ;  /* 0x000000201d0c7824 */ /* 0x000fe400078e020c */
[----:B------:R-:W-:Y:S01]  /*18dd0*/  VIADD R2, R27, 0xb0 ;  /* 0x000000b01b027836 */ /* 0x000fe20000000000 */
[----:B------:R-:W4:Y:S04]  /*18de0*/  LDL.LU R28, [R1+0x3c] ;  /* 0x00003c00011c7983 */ /* 0x000f280000300800 */
[----:B------:R0:W-:Y:S02]  /*18df0*/  @P4 STG.E.U16 desc[UR8][R20.64], R4 ;  /* 0x0000000414004986 */ /* 0x0001e4000c101508 */
[----:B0-----:R-:W-:Y:S01]  /*18e00*/  PRMT R4, R8, 0x7632, R4 ;  /* 0x0000763208047816 */ /* 0x001fe20000000004 */
[----:B------:R-:W-:Y:S01]  /*18e10*/  IMAD R8, R29, 0x10, R12 ;  /* 0x000000101d087824 */ /* 0x000fe200078e020c */
[----:B------:R-:W-:-:S03]  /*18e20*/  LEA R20, P4, R12, R0, 0x1 ;  /* 0x000000000c147211 */ /* 0x000fc600078808ff */
[----:B------:R0:W-:Y:S01]  /*18e30*/  @P5 STG.E.U16 desc[UR8][R22.64], R4 ;  /* 0x0000000416005986 */ /* 0x0001e2000c101508 */
[----:B------:R-:W-:Y:S02]  /*18e40*/  LEA.HI.X.SX32 R21, R12, R3, 0x1, P4 ;  /* 0x000000030c157211 */ /* 0x000fe400020f0eff */
[C---:B------:R-:W-:Y:S01]  /*18e50*/  ISETP.LT.AND P5, PT, R2.reuse, UR15, !P0 ;  /* 0x0000000f02007c0c */ /* 0x040fe2000c7a1270 */
[----:B------:R-:W-:Y:S01]  /*18e60*/  IMAD R2, R2, R29, RZ ;  /* 0x0000001d02027224 */ /* 0x000fe200078e02ff */
[----:B0-----:R-:W-:Y:S01]  /*18e70*/  LEA R22, P4, R8, R0, 0x1 ;  /* 0x0000000008167211 */ /* 0x001fe200078808ff */
[----:B------:R-:W-:-:S03]  /*18e80*/  IMAD R4, R29, 0x10, R8 ;  /* 0x000000101d047824 */ /* 0x000fc600078e0208 */
[----:B------:R-:W-:Y:S02]  /*18e90*/  LEA.HI.X.SX32 R23, R8, R3, 0x1, P4 ;  /* 0x0000000308177211 */ /* 0x000fe400020f0eff */
[----:B------:R-:W-:-:S04]  /*18ea0*/  LEA R24, P4, R4, R0, 0x1 ;  /* 0x0000000004187211 */ /* 0x000fc800078808ff */
[----:B------:R-:W-:Y:S01]  /*18eb0*/  LEA.HI.X.SX32 R25, R4, R3, 0x1, P4 ;  /* 0x0000000304197211 */ /* 0x000fe200020f0eff */
[----:B------:R-:W-:Y:S01]  /*18ec0*/  IMAD R4, R29, 0x20, R4 ;  /* 0x000000201d047824 */ /* 0x000fe200078e0204 */
[----:B------:R-:W-:-:S03]  /*18ed0*/  ISETP.LT.AND P4, PT, R15, UR15, !P0 ;  /* 0x0000000f0f007c0c */ /* 0x000fc6000c781270 */
[----:B------:R-:W-:Y:S01]  /*18ee0*/  IMAD R8, R29, 0x10, R4 ;  /* 0x000000101d087824 */ /* 0x000fe200078e0204 */
[----:B--2---:R0:W-:Y:S04]  /*18ef0*/  @P3 STG.E.U16 desc[UR8][R20.64], R13 ;  /* 0x0000000d14003986 */ /* 0x0041e8000c101508 */
[----:B---3--:R-:W-:Y:S01]  /*18f00*/  @P1 STG.E.U16 desc[UR8][R22.64], R17 ;  /* 0x0000001116001986 */ /* 0x008fe2000c101508 */
[----:B0-----:R-:W-:-:S04]  /*18f10*/  LEA R20, P3, R2, R0, 0x1 ;  /* 0x0000000002147211 */ /* 0x001fc800078608ff */
[----:B------:R-:W-:Y:S01]  /*18f20*/  LEA.HI.X.SX32 R21, R2, R3, 0x1, P3 ;  /* 0x0000000302157211 */ /* 0x000fe200018f0eff */
[----:B------:R0:W-:Y:S01]  /*18f30*/  @P6 STG.E.U16 desc[UR8][R24.64], R5 ;  /* 0x0000000518006986 */ /* 0x0001e2000c101508 */
[----:B------:R-:W-:-:S03]  /*18f40*/  ISETP.LT.AND P3, PT, R19, UR15, !P0 ;  /* 0x0000000f13007c0c */ /* 0x000fc6000c761270 */
[----:B------:R-:W-:Y:S01]  /*18f50*/  @P5 STG.E.U16 desc[UR8][R20.64], R9 ;  /* 0x0000000914005986 */ /* 0x000fe2000c101508 */
[----:B------:R-:W-:Y:S01]  /*18f60*/  LEA R12, P5, R4, R0, 0x1 ;  /* 0x00000000040c7211 */ /* 0x000fe200078a08ff */
[----:B------:R-:W-:Y:S01]  /*18f70*/  VIADD R2, R27, 0xf0 ;  /* 0x000000f01b027836 */ /* 0x000fe20000000000 */
[----:B-----5:R-:W-:Y:S01]  /*18f80*/  ISETP.LT.AND P1, PT, R26, UR15, !P0 ;  /* 0x0000000f1a007c0c */ /* 0x020fe2000c721270 */
[----:B------:R-:W2:Y:S01]  /*18f90*/  LDL.LU R19, [R1+0x660] ;  /* 0x0006600001137983 */ /* 0x000ea20000300800 */
[----:B0-----:R-:W-:-:S03]  /*18fa0*/  PRMT R5, R13, 0x7632, R5 ;  /* 0x000076320d057816 */ /* 0x001fc60000000005 */
[----:B------:R-:W3:Y:S01]  /*18fb0*/  LDL.LU R15, [R1+0x65c] ;  /* 0x00065c00010f7983 */ /* 0x000ee20000300800 */
[----:B------:R-:W-:Y:S02]  /*18fc0*/  LEA.HI.X.SX32 R13, R4, R3, 0x1, P5 ;  /* 0x00000003040d7211 */ /* 0x000fe400028f0eff */
[-C--:B------:R-:W-:Y:S01]  /*18fd0*/  LEA R16, P5, R8, R0.reuse, 0x1 ;  /* 0x0000000008107211 */ /* 0x080fe200078a08ff */
[----:B------:R-:W5:Y:S01]  /*18fe0*/  LDL.LU R26, [R1+0x2c] ;  /* 0x00002c00011a7983 */ /* 0x000f620000300800 */
[----:B------:R-:W-:Y:S02]  /*18ff0*/  PRMT R4, R17, 0x7632, R4 ;  /* 0x0000763211047816 */ /* 0x000fe40000000004 */
[C---:B------:R-:W-:Y:S01]  /*19000*/  ISETP.LT.AND P6, PT, R2.reuse, UR15, !P0 ;  /* 0x0000000f02007c0c */ /* 0x040fe2000c7c1270 */
[----:B------:R-:W-:Y:S01]  /*19010*/  IMAD R2, R2, R29, RZ ;  /* 0x0000001d02027224 */ /* 0x000fe200078e02ff */
[----:B------:R-:W-:Y:S01]  /*19020*/  LEA.HI.X.SX32 R17, R8, R3, 0x1, P5 ;  /* 0x0000000308117211 */ /* 0x000fe200028f0eff */
[----:B------:R-:W-:Y:S01]  /*19030*/  IMAD R8, R29, 0x10, R8 ;  /* 0x000000101d087824 */ /* 0x000fe200078e0208 */
[----:B------:R0:W-:Y:S04]  /*19040*/  @P4 STG.E.U16 desc[UR8][R12.64], R5 ;  /* 0x000000050c004986 */ /* 0x0001e8000c101508 */
[----:B------:R1:W-:Y:S01]  /*19050*/  @P3 STG.E.U16 desc[UR8][R16.64], R4 ;  /* 0x0000000410003986 */ /* 0x0003e2000c101508 */
[----:B0-----:R-:W-:-:S02]  /*19060*/  LEA R12, P4, R2, R0, 0x1 ;  /* 0x00000000020c7211 */ /* 0x001fc400078808ff */
[----:B-1----:R-:W-:Y:S02]  /*19070*/  LEA R16, P3, R8, R0, 0x1 ;  /* 0x0000000008107211 */ /* 0x002fe400078608ff */
[-C--:B------:R-:W-:Y:S02]  /*19080*/  LEA.HI.X.SX32 R13, R2, R3.reuse, 0x1, P4 ;  /* 0x00000003020d7211 */ /* 0x080fe400020f0eff */
[----:B----4-:R-:W-:Y:S02]  /*19090*/  ISETP.LT.AND P4, PT, R18, UR15, !P0 ;  /* 0x0000000f12007c0c */ /* 0x010fe4000c781270 */
[----:B------:R-:W-:Y:S01]  /*190a0*/  LEA.HI.X.SX32 R17, R8, R3, 0x1, P3 ;  /* 0x0000000308117211 */ /* 0x000fe200018f0eff */
[----:B------:R-:W4:Y:S01]  /*190b0*/  LDL.LU R18, [R1+0x658] ;  /* 0x0006580001127983 */ /* 0x000f220000300800 */
[----:B------:R-:W-:-:S03]  /*190c0*/  ISETP.LT.AND P3, PT, R14, UR15, !P0 ;  /* 0x0000000f0e007c0c */ /* 0x000fc6000c761270 */
[----:B------:R-:W3:Y:S01]  /*190d0*/  LDL.LU R14, [R1+0x654] ;  /* 0x00065400010e7983 */ /* 0x000ee20000300800 */
[----:B------:R-:W-:Y:S01]  /*190e0*/  PRMT R22, R5, 0x7632, R22 ;  /* 0x0000763205167816 */ /* 0x000fe20000000016 */
[----:B------:R-:W-:Y:S01]  /*190f0*/  IMAD R8, R29, 0x20, R8 ;  /* 0x000000201d087824 */ /* 0x000fe200078e0208 */
[----:B------:R-:W-:-:S03]  /*19100*/  PRMT R9, R9, 0x7632, R9 ;  /* 0x0000763209097816 */ /* 0x000fc60000000009 */
[----:B------:R-:W-:Y:S01]  /*19110*/  @P1 STG.E.U16 desc[UR8][R16.64], R22 ;  /* 0x0000001610001986 */ /* 0x000fe2000c101508 */
[CC--:B------:R-:W-:Y:S01]  /*19120*/  LEA R4, P1, R8.reuse, R0.reuse, 0x1 ;  /* 0x0000000008047211 */ /* 0x0c0fe200078208ff */
[C---:B------:R-:W-:Y:S02]  /*19130*/  IMAD R2, R29.reuse, 0x10, R8 ;  /* 0x000000101d027824 */ /* 0x040fe400078e0208 */
[----:B------:R0:W-:Y:S01]  /*19140*/  @P6 STG.E.U16 desc[UR8][R12.64], R9 ;  /* 0x000000090c006986 */ /* 0x0001e2000c101508 */
[----:B------:R-:W-:Y:S01]  /*19150*/  LEA.HI.X.SX32 R5, R8, R3, 0x1, P1 ;  /* 0x0000000308057211 */ /* 0x000fe200008f0eff */
[----:B------:R-:W-:Y:S01]  /*19160*/  IMAD R20, R29, 0x10, R2 ;  /* 0x000000101d147824 */ /* 0x000fe200078e0202 */
[----:B------:R-:W-:-:S04]  /*19170*/  LEA R8, P6, R2, R0, 0x1 ;  /* 0x0000000002087211 */ /* 0x000fc800078c08ff */
[----:B0-----:R-:W-:Y:S02]  /*19180*/  LEA.HI.X.SX32 R9, R2, R3, 0x1, P6 ;  /* 0x0000000302097211 */ /* 0x001fe400030f0eff */
[----:B------:R-:W-:Y:S02]  /*19190*/  ISETP.LT.AND P5, PT, R28, UR15, !P0 ;  /* 0x0000000f1c007c0c */ /* 0x000fe4000c7a1270 */
[----:B------:R-:W5:Y:S01]  /*191a0*/  LDL.LU R28, [R1+0x34] ;  /* 0x00003400011c7983 */ /* 0x000f620000300800 */
[----:B--2---:R-:W-:-:S03]  /*191b0*/  ISETP.LT.AND P1, PT, R19, UR15, !P0 ;  /* 0x0000000f13007c0c */ /* 0x004fc6000c721270 */
[----:B------:R-:W2:Y:S04]  /*191c0*/  LDL.LU R19, [R1+0x650] ;  /* 0x0006500001137983 */ /* 0x000ea80000300800 */
[----:B------:R-:W2:Y:S04]  /*191d0*/  LDL.LU R23, [R1+0x40] ;  /* 0x0000400001177983 */ /* 0x000ea80000300800 */
[----:B---3--:R0:W-:Y:S04]  /*191e0*/  @P3 STG.E.U16 desc[UR8][R4.64], R14 ;  /* 0x0000000e04003986 */ /* 0x0081e8000c101508 */
[----:B----4-:R1:W-:Y:S01]  /*191f0*/  @P4 STG.E.U16 desc[UR8][R8.64], R18 ;  /* 0x0000001208004986 */ /* 0x0103e2000c101508 */
[----:B0-----:R-:W-:-:S04]  /*19200*/  LEA R4, P6, R20, R0, 0x1 ;  /* 0x0000000014047211 */ /* 0x001fc800078c08ff */
[----:B------:R-:W-:-:S05]  /*19210*/  LEA.HI.X.SX32 R5, R20, R3, 0x1, P6 ;  /* 0x0000000314057211 */ /* 0x000fca00030f0eff */
[----:B------:R0:W-:Y:S01]  /*19220*/  @P1 STG.E.U16 desc[UR8][R4.64], R6 ;  /* 0x0000000604001986 */ /* 0x0001e2000c101508 */
[----:B------:R-:W-:-:S03]  /*19230*/  ISETP.LT.AND P1, PT, R15, UR15, !P0 ;  /* 0x0000000f0f007c0c */ /* 0x000fc6000c721270 */
[----:B------:R-:W3:Y:S01]  /*19240*/  LDL.LU R15, [R1+0x64c] ;  /* 0x00064c00010f7983 */ /* 0x000ee20000300800 */
[----:B------:R-:W-:-:S05]  /*19250*/  VIADD R21, R27, 0x130 ;  /* 0x000001301b157836 */ /* 0x000fca0000000000 */
[C---:B------:R-:W-:Y:S01]  /*19260*/  ISETP.LT.AND P3, PT, R21.reuse, UR15, !P0 ;  /* 0x0000000f15007c0c */ /* 0x040fe2000c761270 */
[----:B------:R-:W-:Y:S02]  /*19270*/  IMAD R21, R21, R29, RZ ;  /* 0x0000001d15157224 */ /* 0x000fe400078e02ff */
[----:B------:R-:W-:-:S03]  /*19280*/  IMAD R20, R29, 0x20, R20 ;  /* 0x000000201d147824 */ /* 0x000fc600078e0214 */
[-C--:B-1----:R-:W-:Y:S01]  /*19290*/  LEA R8, P6, R21, R0.reuse, 0x1 ;  /* 0x0000000015087211 */ /* 0x082fe200078c08ff */
[----:B------:R-:W-:Y:S01]  /*192a0*/  IMAD R13, R29, 0x10, R20 ;  /* 0x000000101d0d7824 */ /* 0x000fe200078e0214 */
[----:B-----5:R-:W-:Y:S02]  /*192b0*/  ISETP.LT.AND P4, PT, R26, UR15, !P0 ;  /* 0x0000000f1a007c0c */ /* 0x020fe4000c781270 */
[----:B------:R-:W-:Y:S02]  /*192c0*/  LEA.HI.X.SX32 R9, R21, R3, 0x1, P6 ;  /* 0x0000000315097211 */ /* 0x000fe400030f0eff */
[----:B0-----:R-:W-:-:S04]  /*192d0*/  LEA R4, P6, R20, R0, 0x1 ;  /* 0x0000000014047211 */ /* 0x001fc800078c08ff */
[-C--:B------:R-:W-:Y:S02]  /*192e0*/  LEA.HI.X.SX32 R5, R20, R3.reuse, 0x1, P6 ;  /* 0x0000000314057211 */ /* 0x080fe400030f0eff */
[----:B------:R-:W-:Y:S02]  /*192f0*/  LEA R12, P6, R13, R0, 0x1 ;  /* 0x000000000d0c7211 */ /* 0x000fe400078c08ff */
[----:B------:R-:W-:Y:S01]  /*19300*/  PRMT R17, R14, 0x7632, R17 ;  /* 0x000076320e117816 */ /* 0x000fe20000000011 */
[----:B------:R-:W-:Y:S01]  /*19310*/  IMAD R14, R29, 0x10, R13 ;  /* 0x000000101d0e7824 */ /* 0x000fe200078e020d */
[----:B------:R-:W-:Y:S02]  /*19320*/  LEA.HI.X.SX32 R13, R13, R3, 0x1, P6 ;  /* 0x000000030d0d7211 */ /* 0x000fe400030f0eff */
[----:B------:R-:W-:Y:S01]  /*19330*/  PRMT R6, R18, 0x7632, R6 ;  /* 0x0000763212067816 */ /* 0x000fe20000000006 */
[----:B------:R-:W-:Y:S04]  /*19340*/  @P3 STG.E.U16 desc[UR8][R8.64], R10 ;  /* 0x0000000a08003986 */ /* 0x000fe8000c101508 */
[----:B------:R0:W-:Y:S04]  /*19350*/  @P4 STG.E.U16 desc[UR8][R4.64], R17 ;  /* 0x0000001104004986 */ /* 0x0001e8000c101508 */
[----:B------:R1:W-:Y:S01]  /*19360*/  @P1 STG.E.U16 desc[UR8][R12.64], R6 ;  /* 0x000000060c001986 */ /* 0x0003e2000c101508 */
[----:B------:R-:W-:-:S02]  /*19370*/  ISETP.LT.AND P3, PT, R28, UR15, !P0 ;  /* 0x0000000f1c007c0c */ /* 0x000fc4000c761270 */
[----:B---3--:R-:W-:Y:S02]  /*19380*/  ISETP.LT.AND P1, PT, R15, UR15, !P0 ;  /* 0x0000000f0f007c0c */ /* 0x008fe4000c721270 */
[----:B------:R-:W3:Y:S04]  /*19390*/  LDL.LU R15, [R1+0x648] ;  /* 0x00064800010f7983 */ /* 0x000ee80000300800 */
[----:B------:R-:W4:Y:S04]  /*193a0*/  LDL.LU R26, [R1+0x44] ;  /* 0x00004400011a7983 */ /* 0x000f280000300800 */
[----:B------:R-:W5:Y:S01]  /*193b0*/  LDL.LU R28, [R1+0x48] ;  /* 0x00004800011c7983 */ /* 0x000f620000300800 */
[----:B------:R-:W-:Y:S01]  /*193c0*/  VIADD R2, R27, 0x170 ;  /* 0x000001701b027836 */ /* 0x000fe20000000000 */
[----:B------:R-:W-:-:S04]  /*193d0*/  LEA R16, P6, R14, R0, 0x1 ;  /* 0x000000000e107211 */ /* 0x000fc800078c08ff */
[C---:B------:R-:W-:Y:S01]  /*193e0*/  ISETP.LT.AND P4, PT, R2.reuse, UR15, !P0 ;  /* 0x0000000f02007c0c */ /* 0x040fe2000c781270 */
[----:B------:R-:W-:Y:S01]  /*193f0*/  IMAD R2, R2, R29, RZ ;  /* 0x0000001d02027224 */ /* 0x000fe200078e02ff */
[----:B0-----:R-:W-:Y:S02]  /*19400*/  LEA.HI.X.SX32 R17, R14, R3, 0x1, P6 ;  /* 0x000000030e117211 */ /* 0x001fe400030f0eff */
[----:B------:R-:W-:Y:S01]  /*19410*/  PRMT R5, R6, 0x7632, R5 ;  /* 0x0000763206057816 */ /* 0x000fe20000000005 */
[C---:B------:R-:W-:Y:S01]  /*19420*/  IMAD R14, R29.reuse, 0x20, R14 ;  /* 0x000000201d0e7824 */ /* 0x040fe200078e020e */
[----:B------:R-:W-:Y:S02]  /*19430*/  LEA R4, P6, R2, R0, 0x1 ;  /* 0x0000000002047211 */ /* 0x000fe400078c08ff */
[----:B-1----:R-:W-:Y:S01]  /*19440*/  PRMT R13, R10, 0x7632, R13 ;  /* 0x000076320a0d7816 */ /* 0x002fe2000000000d */
[----:B------:R0:W-:Y:S01]  /*19450*/  @P3 STG.E.U16 desc[UR8][R16.64], R5 ;  /* 0x0000000510003986 */ /* 0x0001e2000c101508 */
[----:B------:R-:W-:Y:S01]  /*19460*/  IMAD R6, R29, 0x10, R14 ;  /* 0x000000101d067824 */ /* 0x000fe200078e020e */
[----:B--2---:R-:W-:-:S03]  /*19470*/  ISETP.LT.AND P3, PT, R23, UR15, !P0 ;  /* 0x0000000f17007c0c */ /* 0x004fc6000c761270 */
[----:B------:R-:W-:Y:S01]  /*19480*/  IMAD R10, R29, 0x10, R6 ;  /* 0x000000101d0a7824 */ /* 0x000fe200078e0206 */
[----:B0-----:R-:W-:Y:S01]  /*19490*/  LEA.HI.X.SX32 R5, R2, R3, 0x1, P6 ;  /* 0x0000000302057211 */ /* 0x001fe200030f0eff */
[----:B------:R-:W-:Y:S01]  /*194a0*/  VIADD R2, R27, 0x1b0 ;  /* 0x000001b01b027836 */ /* 0x000fe20000000000 */
[----:B------:R-:W-:-:S03]  /*194b0*/  LEA R8, P6, R14, R0, 0x1 ;  /* 0x000000000e087211 */ /* 0x000fc600078c08ff */
[----:B------:R0:W-:Y:S01]  /*194c0*/  @P4 STG.E.U16 desc[UR8][R4.64], R13 ;  /* 0x0000000d04004986 */ /* 0x0001e2000c101508 */
[----:B------:R-:W-:Y:S02]  /*194d0*/  LEA R20, P4, R6, R0, 0x1 ;  /* 0x0000000006147211 */ /* 0x000fe400078808ff */
[-C--:B------:R-:W-:Y:S02]  /*194e0*/  LEA.HI.X.SX32 R9, R14, R3.reuse, 0x1, P6 ;  /* 0x000000030e097211 */ /* 0x080fe400030f0eff */
[----:B------:R-:W-:Y:S01]  /*194f0*/  LEA.HI.X.SX32 R21, R6, R3, 0x1, P4 ;  /* 0x0000000306157211 */ /* 0x000fe200020f0eff */
[C---:B------:R-:W-:Y:S01]  /*19500*/  IMAD R6, R29.reuse, 0x20, R10 ;  /* 0x000000201d067824 */ /* 0x040fe200078e020a */
[C---:B------:R-:W-:Y:S01]  /*19510*/  ISETP.LT.AND P4, PT, R2.reuse, UR15, !P0 ;  /* 0x0000000f02007c0c */ /* 0x040fe2000c781270 */
[----:B------:R-:W-:Y:S02]  /*19520*/  IMAD R2, R2, R29, RZ ;  /* 0x0000001d02027224 */ /* 0x000fe400078e02ff */
[----:B------:R-:W-:-:S04]  /*19530*/  IMAD R14, R29, 0x10, R6 ;  /* 0x000000101d0e7824 */ /* 0x000fc800078e0206 */
[----:B------:R-:W-:Y:S02]  /*19540*/  IMAD R18, R29, 0x10, R14 ;  /* 0x000000101d127824 */ /* 0x000fe400078e020e */
[----:B------:R-:W-:Y:S01]  /*19550*/  VIADD R27, R27, 0x1f0 ;  /* 0x000001f01b1b7836 */ /* 0x000fe20000000000 */
[----:B------:R-:W-:-:S03]  /*19560*/  LEA R16, P6, R14, R0, 0x1 ;  /* 0x000000000e107211 */ /* 0x000fc600078c08ff */
[----:B------:R-:W-:Y:S01]  /*19570*/  IMAD R22, R27, R29, RZ ;  /* 0x0000001d1b167224 */ /* 0x000fe200078e02ff */
[----:B------:R-:W-:Y:S01]  /*19580*/  LEA.HI.X.SX32 R17, R14, R3, 0x1, P6 ;  /* 0x000000030e117211 */ /* 0x000fe200030f0eff */
[----:B---3--:R1:W-:Y:S04]  /*19590*/  @P1 STG.E.U16 desc[UR8][R8.64], R15 ;  /* 0x0000000f08001986 */ /* 0x0083e8000c101508 */
[----:B------:R2:W-:Y:S01]  /*195a0*/  @P3 STG.E.U16 desc[UR8][R20.64], R19 ;  /* 0x0000001314003986 */ /* 0x0005e2000c101508 */
[----:B0-----:R-:W-:-:S04]  /*195b0*/  LEA R4, P3, R2, R0, 0x1 ;  /* 0x0000000002047211 */ /* 0x001fc800078608ff */
[-C--:B------:R-:W-:Y:S02]  /*195c0*/  LEA.HI.X.SX32 R5, R2, R3.reuse, 0x1, P3 ;  /* 0x0000000302057211 */ /* 0x080fe400018f0eff */
[-C--:B-1----:R-:W-:Y:S02]  /*195d0*/  LEA R8, P1, R10, R0.reuse, 0x1 ;  /* 0x000000000a087211 */ /* 0x082fe400078208ff */
[-C--:B------:R-:W-:Y:S02]  /*195e0*/  LEA R12, P3, R6, R0.reuse, 0x1 ;  /* 0x00000000060c7211 */ /* 0x080fe400078608ff */
[-C--:B------:R-:W-:Y:S02]  /*195f0*/  LEA.HI.X.SX32 R9, R10, R3.reuse, 0x1, P1 ;  /* 0x000000030a097211 */ /* 0x080fe400008f0eff */
[----:B--2---:R-:W-:Y:S02]  /*19600*/  LEA R20, P1, R18, R0, 0x1 ;  /* 0x0000000012147211 */ /* 0x004fe400078208ff */
[----:B------:R-:W-:-:S02]  /*19610*/  LEA.HI.X.SX32 R13, R6, R3, 0x1, P3 ;  /* 0x00000003060d7211 */ /* 0x000fc400018f0eff */
[----:B----4-:R-:W-:Y:S02]  /*19620*/  ISETP.LT.AND P3, PT, R26, UR15, !P0 ;  /* 0x0000000f1a007c0c */ /* 0x010fe4000c761270 */
[----:B------:R-:W-:Y:S02]  /*19630*/  LEA.HI.X.SX32 R21, R18, R3, 0x1, P1 ;  /* 0x0000000312157211 */ /* 0x000fe400008f0eff */
[----:B------:R-:W-:Y:S02]  /*19640*/  ISETP.LT.AND P1, PT, R27, UR15, !P0 ;  /* 0x0000000f1b007c0c */ /* 0x000fe4000c721270 */
[----:B-----5:R-:W-:Y:S02]  /*19650*/  ISETP.LT.AND P0, PT, R28, UR15, !P0 ;  /* 0x0000000f1c007c0c */ /* 0x020fe4000c701270 */
[----:B------:R-:W-:Y:S02]  /*19660*/  PRMT R6, R15, 0x7632, R6 ;  /* 0x000076320f067816 */ /* 0x000fe40000000006 */
[----:B------:R-:W-:Y:S01]  /*19670*/  PRMT R19, R19, 0x7632, R19 ;  /* 0x0000763213137816 */ /* 0x000fe20000000013 */
[----:B------:R0:W-:Y:S01]  /*19680*/  @P5 STG.E.U16 desc[UR8][R8.64], R7 ;  /* 0x0000000708005986 */ /* 0x0001e2000c101508 */
[----:B------:R-:W-:-:S03]  /*19690*/  PRMT R10, R7, 0x7632, R10 ;  /* 0x00007632070a7816 */ /* 0x000fc6000000000a */
[----:B------:R0:W-:Y:S01]  /*196a0*/  @P4 STG.E.U16 desc[UR8][R4.64], R11 ;  /* 0x0000000b04004986 */ /* 0x0001e2000c101508 */
[----:B------:R-:W-:-:S03]  /*196b0*/  LEA R2, P6, R22, R0, 0x1 ;  /* 0x0000000016027211 */ /* 0x000fc600078c08ff */
[----:B------:R0:W-:Y:S04]  /*196c0*/  @P3 STG.E.U16 desc[UR8][R12.64], R6 ;  /* 0x000000060c003986 */ /* 0x0001e8000c101508 */
[----:B------:R0:W-:Y:S01]  /*196d0*/  @P2 STG.E.U16 desc[UR8][R16.64], R19 ;  /* 0x0000001310002986 */ /* 0x0001e2000c101508 */
[----:B------:R-:W-:-:S03]  /*196e0*/  LEA.HI.X.SX32 R3, R22, R3, 0x1, P6 ;  /* 0x0000000316037211 */ /* 0x000fc600030f0eff */
[----:B------:R0:W-:Y:S01]  /*196f0*/  @P0 STG.E.U16 desc[UR8][R20.64], R10 ;  /* 0x0000000a14000986 */ /* 0x0001e2000c101508 */
[----:B------:R-:W-:Y:S05]  /*19700*/  @!P1 EXIT ;  /* 0x000000000000994d */ /* 0x000fea0003800000 */
[----:B0-----:R-:W-:-:S05]  /*19710*/  PRMT R11, R11, 0x7632, R11 ;  /* 0x000076320b0b7816 */ /* 0x001fca000000000b */
[----:B------:R-:W-:Y:S01]  /*19720*/  STG.E.U16 desc[UR8][R2.64], R11 ;  /* 0x0000000b02007986 */ /* 0x000fe2000c101508 */
[----:B------:R-:W-:Y:S05]  /*19730*/  EXIT ;  /* 0x000000000000794d */ /* 0x000fea0003800000 */
.L_x_3:
[----:B------:R-:W-:-:S00]  /*19740*/  BRA `(.L_x_3) ;  /* 0xfffffffc00fc7947 */ /* 0x000fc0000383ffff */
[----:B------:R-:W-:-:S00]  /*19750*/  NOP ;  /* 0x0000000000007918 */ /* 0x000fc00000000000 */
        /* <DEDUP_REMOVED lines=10> */
.L_x_4:


//--------------------- .nv.shared.matmul_kernel  --------------------------
	.section	.nv.shared.matmul_kernel,"aw",@nobits
	.sectionflags	@""
	.align	16
	.zero		1024


//--------------------- .nv.shared.reserved.0     --------------------------
	.section	.nv.shared.reserved.0,"aw",@nobits
	.weak		__nv_reservedSMEM_offset_0_alias
	.size		__nv_reservedSMEM_offset_0_alias, 0, 64
	.other		__nv_reservedSMEM_offset_0_alias,@"STO_CUDA_RESERVED_SHARED STV_DEFAULT"
__nv_reservedSMEM_offset_0_alias:
	.zero		0
	.zero		64


//--------------------- .nv.constant0.matmul_kernel --------------------------
	.section	.nv.constant0.matmul_kernel,"a",@progbits
	.sectionflags	@""
	.align	4
.nv.constant0.matmul_kernel:
	.zero		976


//--------------------- SYMBOLS --------------------------

	.type		.nv.reservedSmem.offset0,@object
	.size		.nv.reservedSmem.offset0,0x4
	.type		.nv.reservedSmem.cap,@object
	.size		.nv.reservedSmem.cap,0x4
